//
// Generated by NVIDIA NVVM Compiler
//
// Compiler Build ID: CL-36424714
// Cuda compilation tools, release 13.0, V13.0.88
// Based on NVVM 20.0.0
//

.version 9.0
.target sm_100
.address_size 64

	// .globl	_Z27tc_edge_outgoing_GPU_kernelPKjS0_jjPmS0_jm
.const .align 4 .b8 c_binary_search_cache[16380];
// _ZZN3cub18CUB_300001_SM_10006detail10radix_sort31DeviceRadixSortSingleTileKernelINS1_5radix10policy_hubI6edge_tNS0_8NullTypeEjE10Policy1000ELNS0_9SortOrderE0ES6_S7_j17edge_decomposer_tEEvPKT1_PSC_PKT2_PSG_T3_iiT4_E12temp_storage has been demoted
// _ZZN3cub18CUB_300001_SM_10006detail10radix_sort30DeviceRadixSortHistogramKernelINS1_5radix10policy_hubI6edge_tNS0_8NullTypeEjE10Policy1000ELNS0_9SortOrderE0ES6_j17edge_decomposer_tEEvPT2_PKT1_SC_iiT3_E12temp_storage has been demoted
// _ZZN3cub18CUB_300001_SM_10006detail10radix_sort33DeviceRadixSortExclusiveSumKernelINS1_5radix10policy_hubI6edge_tNS0_8NullTypeEjE10Policy1000EjEEvPT0_E12temp_storage has been demoted
// _ZZN3cub18CUB_300001_SM_10006detail10radix_sort29DeviceRadixSortOnesweepKernelINS1_5radix10policy_hubI6edge_tNS0_8NullTypeEjE10Policy1000ELNS0_9SortOrderE0ES6_S7_jii17edge_decomposer_tEEvPT5_SD_PT3_PKSE_PT1_PKSI_PT2_PKSM_T4_iiT6_E1s has been demoted
// _ZZN3cub18CUB_300001_SM_10006detail10radix_sort31DeviceRadixSortSingleTileKernelINS1_5radix10policy_hubI19preprocess_vertex_tNS0_8NullTypeEjE10Policy1000ELNS0_9SortOrderE0ES6_S7_j30preprocess_vertex_decomposer_tEEvPKT1_PSC_PKT2_PSG_T3_iiT4_E12temp_storage has been demoted
// _ZZN3cub18CUB_300001_SM_10006detail10radix_sort30DeviceRadixSortHistogramKernelINS1_5radix10policy_hubI19preprocess_vertex_tNS0_8NullTypeEjE10Policy1000ELNS0_9SortOrderE0ES6_j30preprocess_vertex_decomposer_tEEvPT2_PKT1_SC_iiT3_E12temp_storage has been demoted
// _ZZN3cub18CUB_300001_SM_10006detail10radix_sort33DeviceRadixSortExclusiveSumKernelINS1_5radix10policy_hubI19preprocess_vertex_tNS0_8NullTypeEjE10Policy1000EjEEvPT0_E12temp_storage has been demoted
// _ZZN3cub18CUB_300001_SM_10006detail10radix_sort29DeviceRadixSortOnesweepKernelINS1_5radix10policy_hubI19preprocess_vertex_tNS0_8NullTypeEjE10Policy1000ELNS0_9SortOrderE0ES6_S7_jii30preprocess_vertex_decomposer_tEEvPT5_SD_PT3_PKSE_PT1_PKSI_PT2_PKSM_T4_iiT6_E1s has been demoted
// _ZZN3cub18CUB_300001_SM_10006detail19three_way_partition29DeviceThreeWayPartitionKernelINS2_10policy_hubIjiE10Policy1000EN6thrust24THRUST_300001_SM_1000_NS17counting_iteratorIjNS8_11use_defaultESA_SA_EEPjSC_NS8_16reverse_iteratorISC_EESC_NS0_13ScanTileStateImLb1EEENS0_21DispatchSegmentedSortILNS0_9SortOrderE0EjNS0_8NullTypeElSC_SC_NS1_14segmented_sort10policy_hubIjSJ_EEE22LargeSegmentsSelectorTENSN_22SmallSegmentsSelectorTEiNS2_19streaming_context_tIlEEEEvT0_T1_T2_T3_T4_T5_T6_T7_T8_iT9_E12temp_storage has been demoted
// _ZZN3cub18CUB_300001_SM_10006detail14segmented_sort30DeviceSegmentedSortKernelLargeILNS0_9SortOrderE0ENS2_10policy_hubIjNS0_8NullTypeEE9Policy860EjS6_PjS9_lEEvPKjPKT1_PSC_NS1_20device_double_bufferISC_EEPKT2_PSI_NSG_ISI_EET3_T4_E7storage has been demoted
// _ZZN3cub18CUB_300001_SM_10006detail14segmented_sort30DeviceSegmentedSortKernelSmallILNS0_9SortOrderE0ENS2_10policy_hubIjNS0_8NullTypeEE9Policy860EjS6_PjS9_lEEvjjjPKjSB_PKT1_PSC_PKT2_PSG_T3_T4_E12temp_storage has been demoted
// _ZZN3cub18CUB_300001_SM_10006detail14segmented_sort33DeviceSegmentedSortFallbackKernelILNS0_9SortOrderE0ENS2_10policy_hubIjNS0_8NullTypeEE9Policy860EjS6_PjS9_lEEvPKT1_PSA_NS1_20device_double_bufferISA_EEPKT2_PSG_NSE_ISG_EET3_T4_E12temp_storage has been demoted
.global .align 1 .b8 _ZN34_INTERNAL_d164881a_4_k_cu_6068f71f4cuda3std3__45__cpo5beginE[1];
.global .align 1 .b8 _ZN34_INTERNAL_d164881a_4_k_cu_6068f71f4cuda3std3__45__cpo3endE[1];
.global .align 1 .b8 _ZN34_INTERNAL_d164881a_4_k_cu_6068f71f4cuda3std3__45__cpo6cbeginE[1];
.global .align 1 .b8 _ZN34_INTERNAL_d164881a_4_k_cu_6068f71f4cuda3std3__45__cpo4cendE[1];
.global .align 1 .b8 _ZN34_INTERNAL_d164881a_4_k_cu_6068f71f4cuda3std3__45__cpo6rbeginE[1];
.global .align 1 .b8 _ZN34_INTERNAL_d164881a_4_k_cu_6068f71f4cuda3std3__45__cpo4rendE[1];
.global .align 1 .b8 _ZN34_INTERNAL_d164881a_4_k_cu_6068f71f4cuda3std3__45__cpo7crbeginE[1];
.global .align 1 .b8 _ZN34_INTERNAL_d164881a_4_k_cu_6068f71f4cuda3std3__45__cpo5crendE[1];
.global .align 1 .b8 _ZN34_INTERNAL_d164881a_4_k_cu_6068f71f4cuda3std3__436_GLOBAL__N__d164881a_4_k_cu_6068f71f6ignoreE[1];
.global .align 1 .b8 _ZN34_INTERNAL_d164881a_4_k_cu_6068f71f4cuda3std3__419piecewise_constructE[1];
.global .align 1 .b8 _ZN34_INTERNAL_d164881a_4_k_cu_6068f71f4cuda3std3__48in_placeE[1];
.global .align 1 .b8 _ZN34_INTERNAL_d164881a_4_k_cu_6068f71f4cuda3std3__420unreachable_sentinelE[1];
.global .align 1 .b8 _ZN34_INTERNAL_d164881a_4_k_cu_6068f71f4cuda3std3__47nulloptE[1];
.global .align 1 .b8 _ZN34_INTERNAL_d164881a_4_k_cu_6068f71f4cuda3std6ranges3__45__cpo4swapE[1];
.global .align 1 .b8 _ZN34_INTERNAL_d164881a_4_k_cu_6068f71f4cuda3std6ranges3__45__cpo9iter_moveE[1];
.global .align 1 .b8 _ZN34_INTERNAL_d164881a_4_k_cu_6068f71f4cuda3std6ranges3__45__cpo5beginE[1];
.global .align 1 .b8 _ZN34_INTERNAL_d164881a_4_k_cu_6068f71f4cuda3std6ranges3__45__cpo3endE[1];
.global .align 1 .b8 _ZN34_INTERNAL_d164881a_4_k_cu_6068f71f4cuda3std6ranges3__45__cpo6cbeginE[1];
.global .align 1 .b8 _ZN34_INTERNAL_d164881a_4_k_cu_6068f71f4cuda3std6ranges3__45__cpo4cendE[1];
.global .align 1 .b8 _ZN34_INTERNAL_d164881a_4_k_cu_6068f71f4cuda3std6ranges3__45__cpo7advanceE[1];
.global .align 1 .b8 _ZN34_INTERNAL_d164881a_4_k_cu_6068f71f4cuda3std6ranges3__45__cpo9iter_swapE[1];
.global .align 1 .b8 _ZN34_INTERNAL_d164881a_4_k_cu_6068f71f4cuda3std6ranges3__45__cpo4nextE[1];
.global .align 1 .b8 _ZN34_INTERNAL_d164881a_4_k_cu_6068f71f4cuda3std6ranges3__45__cpo4prevE[1];
.global .align 1 .b8 _ZN34_INTERNAL_d164881a_4_k_cu_6068f71f4cuda3std6ranges3__45__cpo4dataE[1];
.global .align 1 .b8 _ZN34_INTERNAL_d164881a_4_k_cu_6068f71f4cuda3std6ranges3__45__cpo5cdataE[1];
.global .align 1 .b8 _ZN34_INTERNAL_d164881a_4_k_cu_6068f71f4cuda3std6ranges3__45__cpo4sizeE[1];
.global .align 1 .b8 _ZN34_INTERNAL_d164881a_4_k_cu_6068f71f4cuda3std6ranges3__45__cpo5ssizeE[1];
.global .align 1 .b8 _ZN34_INTERNAL_d164881a_4_k_cu_6068f71f4cuda3std6ranges3__45__cpo8distanceE[1];
.global .align 1 .b8 _ZN34_INTERNAL_d164881a_4_k_cu_6068f71f6thrust24THRUST_300001_SM_1000_NS6system6detail10sequential3seqE[1];
.global .align 1 .b8 _ZN34_INTERNAL_d164881a_4_k_cu_6068f71f6thrust24THRUST_300001_SM_1000_NS12placeholders2_1E[1];
.global .align 1 .b8 _ZN34_INTERNAL_d164881a_4_k_cu_6068f71f6thrust24THRUST_300001_SM_1000_NS12placeholders2_2E[1];
.global .align 1 .b8 _ZN34_INTERNAL_d164881a_4_k_cu_6068f71f6thrust24THRUST_300001_SM_1000_NS12placeholders2_3E[1];
.global .align 1 .b8 _ZN34_INTERNAL_d164881a_4_k_cu_6068f71f6thrust24THRUST_300001_SM_1000_NS12placeholders2_4E[1];
.global .align 1 .b8 _ZN34_INTERNAL_d164881a_4_k_cu_6068f71f6thrust24THRUST_300001_SM_1000_NS12placeholders2_5E[1];
.global .align 1 .b8 _ZN34_INTERNAL_d164881a_4_k_cu_6068f71f6thrust24THRUST_300001_SM_1000_NS12placeholders2_6E[1];
.global .align 1 .b8 _ZN34_INTERNAL_d164881a_4_k_cu_6068f71f6thrust24THRUST_300001_SM_1000_NS12placeholders2_7E[1];
.global .align 1 .b8 _ZN34_INTERNAL_d164881a_4_k_cu_6068f71f6thrust24THRUST_300001_SM_1000_NS12placeholders2_8E[1];
.global .align 1 .b8 _ZN34_INTERNAL_d164881a_4_k_cu_6068f71f6thrust24THRUST_300001_SM_1000_NS12placeholders2_9E[1];
.global .align 1 .b8 _ZN34_INTERNAL_d164881a_4_k_cu_6068f71f6thrust24THRUST_300001_SM_1000_NS12placeholders3_10E[1];

.visible .entry _Z27tc_edge_outgoing_GPU_kernelPKjS0_jjPmS0_jm(
	.param .u64 .ptr .align 1 _Z27tc_edge_outgoing_GPU_kernelPKjS0_jjPmS0_jm_param_0,
	.param .u64 .ptr .align 1 _Z27tc_edge_outgoing_GPU_kernelPKjS0_jjPmS0_jm_param_1,
	.param .u32 _Z27tc_edge_outgoing_GPU_kernelPKjS0_jjPmS0_jm_param_2,
	.param .u32 _Z27tc_edge_outgoing_GPU_kernelPKjS0_jjPmS0_jm_param_3,
	.param .u64 .ptr .align 1 _Z27tc_edge_outgoing_GPU_kernelPKjS0_jjPmS0_jm_param_4,
	.param .u64 .ptr .align 1 _Z27tc_edge_outgoing_GPU_kernelPKjS0_jjPmS0_jm_param_5,
	.param .u32 _Z27tc_edge_outgoing_GPU_kernelPKjS0_jjPmS0_jm_param_6,
	.param .u64 _Z27tc_edge_outgoing_GPU_kernelPKjS0_jjPmS0_jm_param_7
)
{
	.reg .pred 	%p<35>;
	.reg .b32 	%r<185>;
	.reg .b64 	%rd<88>;

	ld.param.u64 	%rd18, [_Z27tc_edge_outgoing_GPU_kernelPKjS0_jjPmS0_jm_param_0];
	ld.param.u64 	%rd19, [_Z27tc_edge_outgoing_GPU_kernelPKjS0_jjPmS0_jm_param_1];
	ld.param.u32 	%r24, [_Z27tc_edge_outgoing_GPU_kernelPKjS0_jjPmS0_jm_param_2];
	ld.param.u32 	%rd20, [_Z27tc_edge_outgoing_GPU_kernelPKjS0_jjPmS0_jm_param_3];
	ld.param.u64 	%rd14, [_Z27tc_edge_outgoing_GPU_kernelPKjS0_jjPmS0_jm_param_4];
	ld.param.u64 	%rd15, [_Z27tc_edge_outgoing_GPU_kernelPKjS0_jjPmS0_jm_param_5];
	ld.param.u32 	%r25, [_Z27tc_edge_outgoing_GPU_kernelPKjS0_jjPmS0_jm_param_6];
	ld.param.u64 	%rd16, [_Z27tc_edge_outgoing_GPU_kernelPKjS0_jjPmS0_jm_param_7];
	cvta.to.global.u64 	%rd1, %rd18;
	cvta.to.global.u64 	%rd2, %rd19;
	mov.u32 	%r26, %ctaid.x;
	mov.u32 	%r1, %ntid.x;
	mul.wide.u32 	%rd21, %r26, %r1;
	mov.u32 	%r2, %tid.x;
	cvt.u64.u32 	%rd22, %r2;
	add.s64 	%rd3, %rd21, %rd22;
	setp.ge.u64 	%p1, %rd3, %rd20;
	mov.b64 	%rd87, 0;
	@%p1 bra 	$L__BB0_11;
	shl.b64 	%rd23, %rd3, 2;
	add.s64 	%rd24, %rd2, %rd23;
	ld.global.u32 	%rd4, [%rd24];
	cvt.u32.u64 	%r3, %rd3;
	mov.u64 	%rd25, c_binary_search_cache;
	ld.const.u32 	%r27, [c_binary_search_cache];
	shr.u32 	%r28, %r24, 1;
	setp.gt.u32 	%p2, %r27, %r3;
	add.s32 	%r29, %r28, 1;
	selp.b32 	%r30, 0, %r29, %p2;
	selp.b32 	%r31, %r28, %r24, %p2;
	selp.b32 	%r32, 1, 2, %p2;
	mul.wide.u32 	%rd26, %r32, 4;
	add.s64 	%rd27, %rd25, %rd26;
	ld.const.u32 	%r33, [%rd27];
	add.s32 	%r34, %r31, %r30;
	shr.u32 	%r35, %r34, 1;
	shl.b32 	%r36, %r32, 1;
	setp.gt.u32 	%p3, %r33, %r3;
	add.s32 	%r37, %r35, 1;
	selp.b32 	%r38, %r30, %r37, %p3;
	selp.b32 	%r39, %r35, %r31, %p3;
	selp.b32 	%r40, 1, 2, %p3;
	add.s32 	%r41, %r36, %r40;
	mul.wide.u32 	%rd28, %r41, 4;
	add.s64 	%rd29, %rd25, %rd28;
	ld.const.u32 	%r42, [%rd29];
	add.s32 	%r43, %r39, %r38;
	shr.u32 	%r44, %r43, 1;
	shl.b32 	%r45, %r41, 1;
	setp.gt.u32 	%p4, %r42, %r3;
	add.s32 	%r46, %r44, 1;
	selp.b32 	%r47, %r38, %r46, %p4;
	selp.b32 	%r48, %r44, %r39, %p4;
	selp.b32 	%r49, 1, 2, %p4;
	add.s32 	%r50, %r45, %r49;
	mul.wide.u32 	%rd30, %r50, 4;
	add.s64 	%rd31, %rd25, %rd30;
	ld.const.u32 	%r51, [%rd31];
	add.s32 	%r52, %r48, %r47;
	shr.u32 	%r53, %r52, 1;
	shl.b32 	%r54, %r50, 1;
	setp.gt.u32 	%p5, %r51, %r3;
	add.s32 	%r55, %r53, 1;
	selp.b32 	%r56, %r47, %r55, %p5;
	selp.b32 	%r57, %r53, %r48, %p5;
	selp.b32 	%r58, 1, 2, %p5;
	add.s32 	%r59, %r54, %r58;
	mul.wide.u32 	%rd32, %r59, 4;
	add.s64 	%rd33, %rd25, %rd32;
	ld.const.u32 	%r60, [%rd33];
	add.s32 	%r61, %r57, %r56;
	shr.u32 	%r62, %r61, 1;
	shl.b32 	%r63, %r59, 1;
	setp.gt.u32 	%p6, %r60, %r3;
	add.s32 	%r64, %r62, 1;
	selp.b32 	%r65, %r56, %r64, %p6;
	selp.b32 	%r66, %r62, %r57, %p6;
	selp.b32 	%r67, 1, 2, %p6;
	add.s32 	%r68, %r63, %r67;
	mul.wide.u32 	%rd34, %r68, 4;
	add.s64 	%rd35, %rd25, %rd34;
	ld.const.u32 	%r69, [%rd35];
	add.s32 	%r70, %r66, %r65;
	shr.u32 	%r71, %r70, 1;
	shl.b32 	%r72, %r68, 1;
	setp.gt.u32 	%p7, %r69, %r3;
	add.s32 	%r73, %r71, 1;
	selp.b32 	%r74, %r65, %r73, %p7;
	selp.b32 	%r75, %r71, %r66, %p7;
	selp.b32 	%r76, 1, 2, %p7;
	add.s32 	%r77, %r72, %r76;
	mul.wide.u32 	%rd36, %r77, 4;
	add.s64 	%rd37, %rd25, %rd36;
	ld.const.u32 	%r78, [%rd37];
	add.s32 	%r79, %r75, %r74;
	shr.u32 	%r80, %r79, 1;
	shl.b32 	%r81, %r77, 1;
	setp.gt.u32 	%p8, %r78, %r3;
	add.s32 	%r82, %r80, 1;
	selp.b32 	%r83, %r74, %r82, %p8;
	selp.b32 	%r84, %r80, %r75, %p8;
	selp.b32 	%r85, 1, 2, %p8;
	add.s32 	%r86, %r81, %r85;
	mul.wide.u32 	%rd38, %r86, 4;
	add.s64 	%rd39, %rd25, %rd38;
	ld.const.u32 	%r87, [%rd39];
	add.s32 	%r88, %r84, %r83;
	shr.u32 	%r89, %r88, 1;
	shl.b32 	%r90, %r86, 1;
	setp.gt.u32 	%p9, %r87, %r3;
	add.s32 	%r91, %r89, 1;
	selp.b32 	%r92, %r83, %r91, %p9;
	selp.b32 	%r93, %r89, %r84, %p9;
	selp.b32 	%r94, 1, 2, %p9;
	add.s32 	%r95, %r90, %r94;
	mul.wide.u32 	%rd40, %r95, 4;
	add.s64 	%rd41, %rd25, %rd40;
	ld.const.u32 	%r96, [%rd41];
	add.s32 	%r97, %r93, %r92;
	shr.u32 	%r98, %r97, 1;
	shl.b32 	%r99, %r95, 1;
	setp.gt.u32 	%p10, %r96, %r3;
	add.s32 	%r100, %r98, 1;
	selp.b32 	%r101, %r92, %r100, %p10;
	selp.b32 	%r102, %r98, %r93, %p10;
	selp.b32 	%r103, 1, 2, %p10;
	add.s32 	%r104, %r99, %r103;
	mul.wide.u32 	%rd42, %r104, 4;
	add.s64 	%rd43, %rd25, %rd42;
	ld.const.u32 	%r105, [%rd43];
	add.s32 	%r106, %r102, %r101;
	shr.u32 	%r107, %r106, 1;
	shl.b32 	%r108, %r104, 1;
	setp.gt.u32 	%p11, %r105, %r3;
	add.s32 	%r109, %r107, 1;
	selp.b32 	%r110, %r101, %r109, %p11;
	selp.b32 	%r111, %r107, %r102, %p11;
	selp.b32 	%r112, 1, 2, %p11;
	add.s32 	%r113, %r108, %r112;
	mul.wide.u32 	%rd44, %r113, 4;
	add.s64 	%rd45, %rd25, %rd44;
	ld.const.u32 	%r114, [%rd45];
	add.s32 	%r115, %r111, %r110;
	shr.u32 	%r116, %r115, 1;
	shl.b32 	%r117, %r113, 1;
	setp.gt.u32 	%p12, %r114, %r3;
	add.s32 	%r118, %r116, 1;
	selp.b32 	%r119, %r110, %r118, %p12;
	selp.b32 	%r120, %r116, %r111, %p12;
	selp.b32 	%r121, 1, 2, %p12;
	add.s32 	%r122, %r117, %r121;
	mul.wide.u32 	%rd46, %r122, 4;
	add.s64 	%rd47, %rd25, %rd46;
	ld.const.u32 	%r123, [%rd47];
	add.s32 	%r124, %r120, %r119;
	shr.u32 	%r125, %r124, 1;
	setp.gt.u32 	%p13, %r123, %r3;
	add.s32 	%r126, %r125, 1;
	selp.b32 	%r127, %r119, %r126, %p13;
	selp.b32 	%r179, %r125, %r120, %p13;
	max.u32 	%r128, %r127, 1;
	add.s32 	%r5, %r128, -1;
	setp.ge.u32 	%p14, %r5, %r179;
	mov.u32 	%r181, %r5;
	@%p14 bra 	$L__BB0_4;
	mov.u32 	%r181, %r5;
$L__BB0_3:
	add.s32 	%r129, %r179, %r181;
	shr.u32 	%r130, %r129, 1;
	mul.wide.u32 	%rd48, %r130, 4;
	add.s64 	%rd49, %rd1, %rd48;
	ld.global.u32 	%r131, [%rd49];
	setp.gt.u32 	%p15, %r131, %r3;
	add.s32 	%r132, %r130, 1;
	selp.b32 	%r181, %r181, %r132, %p15;
	selp.b32 	%r179, %r130, %r179, %p15;
	setp.lt.u32 	%p16, %r181, %r179;
	@%p16 bra 	$L__BB0_3;
$L__BB0_4:
	cvt.u32.u64 	%r133, %rd4;
	max.u32 	%r134, %r181, 1;
	add.s32 	%r135, %r134, -1;
	max.u32 	%r136, %r5, %r135;
	mul.wide.u32 	%rd51, %r136, 4;
	add.s64 	%rd52, %rd1, %rd51;
	ld.global.u32 	%r11, [%rd52+4];
	shl.b64 	%rd53, %rd4, 2;
	add.s64 	%rd54, %rd1, %rd53;
	ld.global.u32 	%r12, [%rd54];
	add.s32 	%r137, %r133, 1;
	mul.wide.u32 	%rd55, %r137, 4;
	add.s64 	%rd56, %rd1, %rd55;
	ld.global.u32 	%r13, [%rd56];
	add.s32 	%r182, %r3, 1;
	setp.ge.u32 	%p17, %r182, %r11;
	@%p17 bra 	$L__BB0_11;
	max.u32 	%r139, %r24, %r25;
	sub.s32 	%r15, %r139, %r25;
	sub.s32 	%r140, %r24, %r133;
	not.b32 	%r141, %r133;
	add.s32 	%r142, %r24, %r141;
	mul.wide.u32 	%rd58, %r140, %r142;
	shr.u64 	%rd59, %rd58, 1;
	add.s64 	%rd60, %rd59, %rd4;
	not.b64 	%rd61, %rd60;
	add.s64 	%rd5, %rd16, %rd61;
	cvta.to.global.u64 	%rd6, %rd15;
	mov.b64 	%rd87, 0;
$L__BB0_6:
	setp.ge.u32 	%p18, %r133, %r15;
	mul.wide.u32 	%rd62, %r182, 4;
	add.s64 	%rd63, %rd2, %rd62;
	ld.global.u32 	%rd8, [%rd63];
	@%p18 bra 	$L__BB0_14;
	setp.ge.u32 	%p19, %r12, %r13;
	mov.b64 	%rd68, 0;
	mov.u32 	%r183, %r13;
	mov.u32 	%r184, %r12;
	mov.u64 	%rd86, %rd68;
	@%p19 bra 	$L__BB0_10;
$L__BB0_8:
	cvt.u32.u64 	%r149, %rd8;
	add.s32 	%r150, %r183, %r184;
	shr.u32 	%r19, %r150, 1;
	mul.wide.u32 	%rd70, %r19, 4;
	add.s64 	%rd71, %rd2, %rd70;
	ld.global.u32 	%r20, [%rd71];
	setp.eq.s32 	%p20, %r20, %r149;
	mov.b64 	%rd86, 1;
	@%p20 bra 	$L__BB0_10;
	setp.lt.u32 	%p21, %r20, %r149;
	add.s32 	%r152, %r19, 1;
	selp.b32 	%r184, %r152, %r184, %p21;
	selp.b32 	%r183, %r183, %r19, %p21;
	setp.lt.u32 	%p22, %r184, %r183;
	mov.u64 	%rd86, %rd68;
	@%p22 bra 	$L__BB0_8;
$L__BB0_10:
	add.s64 	%rd87, %rd86, %rd87;
	add.s32 	%r182, %r182, 1;
	setp.lt.u32 	%p23, %r182, %r11;
	@%p23 bra 	$L__BB0_6;
$L__BB0_11:
	// begin inline asm
	mov.b64 {%r153,%r154}, %rd87;
	// end inline asm
	shfl.sync.down.b32	%r156|%p24, %r154, 16, 31, -1;
	shfl.sync.down.b32	%r155|%p25, %r153, 16, 31, -1;
	// begin inline asm
	mov.b64 %rd74, {%r155,%r156};
	// end inline asm
	add.s64 	%rd75, %rd74, %rd87;
	// begin inline asm
	mov.b64 {%r157,%r158}, %rd75;
	// end inline asm
	shfl.sync.down.b32	%r160|%p26, %r158, 8, 31, -1;
	shfl.sync.down.b32	%r159|%p27, %r157, 8, 31, -1;
	// begin inline asm
	mov.b64 %rd76, {%r159,%r160};
	// end inline asm
	add.s64 	%rd77, %rd76, %rd75;
	// begin inline asm
	mov.b64 {%r161,%r162}, %rd77;
	// end inline asm
	shfl.sync.down.b32	%r164|%p28, %r162, 4, 31, -1;
	shfl.sync.down.b32	%r163|%p29, %r161, 4, 31, -1;
	// begin inline asm
	mov.b64 %rd78, {%r163,%r164};
	// end inline asm
	add.s64 	%rd79, %rd78, %rd77;
	// begin inline asm
	mov.b64 {%r165,%r166}, %rd79;
	// end inline asm
	shfl.sync.down.b32	%r168|%p30, %r166, 2, 31, -1;
	shfl.sync.down.b32	%r167|%p31, %r165, 2, 31, -1;
	// begin inline asm
	mov.b64 %rd80, {%r167,%r168};
	// end inline asm
	add.s64 	%rd81, %rd80, %rd79;
	// begin inline asm
	mov.b64 {%r169,%r170}, %rd81;
	// end inline asm
	shfl.sync.down.b32	%r172|%p32, %r170, 1, 31, -1;
	shfl.sync.down.b32	%r171|%p33, %r169, 1, 31, -1;
	// begin inline asm
	mov.b64 %rd82, {%r171,%r172};
	// end inline asm
	add.s64 	%rd13, %rd82, %rd81;
	mov.u32 	%r173, %tid.y;
	mov.u32 	%r174, %tid.z;
	mov.u32 	%r175, %ntid.y;
	mad.lo.s32 	%r176, %r174, %r175, %r173;
	mad.lo.s32 	%r177, %r176, %r1, %r2;
	and.b32  	%r178, %r177, 31;
	setp.ne.s32 	%p34, %r178, 0;
	@%p34 bra 	$L__BB0_13;
	cvta.to.global.u64 	%rd83, %rd14;
	atom.global.add.u64 	%rd84, [%rd83], %rd13;
$L__BB0_13:
	ret;
$L__BB0_14:
	add.s64 	%rd64, %rd5, %rd8;
	shr.u64 	%rd65, %rd64, 3;
	and.b64  	%rd66, %rd65, 2305843009213693948;
	add.s64 	%rd67, %rd6, %rd66;
	ld.global.u32 	%r144, [%rd67];
	cvt.u32.u64 	%r145, %rd64;
	and.b32  	%r146, %r145, 31;
	shr.u32 	%r147, %r144, %r146;
	and.b32  	%r148, %r147, 1;
	cvt.u64.u32 	%rd86, %r148;
	bra.uni 	$L__BB0_10;

}
	// .globl	_Z24tc_edge_arrow_GPU_kernelPKjS0_jjPmS0_jm
.visible .entry _Z24tc_edge_arrow_GPU_kernelPKjS0_jjPmS0_jm(
	.param .u64 .ptr .align 1 _Z24tc_edge_arrow_GPU_kernelPKjS0_jjPmS0_jm_param_0,
	.param .u64 .ptr .align 1 _Z24tc_edge_arrow_GPU_kernelPKjS0_jjPmS0_jm_param_1,
	.param .u32 _Z24tc_edge_arrow_GPU_kernelPKjS0_jjPmS0_jm_param_2,
	.param .u32 _Z24tc_edge_arrow_GPU_kernelPKjS0_jjPmS0_jm_param_3,
	.param .u64 .ptr .align 1 _Z24tc_edge_arrow_GPU_kernelPKjS0_jjPmS0_jm_param_4,
	.param .u64 .ptr .align 1 _Z24tc_edge_arrow_GPU_kernelPKjS0_jjPmS0_jm_param_5,
	.param .u32 _Z24tc_edge_arrow_GPU_kernelPKjS0_jjPmS0_jm_param_6,
	.param .u64 _Z24tc_edge_arrow_GPU_kernelPKjS0_jjPmS0_jm_param_7
)
{
	.reg .pred 	%p<35>;
	.reg .b32 	%r<184>;
	.reg .b64 	%rd<88>;

	ld.param.u64 	%rd18, [_Z24tc_edge_arrow_GPU_kernelPKjS0_jjPmS0_jm_param_0];
	ld.param.u64 	%rd19, [_Z24tc_edge_arrow_GPU_kernelPKjS0_jjPmS0_jm_param_1];
	ld.param.u32 	%r26, [_Z24tc_edge_arrow_GPU_kernelPKjS0_jjPmS0_jm_param_2];
	ld.param.u32 	%rd20, [_Z24tc_edge_arrow_GPU_kernelPKjS0_jjPmS0_jm_param_3];
	ld.param.u64 	%rd14, [_Z24tc_edge_arrow_GPU_kernelPKjS0_jjPmS0_jm_param_4];
	ld.param.u64 	%rd15, [_Z24tc_edge_arrow_GPU_kernelPKjS0_jjPmS0_jm_param_5];
	ld.param.u32 	%r27, [_Z24tc_edge_arrow_GPU_kernelPKjS0_jjPmS0_jm_param_6];
	ld.param.u64 	%rd16, [_Z24tc_edge_arrow_GPU_kernelPKjS0_jjPmS0_jm_param_7];
	cvta.to.global.u64 	%rd1, %rd18;
	cvta.to.global.u64 	%rd2, %rd19;
	mov.u32 	%r28, %ctaid.x;
	mov.u32 	%r1, %ntid.x;
	mul.wide.u32 	%rd21, %r28, %r1;
	mov.u32 	%r2, %tid.x;
	cvt.u64.u32 	%rd22, %r2;
	add.s64 	%rd3, %rd21, %rd22;
	setp.ge.u64 	%p1, %rd3, %rd20;
	mov.b64 	%rd87, 0;
	@%p1 bra 	$L__BB1_11;
	shl.b64 	%rd23, %rd3, 2;
	add.s64 	%rd24, %rd2, %rd23;
	ld.global.u32 	%r3, [%rd24];
	cvt.u32.u64 	%r4, %rd3;
	mov.u64 	%rd25, c_binary_search_cache;
	ld.const.u32 	%r29, [c_binary_search_cache];
	shr.u32 	%r30, %r26, 1;
	setp.gt.u32 	%p2, %r29, %r4;
	add.s32 	%r31, %r30, 1;
	selp.b32 	%r32, 0, %r31, %p2;
	selp.b32 	%r33, %r30, %r26, %p2;
	selp.b32 	%r34, 1, 2, %p2;
	mul.wide.u32 	%rd26, %r34, 4;
	add.s64 	%rd27, %rd25, %rd26;
	ld.const.u32 	%r35, [%rd27];
	add.s32 	%r36, %r33, %r32;
	shr.u32 	%r37, %r36, 1;
	shl.b32 	%r38, %r34, 1;
	setp.gt.u32 	%p3, %r35, %r4;
	add.s32 	%r39, %r37, 1;
	selp.b32 	%r40, %r32, %r39, %p3;
	selp.b32 	%r41, %r37, %r33, %p3;
	selp.b32 	%r42, 1, 2, %p3;
	add.s32 	%r43, %r38, %r42;
	mul.wide.u32 	%rd28, %r43, 4;
	add.s64 	%rd29, %rd25, %rd28;
	ld.const.u32 	%r44, [%rd29];
	add.s32 	%r45, %r41, %r40;
	shr.u32 	%r46, %r45, 1;
	shl.b32 	%r47, %r43, 1;
	setp.gt.u32 	%p4, %r44, %r4;
	add.s32 	%r48, %r46, 1;
	selp.b32 	%r49, %r40, %r48, %p4;
	selp.b32 	%r50, %r46, %r41, %p4;
	selp.b32 	%r51, 1, 2, %p4;
	add.s32 	%r52, %r47, %r51;
	mul.wide.u32 	%rd30, %r52, 4;
	add.s64 	%rd31, %rd25, %rd30;
	ld.const.u32 	%r53, [%rd31];
	add.s32 	%r54, %r50, %r49;
	shr.u32 	%r55, %r54, 1;
	shl.b32 	%r56, %r52, 1;
	setp.gt.u32 	%p5, %r53, %r4;
	add.s32 	%r57, %r55, 1;
	selp.b32 	%r58, %r49, %r57, %p5;
	selp.b32 	%r59, %r55, %r50, %p5;
	selp.b32 	%r60, 1, 2, %p5;
	add.s32 	%r61, %r56, %r60;
	mul.wide.u32 	%rd32, %r61, 4;
	add.s64 	%rd33, %rd25, %rd32;
	ld.const.u32 	%r62, [%rd33];
	add.s32 	%r63, %r59, %r58;
	shr.u32 	%r64, %r63, 1;
	shl.b32 	%r65, %r61, 1;
	setp.gt.u32 	%p6, %r62, %r4;
	add.s32 	%r66, %r64, 1;
	selp.b32 	%r67, %r58, %r66, %p6;
	selp.b32 	%r68, %r64, %r59, %p6;
	selp.b32 	%r69, 1, 2, %p6;
	add.s32 	%r70, %r65, %r69;
	mul.wide.u32 	%rd34, %r70, 4;
	add.s64 	%rd35, %rd25, %rd34;
	ld.const.u32 	%r71, [%rd35];
	add.s32 	%r72, %r68, %r67;
	shr.u32 	%r73, %r72, 1;
	shl.b32 	%r74, %r70, 1;
	setp.gt.u32 	%p7, %r71, %r4;
	add.s32 	%r75, %r73, 1;
	selp.b32 	%r76, %r67, %r75, %p7;
	selp.b32 	%r77, %r73, %r68, %p7;
	selp.b32 	%r78, 1, 2, %p7;
	add.s32 	%r79, %r74, %r78;
	mul.wide.u32 	%rd36, %r79, 4;
	add.s64 	%rd37, %rd25, %rd36;
	ld.const.u32 	%r80, [%rd37];
	add.s32 	%r81, %r77, %r76;
	shr.u32 	%r82, %r81, 1;
	shl.b32 	%r83, %r79, 1;
	setp.gt.u32 	%p8, %r80, %r4;
	add.s32 	%r84, %r82, 1;
	selp.b32 	%r85, %r76, %r84, %p8;
	selp.b32 	%r86, %r82, %r77, %p8;
	selp.b32 	%r87, 1, 2, %p8;
	add.s32 	%r88, %r83, %r87;
	mul.wide.u32 	%rd38, %r88, 4;
	add.s64 	%rd39, %rd25, %rd38;
	ld.const.u32 	%r89, [%rd39];
	add.s32 	%r90, %r86, %r85;
	shr.u32 	%r91, %r90, 1;
	shl.b32 	%r92, %r88, 1;
	setp.gt.u32 	%p9, %r89, %r4;
	add.s32 	%r93, %r91, 1;
	selp.b32 	%r94, %r85, %r93, %p9;
	selp.b32 	%r95, %r91, %r86, %p9;
	selp.b32 	%r96, 1, 2, %p9;
	add.s32 	%r97, %r92, %r96;
	mul.wide.u32 	%rd40, %r97, 4;
	add.s64 	%rd41, %rd25, %rd40;
	ld.const.u32 	%r98, [%rd41];
	add.s32 	%r99, %r95, %r94;
	shr.u32 	%r100, %r99, 1;
	shl.b32 	%r101, %r97, 1;
	setp.gt.u32 	%p10, %r98, %r4;
	add.s32 	%r102, %r100, 1;
	selp.b32 	%r103, %r94, %r102, %p10;
	selp.b32 	%r104, %r100, %r95, %p10;
	selp.b32 	%r105, 1, 2, %p10;
	add.s32 	%r106, %r101, %r105;
	mul.wide.u32 	%rd42, %r106, 4;
	add.s64 	%rd43, %rd25, %rd42;
	ld.const.u32 	%r107, [%rd43];
	add.s32 	%r108, %r104, %r103;
	shr.u32 	%r109, %r108, 1;
	shl.b32 	%r110, %r106, 1;
	setp.gt.u32 	%p11, %r107, %r4;
	add.s32 	%r111, %r109, 1;
	selp.b32 	%r112, %r103, %r111, %p11;
	selp.b32 	%r113, %r109, %r104, %p11;
	selp.b32 	%r114, 1, 2, %p11;
	add.s32 	%r115, %r110, %r114;
	mul.wide.u32 	%rd44, %r115, 4;
	add.s64 	%rd45, %rd25, %rd44;
	ld.const.u32 	%r116, [%rd45];
	add.s32 	%r117, %r113, %r112;
	shr.u32 	%r118, %r117, 1;
	shl.b32 	%r119, %r115, 1;
	setp.gt.u32 	%p12, %r116, %r4;
	add.s32 	%r120, %r118, 1;
	selp.b32 	%r121, %r112, %r120, %p12;
	selp.b32 	%r122, %r118, %r113, %p12;
	selp.b32 	%r123, 1, 2, %p12;
	add.s32 	%r124, %r119, %r123;
	mul.wide.u32 	%rd46, %r124, 4;
	add.s64 	%rd47, %rd25, %rd46;
	ld.const.u32 	%r125, [%rd47];
	add.s32 	%r126, %r122, %r121;
	shr.u32 	%r127, %r126, 1;
	setp.gt.u32 	%p13, %r125, %r4;
	add.s32 	%r128, %r127, 1;
	selp.b32 	%r129, %r121, %r128, %p13;
	selp.b32 	%r178, %r127, %r122, %p13;
	max.u32 	%r130, %r129, 1;
	add.s32 	%r6, %r130, -1;
	setp.ge.u32 	%p14, %r6, %r178;
	mov.u32 	%r180, %r6;
	@%p14 bra 	$L__BB1_4;
	mov.u32 	%r180, %r6;
$L__BB1_3:
	add.s32 	%r131, %r178, %r180;
	shr.u32 	%r132, %r131, 1;
	mul.wide.u32 	%rd48, %r132, 4;
	add.s64 	%rd49, %rd1, %rd48;
	ld.global.u32 	%r133, [%rd49];
	setp.gt.u32 	%p15, %r133, %r4;
	add.s32 	%r134, %r132, 1;
	selp.b32 	%r180, %r180, %r134, %p15;
	selp.b32 	%r178, %r132, %r178, %p15;
	setp.lt.u32 	%p16, %r180, %r178;
	@%p16 bra 	$L__BB1_3;
$L__BB1_4:
	max.u32 	%r135, %r180, 1;
	add.s32 	%r136, %r135, -1;
	max.u32 	%r137, %r6, %r136;
	cvt.u64.u32 	%rd4, %r137;
	mul.wide.u32 	%rd51, %r137, 4;
	add.s64 	%rd52, %rd1, %rd51;
	ld.global.u32 	%r12, [%rd52];
	ld.global.u32 	%r13, [%rd52+4];
	mul.wide.u32 	%rd53, %r3, 4;
	add.s64 	%rd54, %rd1, %rd53;
	ld.global.u32 	%r181, [%rd54];
	add.s32 	%r138, %r3, 1;
	mul.wide.u32 	%rd55, %r138, 4;
	add.s64 	%rd56, %rd1, %rd55;
	ld.global.u32 	%r15, [%rd56];
	setp.ge.u32 	%p17, %r181, %r15;
	@%p17 bra 	$L__BB1_11;
	cvt.u32.u64 	%r16, %rd4;
	max.u32 	%r139, %r26, %r27;
	sub.s32 	%r17, %r139, %r27;
	sub.s32 	%r140, %r26, %r16;
	not.b32 	%r141, %r16;
	add.s32 	%r142, %r26, %r141;
	mul.wide.u32 	%rd58, %r140, %r142;
	shr.u64 	%rd59, %rd58, 1;
	add.s64 	%rd60, %rd59, %rd4;
	not.b64 	%rd61, %rd60;
	add.s64 	%rd5, %rd16, %rd61;
	cvta.to.global.u64 	%rd6, %rd15;
	mov.b64 	%rd87, 0;
$L__BB1_6:
	setp.ge.u32 	%p18, %r16, %r17;
	mul.wide.u32 	%rd62, %r181, 4;
	add.s64 	%rd63, %rd2, %rd62;
	ld.global.u32 	%rd8, [%rd63];
	@%p18 bra 	$L__BB1_14;
	setp.ge.u32 	%p19, %r12, %r13;
	mov.b64 	%rd68, 0;
	mov.u32 	%r182, %r13;
	mov.u32 	%r183, %r12;
	mov.u64 	%rd86, %rd68;
	@%p19 bra 	$L__BB1_10;
$L__BB1_8:
	cvt.u32.u64 	%r148, %rd8;
	add.s32 	%r149, %r182, %r183;
	shr.u32 	%r21, %r149, 1;
	mul.wide.u32 	%rd70, %r21, 4;
	add.s64 	%rd71, %rd2, %rd70;
	ld.global.u32 	%r22, [%rd71];
	setp.eq.s32 	%p20, %r22, %r148;
	mov.b64 	%rd86, 1;
	@%p20 bra 	$L__BB1_10;
	setp.lt.u32 	%p21, %r22, %r148;
	add.s32 	%r151, %r21, 1;
	selp.b32 	%r183, %r151, %r183, %p21;
	selp.b32 	%r182, %r182, %r21, %p21;
	setp.lt.u32 	%p22, %r183, %r182;
	mov.u64 	%rd86, %rd68;
	@%p22 bra 	$L__BB1_8;
$L__BB1_10:
	add.s64 	%rd87, %rd86, %rd87;
	add.s32 	%r181, %r181, 1;
	setp.ne.s32 	%p23, %r181, %r15;
	@%p23 bra 	$L__BB1_6;
$L__BB1_11:
	// begin inline asm
	mov.b64 {%r152,%r153}, %rd87;
	// end inline asm
	shfl.sync.down.b32	%r155|%p24, %r153, 16, 31, -1;
	shfl.sync.down.b32	%r154|%p25, %r152, 16, 31, -1;
	// begin inline asm
	mov.b64 %rd74, {%r154,%r155};
	// end inline asm
	add.s64 	%rd75, %rd74, %rd87;
	// begin inline asm
	mov.b64 {%r156,%r157}, %rd75;
	// end inline asm
	shfl.sync.down.b32	%r159|%p26, %r157, 8, 31, -1;
	shfl.sync.down.b32	%r158|%p27, %r156, 8, 31, -1;
	// begin inline asm
	mov.b64 %rd76, {%r158,%r159};
	// end inline asm
	add.s64 	%rd77, %rd76, %rd75;
	// begin inline asm
	mov.b64 {%r160,%r161}, %rd77;
	// end inline asm
	shfl.sync.down.b32	%r163|%p28, %r161, 4, 31, -1;
	shfl.sync.down.b32	%r162|%p29, %r160, 4, 31, -1;
	// begin inline asm
	mov.b64 %rd78, {%r162,%r163};
	// end inline asm
	add.s64 	%rd79, %rd78, %rd77;
	// begin inline asm
	mov.b64 {%r164,%r165}, %rd79;
	// end inline asm
	shfl.sync.down.b32	%r167|%p30, %r165, 2, 31, -1;
	shfl.sync.down.b32	%r166|%p31, %r164, 2, 31, -1;
	// begin inline asm
	mov.b64 %rd80, {%r166,%r167};
	// end inline asm
	add.s64 	%rd81, %rd80, %rd79;
	// begin inline asm
	mov.b64 {%r168,%r169}, %rd81;
	// end inline asm
	shfl.sync.down.b32	%r171|%p32, %r169, 1, 31, -1;
	shfl.sync.down.b32	%r170|%p33, %r168, 1, 31, -1;
	// begin inline asm
	mov.b64 %rd82, {%r170,%r171};
	// end inline asm
	add.s64 	%rd13, %rd82, %rd81;
	mov.u32 	%r172, %tid.y;
	mov.u32 	%r173, %tid.z;
	mov.u32 	%r174, %ntid.y;
	mad.lo.s32 	%r175, %r173, %r174, %r172;
	mad.lo.s32 	%r176, %r175, %r1, %r2;
	and.b32  	%r177, %r176, 31;
	setp.ne.s32 	%p34, %r177, 0;
	@%p34 bra 	$L__BB1_13;
	cvta.to.global.u64 	%rd83, %rd14;
	atom.global.add.u64 	%rd84, [%rd83], %rd13;
$L__BB1_13:
	ret;
$L__BB1_14:
	add.s64 	%rd64, %rd5, %rd8;
	shr.u64 	%rd65, %rd64, 3;
	and.b64  	%rd66, %rd65, 2305843009213693948;
	add.s64 	%rd67, %rd6, %rd66;
	ld.global.u32 	%r143, [%rd67];
	cvt.u32.u64 	%r144, %rd64;
	and.b32  	%r145, %r144, 31;
	shr.u32 	%r146, %r143, %r145;
	and.b32  	%r147, %r146, 1;
	cvt.u64.u32 	%rd86, %r147;
	bra.uni 	$L__BB1_10;

}
	// .globl	_Z24tc_edge_mixed_GPU_kernelPKjS0_jjPmS0_jm
.visible .entry _Z24tc_edge_mixed_GPU_kernelPKjS0_jjPmS0_jm(
	.param .u64 .ptr .align 1 _Z24tc_edge_mixed_GPU_kernelPKjS0_jjPmS0_jm_param_0,
	.param .u64 .ptr .align 1 _Z24tc_edge_mixed_GPU_kernelPKjS0_jjPmS0_jm_param_1,
	.param .u32 _Z24tc_edge_mixed_GPU_kernelPKjS0_jjPmS0_jm_param_2,
	.param .u32 _Z24tc_edge_mixed_GPU_kernelPKjS0_jjPmS0_jm_param_3,
	.param .u64 .ptr .align 1 _Z24tc_edge_mixed_GPU_kernelPKjS0_jjPmS0_jm_param_4,
	.param .u64 .ptr .align 1 _Z24tc_edge_mixed_GPU_kernelPKjS0_jjPmS0_jm_param_5,
	.param .u32 _Z24tc_edge_mixed_GPU_kernelPKjS0_jjPmS0_jm_param_6,
	.param .u64 _Z24tc_edge_mixed_GPU_kernelPKjS0_jjPmS0_jm_param_7
)
{
	.reg .pred 	%p<43>;
	.reg .b32 	%r<215>;
	.reg .b64 	%rd<114>;

	ld.param.u64 	%rd24, [_Z24tc_edge_mixed_GPU_kernelPKjS0_jjPmS0_jm_param_0];
	ld.param.u64 	%rd25, [_Z24tc_edge_mixed_GPU_kernelPKjS0_jjPmS0_jm_param_1];
	ld.param.u32 	%r35, [_Z24tc_edge_mixed_GPU_kernelPKjS0_jjPmS0_jm_param_2];
	ld.param.u32 	%rd26, [_Z24tc_edge_mixed_GPU_kernelPKjS0_jjPmS0_jm_param_3];
	ld.param.u64 	%rd21, [_Z24tc_edge_mixed_GPU_kernelPKjS0_jjPmS0_jm_param_4];
	ld.param.u64 	%rd27, [_Z24tc_edge_mixed_GPU_kernelPKjS0_jjPmS0_jm_param_5];
	ld.param.u32 	%r36, [_Z24tc_edge_mixed_GPU_kernelPKjS0_jjPmS0_jm_param_6];
	ld.param.u64 	%rd22, [_Z24tc_edge_mixed_GPU_kernelPKjS0_jjPmS0_jm_param_7];
	cvta.to.global.u64 	%rd1, %rd27;
	cvta.to.global.u64 	%rd2, %rd24;
	cvta.to.global.u64 	%rd3, %rd25;
	mov.u32 	%r37, %ctaid.x;
	mov.u32 	%r1, %ntid.x;
	mul.wide.u32 	%rd28, %r37, %r1;
	mov.u32 	%r2, %tid.x;
	cvt.u64.u32 	%rd29, %r2;
	add.s64 	%rd4, %rd28, %rd29;
	setp.ge.u64 	%p1, %rd4, %rd26;
	mov.b64 	%rd113, 0;
	@%p1 bra 	$L__BB2_18;
	shl.b64 	%rd30, %rd4, 2;
	add.s64 	%rd31, %rd3, %rd30;
	ld.global.u32 	%rd5, [%rd31];
	cvt.u32.u64 	%r3, %rd4;
	mov.u64 	%rd32, c_binary_search_cache;
	ld.const.u32 	%r38, [c_binary_search_cache];
	shr.u32 	%r39, %r35, 1;
	setp.gt.u32 	%p2, %r38, %r3;
	add.s32 	%r40, %r39, 1;
	selp.b32 	%r41, 0, %r40, %p2;
	selp.b32 	%r42, %r39, %r35, %p2;
	selp.b32 	%r43, 1, 2, %p2;
	mul.wide.u32 	%rd33, %r43, 4;
	add.s64 	%rd34, %rd32, %rd33;
	ld.const.u32 	%r44, [%rd34];
	add.s32 	%r45, %r42, %r41;
	shr.u32 	%r46, %r45, 1;
	shl.b32 	%r47, %r43, 1;
	setp.gt.u32 	%p3, %r44, %r3;
	add.s32 	%r48, %r46, 1;
	selp.b32 	%r49, %r41, %r48, %p3;
	selp.b32 	%r50, %r46, %r42, %p3;
	selp.b32 	%r51, 1, 2, %p3;
	add.s32 	%r52, %r47, %r51;
	mul.wide.u32 	%rd35, %r52, 4;
	add.s64 	%rd36, %rd32, %rd35;
	ld.const.u32 	%r53, [%rd36];
	add.s32 	%r54, %r50, %r49;
	shr.u32 	%r55, %r54, 1;
	shl.b32 	%r56, %r52, 1;
	setp.gt.u32 	%p4, %r53, %r3;
	add.s32 	%r57, %r55, 1;
	selp.b32 	%r58, %r49, %r57, %p4;
	selp.b32 	%r59, %r55, %r50, %p4;
	selp.b32 	%r60, 1, 2, %p4;
	add.s32 	%r61, %r56, %r60;
	mul.wide.u32 	%rd37, %r61, 4;
	add.s64 	%rd38, %rd32, %rd37;
	ld.const.u32 	%r62, [%rd38];
	add.s32 	%r63, %r59, %r58;
	shr.u32 	%r64, %r63, 1;
	shl.b32 	%r65, %r61, 1;
	setp.gt.u32 	%p5, %r62, %r3;
	add.s32 	%r66, %r64, 1;
	selp.b32 	%r67, %r58, %r66, %p5;
	selp.b32 	%r68, %r64, %r59, %p5;
	selp.b32 	%r69, 1, 2, %p5;
	add.s32 	%r70, %r65, %r69;
	mul.wide.u32 	%rd39, %r70, 4;
	add.s64 	%rd40, %rd32, %rd39;
	ld.const.u32 	%r71, [%rd40];
	add.s32 	%r72, %r68, %r67;
	shr.u32 	%r73, %r72, 1;
	shl.b32 	%r74, %r70, 1;
	setp.gt.u32 	%p6, %r71, %r3;
	add.s32 	%r75, %r73, 1;
	selp.b32 	%r76, %r67, %r75, %p6;
	selp.b32 	%r77, %r73, %r68, %p6;
	selp.b32 	%r78, 1, 2, %p6;
	add.s32 	%r79, %r74, %r78;
	mul.wide.u32 	%rd41, %r79, 4;
	add.s64 	%rd42, %rd32, %rd41;
	ld.const.u32 	%r80, [%rd42];
	add.s32 	%r81, %r77, %r76;
	shr.u32 	%r82, %r81, 1;
	shl.b32 	%r83, %r79, 1;
	setp.gt.u32 	%p7, %r80, %r3;
	add.s32 	%r84, %r82, 1;
	selp.b32 	%r85, %r76, %r84, %p7;
	selp.b32 	%r86, %r82, %r77, %p7;
	selp.b32 	%r87, 1, 2, %p7;
	add.s32 	%r88, %r83, %r87;
	mul.wide.u32 	%rd43, %r88, 4;
	add.s64 	%rd44, %rd32, %rd43;
	ld.const.u32 	%r89, [%rd44];
	add.s32 	%r90, %r86, %r85;
	shr.u32 	%r91, %r90, 1;
	shl.b32 	%r92, %r88, 1;
	setp.gt.u32 	%p8, %r89, %r3;
	add.s32 	%r93, %r91, 1;
	selp.b32 	%r94, %r85, %r93, %p8;
	selp.b32 	%r95, %r91, %r86, %p8;
	selp.b32 	%r96, 1, 2, %p8;
	add.s32 	%r97, %r92, %r96;
	mul.wide.u32 	%rd45, %r97, 4;
	add.s64 	%rd46, %rd32, %rd45;
	ld.const.u32 	%r98, [%rd46];
	add.s32 	%r99, %r95, %r94;
	shr.u32 	%r100, %r99, 1;
	shl.b32 	%r101, %r97, 1;
	setp.gt.u32 	%p9, %r98, %r3;
	add.s32 	%r102, %r100, 1;
	selp.b32 	%r103, %r94, %r102, %p9;
	selp.b32 	%r104, %r100, %r95, %p9;
	selp.b32 	%r105, 1, 2, %p9;
	add.s32 	%r106, %r101, %r105;
	mul.wide.u32 	%rd47, %r106, 4;
	add.s64 	%rd48, %rd32, %rd47;
	ld.const.u32 	%r107, [%rd48];
	add.s32 	%r108, %r104, %r103;
	shr.u32 	%r109, %r108, 1;
	shl.b32 	%r110, %r106, 1;
	setp.gt.u32 	%p10, %r107, %r3;
	add.s32 	%r111, %r109, 1;
	selp.b32 	%r112, %r103, %r111, %p10;
	selp.b32 	%r113, %r109, %r104, %p10;
	selp.b32 	%r114, 1, 2, %p10;
	add.s32 	%r115, %r110, %r114;
	mul.wide.u32 	%rd49, %r115, 4;
	add.s64 	%rd50, %rd32, %rd49;
	ld.const.u32 	%r116, [%rd50];
	add.s32 	%r117, %r113, %r112;
	shr.u32 	%r118, %r117, 1;
	shl.b32 	%r119, %r115, 1;
	setp.gt.u32 	%p11, %r116, %r3;
	add.s32 	%r120, %r118, 1;
	selp.b32 	%r121, %r112, %r120, %p11;
	selp.b32 	%r122, %r118, %r113, %p11;
	selp.b32 	%r123, 1, 2, %p11;
	add.s32 	%r124, %r119, %r123;
	mul.wide.u32 	%rd51, %r124, 4;
	add.s64 	%rd52, %rd32, %rd51;
	ld.const.u32 	%r125, [%rd52];
	add.s32 	%r126, %r122, %r121;
	shr.u32 	%r127, %r126, 1;
	shl.b32 	%r128, %r124, 1;
	setp.gt.u32 	%p12, %r125, %r3;
	add.s32 	%r129, %r127, 1;
	selp.b32 	%r130, %r121, %r129, %p12;
	selp.b32 	%r131, %r127, %r122, %p12;
	selp.b32 	%r132, 1, 2, %p12;
	add.s32 	%r133, %r128, %r132;
	mul.wide.u32 	%rd53, %r133, 4;
	add.s64 	%rd54, %rd32, %rd53;
	ld.const.u32 	%r134, [%rd54];
	add.s32 	%r135, %r131, %r130;
	shr.u32 	%r136, %r135, 1;
	setp.gt.u32 	%p13, %r134, %r3;
	add.s32 	%r137, %r136, 1;
	selp.b32 	%r138, %r130, %r137, %p13;
	selp.b32 	%r206, %r136, %r131, %p13;
	max.u32 	%r139, %r138, 1;
	add.s32 	%r5, %r139, -1;
	setp.ge.u32 	%p14, %r5, %r206;
	mov.u32 	%r208, %r5;
	@%p14 bra 	$L__BB2_4;
	mov.u32 	%r208, %r5;
$L__BB2_3:
	add.s32 	%r140, %r206, %r208;
	shr.u32 	%r141, %r140, 1;
	mul.wide.u32 	%rd55, %r141, 4;
	add.s64 	%rd56, %rd2, %rd55;
	ld.global.u32 	%r142, [%rd56];
	setp.gt.u32 	%p15, %r142, %r3;
	add.s32 	%r143, %r141, 1;
	selp.b32 	%r208, %r208, %r143, %p15;
	selp.b32 	%r206, %r141, %r206, %p15;
	setp.lt.u32 	%p16, %r208, %r206;
	@%p16 bra 	$L__BB2_3;
$L__BB2_4:
	cvt.u32.u64 	%r144, %rd5;
	max.u32 	%r145, %r208, 1;
	add.s32 	%r146, %r145, -1;
	max.u32 	%r147, %r5, %r146;
	cvt.u64.u32 	%rd6, %r147;
	mul.wide.u32 	%rd57, %r147, 4;
	add.s64 	%rd58, %rd2, %rd57;
	ld.global.u32 	%r11, [%rd58];
	ld.global.u32 	%r12, [%rd58+4];
	shl.b64 	%rd59, %rd5, 2;
	add.s64 	%rd60, %rd2, %rd59;
	ld.global.u32 	%r212, [%rd60];
	add.s32 	%r148, %r144, 1;
	mul.wide.u32 	%rd61, %r148, 4;
	add.s64 	%rd62, %rd2, %rd61;
	ld.global.u32 	%r14, [%rd62];
	not.b32 	%r149, %r3;
	add.s32 	%r150, %r12, %r149;
	sub.s32 	%r151, %r14, %r212;
	setp.gt.u32 	%p17, %r150, %r151;
	@%p17 bra 	$L__BB2_11;
	add.s32 	%r209, %r3, 1;
	setp.ge.u32 	%p18, %r209, %r12;
	@%p18 bra 	$L__BB2_18;
	max.u32 	%r153, %r35, %r36;
	sub.s32 	%r16, %r153, %r36;
	sub.s32 	%r154, %r35, %r144;
	not.b32 	%r155, %r144;
	add.s32 	%r156, %r35, %r155;
	mul.wide.u32 	%rd65, %r154, %r156;
	shr.u64 	%rd66, %rd65, 1;
	add.s64 	%rd67, %rd66, %rd5;
	not.b64 	%rd68, %rd67;
	add.s64 	%rd7, %rd22, %rd68;
	mov.b64 	%rd113, 0;
$L__BB2_7:
	setp.ge.u32 	%p19, %r144, %r16;
	mul.wide.u32 	%rd69, %r209, 4;
	add.s64 	%rd70, %rd3, %rd69;
	ld.global.u32 	%rd10, [%rd70];
	@%p19 bra 	$L__BB2_21;
	setp.le.u32 	%p20, %r14, %r212;
	mov.b64 	%rd75, 0;
	mov.u32 	%r210, %r14;
	mov.u32 	%r211, %r212;
	mov.u64 	%rd110, %rd75;
	@%p20 bra 	$L__BB2_22;
$L__BB2_9:
	cvt.u32.u64 	%r163, %rd10;
	add.s32 	%r164, %r210, %r211;
	shr.u32 	%r22, %r164, 1;
	mul.wide.u32 	%rd77, %r22, 4;
	add.s64 	%rd78, %rd3, %rd77;
	ld.global.u32 	%r23, [%rd78];
	setp.eq.s32 	%p21, %r23, %r163;
	mov.b64 	%rd110, 1;
	@%p21 bra 	$L__BB2_22;
	setp.lt.u32 	%p22, %r23, %r163;
	add.s32 	%r166, %r22, 1;
	selp.b32 	%r211, %r166, %r211, %p22;
	selp.b32 	%r210, %r210, %r22, %p22;
	setp.lt.u32 	%p23, %r211, %r210;
	mov.u64 	%rd110, %rd75;
	@%p23 bra 	$L__BB2_9;
	bra.uni 	$L__BB2_22;
$L__BB2_11:
	setp.le.u32 	%p25, %r14, %r212;
	@%p25 bra 	$L__BB2_18;
	cvt.u32.u64 	%r17, %rd6;
	max.u32 	%r167, %r35, %r36;
	sub.s32 	%r18, %r167, %r36;
	sub.s32 	%r168, %r35, %r17;
	not.b32 	%r169, %r17;
	add.s32 	%r170, %r35, %r169;
	mul.wide.u32 	%rd82, %r168, %r170;
	shr.u64 	%rd83, %rd82, 1;
	add.s64 	%rd84, %rd83, %rd6;
	not.b64 	%rd85, %rd84;
	add.s64 	%rd8, %rd22, %rd85;
	mov.b64 	%rd113, 0;
$L__BB2_13:
	setp.ge.u32 	%p26, %r17, %r18;
	mul.wide.u32 	%rd86, %r212, 4;
	add.s64 	%rd87, %rd3, %rd86;
	ld.global.u32 	%rd15, [%rd87];
	@%p26 bra 	$L__BB2_23;
	setp.ge.u32 	%p27, %r11, %r12;
	mov.b64 	%rd92, 0;
	mov.u32 	%r213, %r12;
	mov.u32 	%r214, %r11;
	mov.u64 	%rd112, %rd92;
	@%p27 bra 	$L__BB2_17;
$L__BB2_15:
	cvt.u32.u64 	%r176, %rd15;
	add.s32 	%r177, %r213, %r214;
	shr.u32 	%r30, %r177, 1;
	mul.wide.u32 	%rd94, %r30, 4;
	add.s64 	%rd95, %rd3, %rd94;
	ld.global.u32 	%r31, [%rd95];
	setp.eq.s32 	%p28, %r31, %r176;
	mov.b64 	%rd112, 1;
	@%p28 bra 	$L__BB2_17;
	setp.lt.u32 	%p29, %r31, %r176;
	add.s32 	%r179, %r30, 1;
	selp.b32 	%r214, %r179, %r214, %p29;
	selp.b32 	%r213, %r213, %r30, %p29;
	setp.lt.u32 	%p30, %r214, %r213;
	mov.u64 	%rd112, %rd92;
	@%p30 bra 	$L__BB2_15;
$L__BB2_17:
	add.s64 	%rd113, %rd112, %rd113;
	add.s32 	%r212, %r212, 1;
	setp.ne.s32 	%p31, %r212, %r14;
	@%p31 bra 	$L__BB2_13;
$L__BB2_18:
	// begin inline asm
	mov.b64 {%r180,%r181}, %rd113;
	// end inline asm
	shfl.sync.down.b32	%r183|%p32, %r181, 16, 31, -1;
	shfl.sync.down.b32	%r182|%p33, %r180, 16, 31, -1;
	// begin inline asm
	mov.b64 %rd98, {%r182,%r183};
	// end inline asm
	add.s64 	%rd99, %rd98, %rd113;
	// begin inline asm
	mov.b64 {%r184,%r185}, %rd99;
	// end inline asm
	shfl.sync.down.b32	%r187|%p34, %r185, 8, 31, -1;
	shfl.sync.down.b32	%r186|%p35, %r184, 8, 31, -1;
	// begin inline asm
	mov.b64 %rd100, {%r186,%r187};
	// end inline asm
	add.s64 	%rd101, %rd100, %rd99;
	// begin inline asm
	mov.b64 {%r188,%r189}, %rd101;
	// end inline asm
	shfl.sync.down.b32	%r191|%p36, %r189, 4, 31, -1;
	shfl.sync.down.b32	%r190|%p37, %r188, 4, 31, -1;
	// begin inline asm
	mov.b64 %rd102, {%r190,%r191};
	// end inline asm
	add.s64 	%rd103, %rd102, %rd101;
	// begin inline asm
	mov.b64 {%r192,%r193}, %rd103;
	// end inline asm
	shfl.sync.down.b32	%r195|%p38, %r193, 2, 31, -1;
	shfl.sync.down.b32	%r194|%p39, %r192, 2, 31, -1;
	// begin inline asm
	mov.b64 %rd104, {%r194,%r195};
	// end inline asm
	add.s64 	%rd105, %rd104, %rd103;
	// begin inline asm
	mov.b64 {%r196,%r197}, %rd105;
	// end inline asm
	shfl.sync.down.b32	%r199|%p40, %r197, 1, 31, -1;
	shfl.sync.down.b32	%r198|%p41, %r196, 1, 31, -1;
	// begin inline asm
	mov.b64 %rd106, {%r198,%r199};
	// end inline asm
	add.s64 	%rd20, %rd106, %rd105;
	mov.u32 	%r200, %tid.y;
	mov.u32 	%r201, %tid.z;
	mov.u32 	%r202, %ntid.y;
	mad.lo.s32 	%r203, %r201, %r202, %r200;
	mad.lo.s32 	%r204, %r203, %r1, %r2;
	and.b32  	%r205, %r204, 31;
	setp.ne.s32 	%p42, %r205, 0;
	@%p42 bra 	$L__BB2_20;
	cvta.to.global.u64 	%rd107, %rd21;
	atom.global.add.u64 	%rd108, [%rd107], %rd20;
$L__BB2_20:
	ret;
$L__BB2_21:
	add.s64 	%rd71, %rd7, %rd10;
	shr.u64 	%rd72, %rd71, 3;
	and.b64  	%rd73, %rd72, 2305843009213693948;
	add.s64 	%rd74, %rd1, %rd73;
	ld.global.u32 	%r158, [%rd74];
	cvt.u32.u64 	%r159, %rd71;
	and.b32  	%r160, %r159, 31;
	shr.u32 	%r161, %r158, %r160;
	and.b32  	%r162, %r161, 1;
	cvt.u64.u32 	%rd110, %r162;
$L__BB2_22:
	add.s64 	%rd113, %rd110, %rd113;
	add.s32 	%r209, %r209, 1;
	setp.lt.u32 	%p24, %r209, %r12;
	@%p24 bra 	$L__BB2_7;
	bra.uni 	$L__BB2_18;
$L__BB2_23:
	add.s64 	%rd88, %rd8, %rd15;
	shr.u64 	%rd89, %rd88, 3;
	and.b64  	%rd90, %rd89, 2305843009213693948;
	add.s64 	%rd91, %rd1, %rd90;
	ld.global.u32 	%r171, [%rd91];
	cvt.u32.u64 	%r172, %rd88;
	and.b32  	%r173, %r172, 31;
	shr.u32 	%r174, %r171, %r173;
	and.b32  	%r175, %r174, 1;
	cvt.u64.u32 	%rd112, %r175;
	bra.uni 	$L__BB2_17;

}
	// .globl	_ZN3cub18CUB_300001_SM_10006detail11EmptyKernelIvEEvv
.visible .entry _ZN3cub18CUB_300001_SM_10006detail11EmptyKernelIvEEvv()
{


	ret;

}
	// .globl	_ZN3cub18CUB_300001_SM_10006detail10radix_sort31DeviceRadixSortSingleTileKernelINS1_5radix10policy_hubI6edge_tNS0_8NullTypeEjE10Policy1000ELNS0_9SortOrderE0ES6_S7_j17edge_decomposer_tEEvPKT1_PSC_PKT2_PSG_T3_iiT4_
.visible .entry _ZN3cub18CUB_300001_SM_10006detail10radix_sort31DeviceRadixSortSingleTileKernelINS1_5radix10policy_hubI6edge_tNS0_8NullTypeEjE10Policy1000ELNS0_9SortOrderE0ES6_S7_j17edge_decomposer_tEEvPKT1_PSC_PKT2_PSG_T3_iiT4_(
	.param .u64 .ptr .align 1 _ZN3cub18CUB_300001_SM_10006detail10radix_sort31DeviceRadixSortSingleTileKernelINS1_5radix10policy_hubI6edge_tNS0_8NullTypeEjE10Policy1000ELNS0_9SortOrderE0ES6_S7_j17edge_decomposer_tEEvPKT1_PSC_PKT2_PSG_T3_iiT4__param_0,
	.param .u64 .ptr .align 1 _ZN3cub18CUB_300001_SM_10006detail10radix_sort31DeviceRadixSortSingleTileKernelINS1_5radix10policy_hubI6edge_tNS0_8NullTypeEjE10Policy1000ELNS0_9SortOrderE0ES6_S7_j17edge_decomposer_tEEvPKT1_PSC_PKT2_PSG_T3_iiT4__param_1,
	.param .u64 .ptr .align 1 _ZN3cub18CUB_300001_SM_10006detail10radix_sort31DeviceRadixSortSingleTileKernelINS1_5radix10policy_hubI6edge_tNS0_8NullTypeEjE10Policy1000ELNS0_9SortOrderE0ES6_S7_j17edge_decomposer_tEEvPKT1_PSC_PKT2_PSG_T3_iiT4__param_2,
	.param .u64 .ptr .align 1 _ZN3cub18CUB_300001_SM_10006detail10radix_sort31DeviceRadixSortSingleTileKernelINS1_5radix10policy_hubI6edge_tNS0_8NullTypeEjE10Policy1000ELNS0_9SortOrderE0ES6_S7_j17edge_decomposer_tEEvPKT1_PSC_PKT2_PSG_T3_iiT4__param_3,
	.param .u32 _ZN3cub18CUB_300001_SM_10006detail10radix_sort31DeviceRadixSortSingleTileKernelINS1_5radix10policy_hubI6edge_tNS0_8NullTypeEjE10Policy1000ELNS0_9SortOrderE0ES6_S7_j17edge_decomposer_tEEvPKT1_PSC_PKT2_PSG_T3_iiT4__param_4,
	.param .u32 _ZN3cub18CUB_300001_SM_10006detail10radix_sort31DeviceRadixSortSingleTileKernelINS1_5radix10policy_hubI6edge_tNS0_8NullTypeEjE10Policy1000ELNS0_9SortOrderE0ES6_S7_j17edge_decomposer_tEEvPKT1_PSC_PKT2_PSG_T3_iiT4__param_5,
	.param .u32 _ZN3cub18CUB_300001_SM_10006detail10radix_sort31DeviceRadixSortSingleTileKernelINS1_5radix10policy_hubI6edge_tNS0_8NullTypeEjE10Policy1000ELNS0_9SortOrderE0ES6_S7_j17edge_decomposer_tEEvPKT1_PSC_PKT2_PSG_T3_iiT4__param_6,
	.param .align 1 .b8 _ZN3cub18CUB_300001_SM_10006detail10radix_sort31DeviceRadixSortSingleTileKernelINS1_5radix10policy_hubI6edge_tNS0_8NullTypeEjE10Policy1000ELNS0_9SortOrderE0ES6_S7_j17edge_decomposer_tEEvPKT1_PSC_PKT2_PSG_T3_iiT4__param_7[1]
)
.maxntid 256
.minnctapersm 1
{
	.reg .pred 	%p<68>;
	.reg .b16 	%rs<19>;
	.reg .b32 	%r<681>;
	.reg .b64 	%rd<9>;
	// demoted variable
	.shared .align 16 .b8 _ZZN3cub18CUB_300001_SM_10006detail10radix_sort31DeviceRadixSortSingleTileKernelINS1_5radix10policy_hubI6edge_tNS0_8NullTypeEjE10Policy1000ELNS0_9SortOrderE0ES6_S7_j17edge_decomposer_tEEvPKT1_PSC_PKT2_PSG_T3_iiT4_E12temp_storage[33856];
	ld.param.u64 	%rd4, [_ZN3cub18CUB_300001_SM_10006detail10radix_sort31DeviceRadixSortSingleTileKernelINS1_5radix10policy_hubI6edge_tNS0_8NullTypeEjE10Policy1000ELNS0_9SortOrderE0ES6_S7_j17edge_decomposer_tEEvPKT1_PSC_PKT2_PSG_T3_iiT4__param_0];
	ld.param.u64 	%rd3, [_ZN3cub18CUB_300001_SM_10006detail10radix_sort31DeviceRadixSortSingleTileKernelINS1_5radix10policy_hubI6edge_tNS0_8NullTypeEjE10Policy1000ELNS0_9SortOrderE0ES6_S7_j17edge_decomposer_tEEvPKT1_PSC_PKT2_PSG_T3_iiT4__param_1];
	ld.param.u32 	%r227, [_ZN3cub18CUB_300001_SM_10006detail10radix_sort31DeviceRadixSortSingleTileKernelINS1_5radix10policy_hubI6edge_tNS0_8NullTypeEjE10Policy1000ELNS0_9SortOrderE0ES6_S7_j17edge_decomposer_tEEvPKT1_PSC_PKT2_PSG_T3_iiT4__param_4];
	ld.param.u32 	%r634, [_ZN3cub18CUB_300001_SM_10006detail10radix_sort31DeviceRadixSortSingleTileKernelINS1_5radix10policy_hubI6edge_tNS0_8NullTypeEjE10Policy1000ELNS0_9SortOrderE0ES6_S7_j17edge_decomposer_tEEvPKT1_PSC_PKT2_PSG_T3_iiT4__param_5];
	ld.param.u32 	%r229, [_ZN3cub18CUB_300001_SM_10006detail10radix_sort31DeviceRadixSortSingleTileKernelINS1_5radix10policy_hubI6edge_tNS0_8NullTypeEjE10Policy1000ELNS0_9SortOrderE0ES6_S7_j17edge_decomposer_tEEvPKT1_PSC_PKT2_PSG_T3_iiT4__param_6];
	cvta.to.global.u64 	%rd5, %rd4;
	mov.u32 	%r1, %tid.x;
	mul.lo.s32 	%r2, %r1, 9;
	setp.ge.s32 	%p1, %r2, %r227;
	mul.wide.u32 	%rd6, %r2, 8;
	add.s64 	%rd1, %rd5, %rd6;
	mov.b32 	%r631, -1;
	mov.u32 	%r632, %r631;
	@%p1 bra 	$L__BB4_2;
	ld.global.u32 	%r632, [%rd1];
	ld.global.u32 	%r631, [%rd1+4];
$L__BB4_2:
	add.s32 	%r232, %r2, 1;
	setp.ge.s32 	%p2, %r232, %r227;
	mov.b32 	%r629, -1;
	mov.u32 	%r630, %r629;
	@%p2 bra 	$L__BB4_4;
	ld.global.u32 	%r630, [%rd1+8];
	ld.global.u32 	%r629, [%rd1+12];
$L__BB4_4:
	add.s32 	%r234, %r2, 2;
	setp.ge.s32 	%p3, %r234, %r227;
	mov.b32 	%r627, -1;
	mov.u32 	%r628, %r627;
	@%p3 bra 	$L__BB4_6;
	ld.global.u32 	%r628, [%rd1+16];
	ld.global.u32 	%r627, [%rd1+20];
$L__BB4_6:
	add.s32 	%r236, %r2, 3;
	setp.ge.s32 	%p4, %r236, %r227;
	mov.b32 	%r625, -1;
	mov.u32 	%r626, %r625;
	@%p4 bra 	$L__BB4_8;
	ld.global.u32 	%r626, [%rd1+24];
	ld.global.u32 	%r625, [%rd1+28];
$L__BB4_8:
	add.s32 	%r238, %r2, 4;
	setp.ge.s32 	%p5, %r238, %r227;
	mov.b32 	%r623, -1;
	mov.u32 	%r624, %r623;
	@%p5 bra 	$L__BB4_10;
	ld.global.u32 	%r624, [%rd1+32];
	ld.global.u32 	%r623, [%rd1+36];
$L__BB4_10:
	add.s32 	%r240, %r2, 5;
	setp.ge.s32 	%p6, %r240, %r227;
	mov.b32 	%r621, -1;
	mov.u32 	%r622, %r621;
	@%p6 bra 	$L__BB4_12;
	ld.global.u32 	%r622, [%rd1+40];
	ld.global.u32 	%r621, [%rd1+44];
$L__BB4_12:
	add.s32 	%r242, %r2, 6;
	setp.ge.s32 	%p7, %r242, %r227;
	mov.b32 	%r619, -1;
	mov.u32 	%r620, %r619;
	@%p7 bra 	$L__BB4_14;
	ld.global.u32 	%r620, [%rd1+48];
	ld.global.u32 	%r619, [%rd1+52];
$L__BB4_14:
	add.s32 	%r244, %r2, 7;
	setp.ge.s32 	%p8, %r244, %r227;
	mov.b32 	%r617, -1;
	mov.u32 	%r618, %r617;
	@%p8 bra 	$L__BB4_16;
	ld.global.u32 	%r618, [%rd1+56];
	ld.global.u32 	%r617, [%rd1+60];
$L__BB4_16:
	add.s32 	%r246, %r2, 8;
	setp.ge.s32 	%p9, %r246, %r227;
	mov.b32 	%r615, -1;
	mov.u32 	%r616, %r615;
	@%p9 bra 	$L__BB4_18;
	ld.global.u32 	%r616, [%rd1+64];
	ld.global.u32 	%r615, [%rd1+68];
$L__BB4_18:
	bar.sync 	0;
	shr.u32 	%r39, %r1, 5;
	shl.b32 	%r248, %r1, 2;
	mov.u32 	%r249, _ZZN3cub18CUB_300001_SM_10006detail10radix_sort31DeviceRadixSortSingleTileKernelINS1_5radix10policy_hubI6edge_tNS0_8NullTypeEjE10Policy1000ELNS0_9SortOrderE0ES6_S7_j17edge_decomposer_tEEvPKT1_PSC_PKT2_PSG_T3_iiT4_E12temp_storage;
	add.s32 	%r40, %r249, %r248;
	shl.b32 	%r250, %r1, 7;
	add.s32 	%r41, %r40, %r250;
	shl.b32 	%r251, %r39, 2;
	add.s32 	%r252, %r249, %r251;
	add.s32 	%r42, %r252, 33792;
	mad.lo.s32 	%r43, %r1, -60, %r41;
$L__BB4_19:
	sub.s32 	%r64, %r229, %r634;
	min.s32 	%r677, %r64, 6;
	mov.b32 	%r635, 0;
	st.shared.u32 	[%r40], %r635;
	st.shared.u32 	[%r40+1024], %r635;
	st.shared.u32 	[%r40+2048], %r635;
	st.shared.u32 	[%r40+3072], %r635;
	st.shared.u32 	[%r40+4096], %r635;
	st.shared.u32 	[%r40+5120], %r635;
	st.shared.u32 	[%r40+6144], %r635;
	st.shared.u32 	[%r40+7168], %r635;
	st.shared.u32 	[%r40+8192], %r635;
	st.shared.u32 	[%r40+9216], %r635;
	st.shared.u32 	[%r40+10240], %r635;
	st.shared.u32 	[%r40+11264], %r635;
	st.shared.u32 	[%r40+12288], %r635;
	st.shared.u32 	[%r40+13312], %r635;
	st.shared.u32 	[%r40+14336], %r635;
	st.shared.u32 	[%r40+15360], %r635;
	st.shared.u32 	[%r40+16384], %r635;
	st.shared.u32 	[%r40+17408], %r635;
	st.shared.u32 	[%r40+18432], %r635;
	st.shared.u32 	[%r40+19456], %r635;
	st.shared.u32 	[%r40+20480], %r635;
	st.shared.u32 	[%r40+21504], %r635;
	st.shared.u32 	[%r40+22528], %r635;
	st.shared.u32 	[%r40+23552], %r635;
	st.shared.u32 	[%r40+24576], %r635;
	st.shared.u32 	[%r40+25600], %r635;
	st.shared.u32 	[%r40+26624], %r635;
	st.shared.u32 	[%r40+27648], %r635;
	st.shared.u32 	[%r40+28672], %r635;
	st.shared.u32 	[%r40+29696], %r635;
	st.shared.u32 	[%r40+30720], %r635;
	st.shared.u32 	[%r40+31744], %r635;
	st.shared.u32 	[%r40+32768], %r635;
	setp.gt.u32 	%p10, %r634, 31;
	sub.s32 	%r254, 32, %r634;
	min.u32 	%r66, %r677, %r254;
	mov.b32 	%r255, -1;
	shl.b32 	%r256, %r255, %r66;
	not.b32 	%r67, %r256;
	sub.s32 	%r68, %r677, %r66;
	add.s32 	%r678, %r634, -32;
	mov.u32 	%r636, %r635;
	mov.u32 	%r637, %r677;
	mov.u32 	%r638, %r678;
	@%p10 bra 	$L__BB4_22;
	setp.eq.s32 	%p11, %r64, 0;
	mov.b32 	%r635, 0;
	mov.u32 	%r638, %r635;
	@%p11 bra 	$L__BB4_22;
	shr.u32 	%r259, %r631, %r634;
	and.b32  	%r635, %r259, %r67;
	mov.u32 	%r636, %r66;
	mov.u32 	%r637, %r68;
$L__BB4_22:
	setp.gt.u32 	%p12, %r638, 31;
	@%p12 bra 	$L__BB4_25;
	setp.eq.s32 	%p13, %r637, 0;
	@%p13 bra 	$L__BB4_25;
	sub.s32 	%r260, 32, %r638;
	min.u32 	%r261, %r637, %r260;
	mov.b32 	%r262, -1;
	shl.b32 	%r263, %r262, %r261;
	not.b32 	%r264, %r263;
	shr.u32 	%r265, %r632, %r638;
	and.b32  	%r266, %r265, %r264;
	shl.b32 	%r267, %r266, %r636;
	or.b32  	%r635, %r267, %r635;
$L__BB4_25:
	setp.gt.u32 	%p14, %r634, 31;
	shl.b32 	%r269, %r635, 10;
	and.b32  	%r270, %r269, 31744;
	add.s32 	%r271, %r40, %r270;
	shr.u32 	%r272, %r635, 4;
	and.b32  	%r273, %r272, 268435454;
	add.s32 	%r77, %r271, %r273;
	ld.shared.u16 	%rs1, [%r77];
	add.s16 	%rs10, %rs1, 1;
	st.shared.u16 	[%r77], %rs10;
	mov.b32 	%r640, 0;
	mov.u32 	%r641, %r640;
	mov.u32 	%r642, %r677;
	mov.u32 	%r643, %r678;
	@%p14 bra 	$L__BB4_28;
	setp.eq.s32 	%p15, %r64, 0;
	mov.b32 	%r640, 0;
	mov.u32 	%r643, %r640;
	@%p15 bra 	$L__BB4_28;
	shr.u32 	%r276, %r629, %r634;
	and.b32  	%r640, %r276, %r67;
	mov.u32 	%r641, %r66;
	mov.u32 	%r642, %r68;
$L__BB4_28:
	setp.gt.u32 	%p16, %r643, 31;
	@%p16 bra 	$L__BB4_31;
	setp.eq.s32 	%p17, %r642, 0;
	@%p17 bra 	$L__BB4_31;
	sub.s32 	%r277, 32, %r643;
	min.u32 	%r278, %r642, %r277;
	mov.b32 	%r279, -1;
	shl.b32 	%r280, %r279, %r278;
	not.b32 	%r281, %r280;
	shr.u32 	%r282, %r630, %r643;
	and.b32  	%r283, %r282, %r281;
	shl.b32 	%r284, %r283, %r641;
	or.b32  	%r640, %r284, %r640;
$L__BB4_31:
	setp.gt.u32 	%p18, %r634, 31;
	shl.b32 	%r286, %r640, 10;
	and.b32  	%r287, %r286, 31744;
	add.s32 	%r288, %r40, %r287;
	shr.u32 	%r289, %r640, 4;
	and.b32  	%r290, %r289, 268435454;
	add.s32 	%r85, %r288, %r290;
	ld.shared.u16 	%rs2, [%r85];
	add.s16 	%rs11, %rs2, 1;
	st.shared.u16 	[%r85], %rs11;
	mov.b32 	%r645, 0;
	mov.u32 	%r646, %r645;
	mov.u32 	%r647, %r677;
	mov.u32 	%r648, %r678;
	@%p18 bra 	$L__BB4_34;
	setp.eq.s32 	%p19, %r64, 0;
	mov.b32 	%r645, 0;
	mov.u32 	%r648, %r645;
	@%p19 bra 	$L__BB4_34;
	shr.u32 	%r293, %r627, %r634;
	and.b32  	%r645, %r293, %r67;
	mov.u32 	%r646, %r66;
	mov.u32 	%r647, %r68;
$L__BB4_34:
	setp.gt.u32 	%p20, %r648, 31;
	@%p20 bra 	$L__BB4_37;
	setp.eq.s32 	%p21, %r647, 0;
	@%p21 bra 	$L__BB4_37;
	sub.s32 	%r294, 32, %r648;
	min.u32 	%r295, %r647, %r294;
	mov.b32 	%r296, -1;
	shl.b32 	%r297, %r296, %r295;
	not.b32 	%r298, %r297;
	shr.u32 	%r299, %r628, %r648;
	and.b32  	%r300, %r299, %r298;
	shl.b32 	%r301, %r300, %r646;
	or.b32  	%r645, %r301, %r645;
$L__BB4_37:
	setp.gt.u32 	%p22, %r634, 31;
	shl.b32 	%r303, %r645, 10;
	and.b32  	%r304, %r303, 31744;
	add.s32 	%r305, %r40, %r304;
	shr.u32 	%r306, %r645, 4;
	and.b32  	%r307, %r306, 268435454;
	add.s32 	%r93, %r305, %r307;
	ld.shared.u16 	%rs3, [%r93];
	add.s16 	%rs12, %rs3, 1;
	st.shared.u16 	[%r93], %rs12;
	mov.b32 	%r650, 0;
	mov.u32 	%r651, %r650;
	mov.u32 	%r652, %r677;
	mov.u32 	%r653, %r678;
	@%p22 bra 	$L__BB4_40;
	setp.eq.s32 	%p23, %r64, 0;
	mov.b32 	%r650, 0;
	mov.u32 	%r653, %r650;
	@%p23 bra 	$L__BB4_40;
	shr.u32 	%r310, %r625, %r634;
	and.b32  	%r650, %r310, %r67;
	mov.u32 	%r651, %r66;
	mov.u32 	%r652, %r68;
$L__BB4_40:
	setp.gt.u32 	%p24, %r653, 31;
	@%p24 bra 	$L__BB4_43;
	setp.eq.s32 	%p25, %r652, 0;
	@%p25 bra 	$L__BB4_43;
	sub.s32 	%r311, 32, %r653;
	min.u32 	%r312, %r652, %r311;
	mov.b32 	%r313, -1;
	shl.b32 	%r314, %r313, %r312;
	not.b32 	%r315, %r314;
	shr.u32 	%r316, %r626, %r653;
	and.b32  	%r317, %r316, %r315;
	shl.b32 	%r318, %r317, %r651;
	or.b32  	%r650, %r318, %r650;
$L__BB4_43:
	setp.gt.u32 	%p26, %r634, 31;
	shl.b32 	%r320, %r650, 10;
	and.b32  	%r321, %r320, 31744;
	add.s32 	%r322, %r40, %r321;
	shr.u32 	%r323, %r650, 4;
	and.b32  	%r324, %r323, 268435454;
	add.s32 	%r101, %r322, %r324;
	ld.shared.u16 	%rs4, [%r101];
	add.s16 	%rs13, %rs4, 1;
	st.shared.u16 	[%r101], %rs13;
	mov.b32 	%r655, 0;
	mov.u32 	%r656, %r655;
	mov.u32 	%r657, %r677;
	mov.u32 	%r658, %r678;
	@%p26 bra 	$L__BB4_46;
	setp.eq.s32 	%p27, %r64, 0;
	mov.b32 	%r655, 0;
	mov.u32 	%r658, %r655;
	@%p27 bra 	$L__BB4_46;
	shr.u32 	%r327, %r623, %r634;
	and.b32  	%r655, %r327, %r67;
	mov.u32 	%r656, %r66;
	mov.u32 	%r657, %r68;
$L__BB4_46:
	setp.gt.u32 	%p28, %r658, 31;
	@%p28 bra 	$L__BB4_49;
	setp.eq.s32 	%p29, %r657, 0;
	@%p29 bra 	$L__BB4_49;
	sub.s32 	%r328, 32, %r658;
	min.u32 	%r329, %r657, %r328;
	mov.b32 	%r330, -1;
	shl.b32 	%r331, %r330, %r329;
	not.b32 	%r332, %r331;
	shr.u32 	%r333, %r624, %r658;
	and.b32  	%r334, %r333, %r332;
	shl.b32 	%r335, %r334, %r656;
	or.b32  	%r655, %r335, %r655;
$L__BB4_49:
	setp.gt.u32 	%p30, %r634, 31;
	shl.b32 	%r337, %r655, 10;
	and.b32  	%r338, %r337, 31744;
	add.s32 	%r339, %r40, %r338;
	shr.u32 	%r340, %r655, 4;
	and.b32  	%r341, %r340, 268435454;
	add.s32 	%r109, %r339, %r341;
	ld.shared.u16 	%rs5, [%r109];
	add.s16 	%rs14, %rs5, 1;
	st.shared.u16 	[%r109], %rs14;
	mov.b32 	%r660, 0;
	mov.u32 	%r661, %r660;
	mov.u32 	%r662, %r677;
	mov.u32 	%r663, %r678;
	@%p30 bra 	$L__BB4_52;
	setp.eq.s32 	%p31, %r64, 0;
	mov.b32 	%r660, 0;
	mov.u32 	%r663, %r660;
	@%p31 bra 	$L__BB4_52;
	shr.u32 	%r344, %r621, %r634;
	and.b32  	%r660, %r344, %r67;
	mov.u32 	%r661, %r66;
	mov.u32 	%r662, %r68;
$L__BB4_52:
	setp.gt.u32 	%p32, %r663, 31;
	@%p32 bra 	$L__BB4_55;
	setp.eq.s32 	%p33, %r662, 0;
	@%p33 bra 	$L__BB4_55;
	sub.s32 	%r345, 32, %r663;
	min.u32 	%r346, %r662, %r345;
	mov.b32 	%r347, -1;
	shl.b32 	%r348, %r347, %r346;
	not.b32 	%r349, %r348;
	shr.u32 	%r350, %r622, %r663;
	and.b32  	%r351, %r350, %r349;
	shl.b32 	%r352, %r351, %r661;
	or.b32  	%r660, %r352, %r660;
$L__BB4_55:
	setp.gt.u32 	%p34, %r634, 31;
	shl.b32 	%r354, %r660, 10;
	and.b32  	%r355, %r354, 31744;
	add.s32 	%r356, %r40, %r355;
	shr.u32 	%r357, %r660, 4;
	and.b32  	%r358, %r357, 268435454;
	add.s32 	%r117, %r356, %r358;
	ld.shared.u16 	%rs6, [%r117];
	add.s16 	%rs15, %rs6, 1;
	st.shared.u16 	[%r117], %rs15;
	mov.b32 	%r665, 0;
	mov.u32 	%r666, %r665;
	mov.u32 	%r667, %r677;
	mov.u32 	%r668, %r678;
	@%p34 bra 	$L__BB4_58;
	setp.eq.s32 	%p35, %r64, 0;
	mov.b32 	%r665, 0;
	mov.u32 	%r668, %r665;
	@%p35 bra 	$L__BB4_58;
	shr.u32 	%r361, %r619, %r634;
	and.b32  	%r665, %r361, %r67;
	mov.u32 	%r666, %r66;
	mov.u32 	%r667, %r68;
$L__BB4_58:
	setp.gt.u32 	%p36, %r668, 31;
	@%p36 bra 	$L__BB4_61;
	setp.eq.s32 	%p37, %r667, 0;
	@%p37 bra 	$L__BB4_61;
	sub.s32 	%r362, 32, %r668;
	min.u32 	%r363, %r667, %r362;
	mov.b32 	%r364, -1;
	shl.b32 	%r365, %r364, %r363;
	not.b32 	%r366, %r365;
	shr.u32 	%r367, %r620, %r668;
	and.b32  	%r368, %r367, %r366;
	shl.b32 	%r369, %r368, %r666;
	or.b32  	%r665, %r369, %r665;
$L__BB4_61:
	setp.gt.u32 	%p38, %r634, 31;
	shl.b32 	%r371, %r665, 10;
	and.b32  	%r372, %r371, 31744;
	add.s32 	%r373, %r40, %r372;
	shr.u32 	%r374, %r665, 4;
	and.b32  	%r375, %r374, 268435454;
	add.s32 	%r125, %r373, %r375;
	ld.shared.u16 	%rs7, [%r125];
	add.s16 	%rs16, %rs7, 1;
	st.shared.u16 	[%r125], %rs16;
	mov.b32 	%r670, 0;
	mov.u32 	%r671, %r670;
	mov.u32 	%r672, %r677;
	mov.u32 	%r673, %r678;
	@%p38 bra 	$L__BB4_64;
	setp.eq.s32 	%p39, %r64, 0;
	mov.b32 	%r670, 0;
	mov.u32 	%r673, %r670;
	@%p39 bra 	$L__BB4_64;
	shr.u32 	%r378, %r617, %r634;
	and.b32  	%r670, %r378, %r67;
	mov.u32 	%r671, %r66;
	mov.u32 	%r672, %r68;
$L__BB4_64:
	setp.gt.u32 	%p40, %r673, 31;
	@%p40 bra 	$L__BB4_67;
	setp.eq.s32 	%p41, %r672, 0;
	@%p41 bra 	$L__BB4_67;
	sub.s32 	%r379, 32, %r673;
	min.u32 	%r380, %r672, %r379;
	mov.b32 	%r381, -1;
	shl.b32 	%r382, %r381, %r380;
	not.b32 	%r383, %r382;
	shr.u32 	%r384, %r618, %r673;
	and.b32  	%r385, %r384, %r383;
	shl.b32 	%r386, %r385, %r671;
	or.b32  	%r670, %r386, %r670;
$L__BB4_67:
	setp.gt.u32 	%p42, %r634, 31;
	shl.b32 	%r388, %r670, 10;
	and.b32  	%r389, %r388, 31744;
	add.s32 	%r390, %r40, %r389;
	shr.u32 	%r391, %r670, 4;
	and.b32  	%r392, %r391, 268435454;
	add.s32 	%r133, %r390, %r392;
	ld.shared.u16 	%rs8, [%r133];
	add.s16 	%rs17, %rs8, 1;
	st.shared.u16 	[%r133], %rs17;
	mov.b32 	%r675, 0;
	mov.u32 	%r676, %r675;
	@%p42 bra 	$L__BB4_70;
	setp.eq.s32 	%p43, %r64, 0;
	mov.b32 	%r675, 0;
	mov.u32 	%r678, %r675;
	@%p43 bra 	$L__BB4_70;
	shr.u32 	%r395, %r615, %r634;
	and.b32  	%r675, %r395, %r67;
	mov.u32 	%r676, %r66;
	mov.u32 	%r677, %r68;
$L__BB4_70:
	setp.gt.u32 	%p44, %r678, 31;
	@%p44 bra 	$L__BB4_73;
	setp.eq.s32 	%p45, %r677, 0;
	@%p45 bra 	$L__BB4_73;
	sub.s32 	%r396, 32, %r678;
	min.u32 	%r397, %r677, %r396;
	mov.b32 	%r398, -1;
	shl.b32 	%r399, %r398, %r397;
	not.b32 	%r400, %r399;
	shr.u32 	%r401, %r616, %r678;
	and.b32  	%r402, %r401, %r400;
	shl.b32 	%r403, %r402, %r676;
	or.b32  	%r675, %r403, %r675;
$L__BB4_73:
	shl.b32 	%r435, %r675, 10;
	and.b32  	%r436, %r435, 31744;
	add.s32 	%r437, %r40, %r436;
	shr.u32 	%r438, %r675, 4;
	and.b32  	%r439, %r438, 268435454;
	add.s32 	%r141, %r437, %r439;
	ld.shared.u16 	%rs9, [%r141];
	add.s16 	%rs18, %rs9, 1;
	st.shared.u16 	[%r141], %rs18;
	bar.sync 	0;
	ld.shared.u32 	%r142, [%r41];
	ld.shared.u32 	%r440, [%r41+4];
	ld.shared.u32 	%r441, [%r41+8];
	ld.shared.u32 	%r442, [%r41+12];
	ld.shared.u32 	%r443, [%r41+16];
	ld.shared.u32 	%r444, [%r41+20];
	ld.shared.u32 	%r445, [%r41+24];
	ld.shared.u32 	%r446, [%r41+28];
	ld.shared.u32 	%r447, [%r41+32];
	ld.shared.u32 	%r448, [%r41+36];
	ld.shared.u32 	%r449, [%r41+40];
	ld.shared.u32 	%r450, [%r41+44];
	ld.shared.u32 	%r451, [%r41+48];
	ld.shared.u32 	%r452, [%r41+52];
	ld.shared.u32 	%r453, [%r41+56];
	ld.shared.u32 	%r454, [%r41+60];
	ld.shared.u32 	%r455, [%r41+64];
	ld.shared.u32 	%r456, [%r41+68];
	ld.shared.u32 	%r457, [%r41+72];
	ld.shared.u32 	%r458, [%r41+76];
	ld.shared.u32 	%r459, [%r41+80];
	ld.shared.u32 	%r460, [%r41+84];
	ld.shared.u32 	%r461, [%r41+88];
	ld.shared.u32 	%r462, [%r41+92];
	ld.shared.u32 	%r463, [%r41+96];
	ld.shared.u32 	%r464, [%r41+100];
	ld.shared.u32 	%r465, [%r41+104];
	ld.shared.u32 	%r466, [%r41+108];
	ld.shared.u32 	%r467, [%r41+112];
	ld.shared.u32 	%r468, [%r41+116];
	ld.shared.u32 	%r469, [%r41+120];
	ld.shared.u32 	%r470, [%r41+124];
	ld.shared.u32 	%r471, [%r41+128];
	add.s32 	%r143, %r440, %r142;
	add.s32 	%r144, %r441, %r143;
	add.s32 	%r145, %r442, %r144;
	add.s32 	%r146, %r443, %r145;
	add.s32 	%r147, %r444, %r146;
	add.s32 	%r148, %r445, %r147;
	add.s32 	%r149, %r446, %r148;
	add.s32 	%r150, %r447, %r149;
	add.s32 	%r151, %r448, %r150;
	add.s32 	%r152, %r449, %r151;
	add.s32 	%r153, %r450, %r152;
	add.s32 	%r154, %r451, %r153;
	add.s32 	%r155, %r452, %r154;
	add.s32 	%r156, %r453, %r155;
	add.s32 	%r157, %r454, %r156;
	add.s32 	%r158, %r455, %r157;
	add.s32 	%r159, %r456, %r158;
	add.s32 	%r160, %r457, %r159;
	add.s32 	%r161, %r458, %r160;
	add.s32 	%r162, %r459, %r161;
	add.s32 	%r163, %r460, %r162;
	add.s32 	%r164, %r461, %r163;
	add.s32 	%r165, %r462, %r164;
	add.s32 	%r166, %r463, %r165;
	add.s32 	%r167, %r464, %r166;
	add.s32 	%r168, %r465, %r167;
	add.s32 	%r169, %r466, %r168;
	add.s32 	%r170, %r467, %r169;
	add.s32 	%r171, %r468, %r170;
	add.s32 	%r172, %r469, %r171;
	add.s32 	%r173, %r470, %r172;
	add.s32 	%r409, %r471, %r173;
	// begin inline asm
	mov.u32 %r404, %laneid;
	// end inline asm
	mov.b32 	%r407, 1;
	mov.b32 	%r432, 0;
	mov.b32 	%r434, -1;
	// begin inline asm
	{  .reg .u32 r0;  .reg .pred p;  shfl.sync.up.b32 r0|p, %r409, %r407, %r432, %r434;  @p add.u32 r0, r0, %r409;  mov.u32 %r405, r0;}
	// end inline asm
	mov.b32 	%r413, 2;
	// begin inline asm
	{  .reg .u32 r0;  .reg .pred p;  shfl.sync.up.b32 r0|p, %r405, %r413, %r432, %r434;  @p add.u32 r0, r0, %r405;  mov.u32 %r411, r0;}
	// end inline asm
	mov.b32 	%r419, 4;
	// begin inline asm
	{  .reg .u32 r0;  .reg .pred p;  shfl.sync.up.b32 r0|p, %r411, %r419, %r432, %r434;  @p add.u32 r0, r0, %r411;  mov.u32 %r417, r0;}
	// end inline asm
	mov.b32 	%r425, 8;
	// begin inline asm
	{  .reg .u32 r0;  .reg .pred p;  shfl.sync.up.b32 r0|p, %r417, %r425, %r432, %r434;  @p add.u32 r0, r0, %r417;  mov.u32 %r423, r0;}
	// end inline asm
	mov.b32 	%r431, 16;
	// begin inline asm
	{  .reg .u32 r0;  .reg .pred p;  shfl.sync.up.b32 r0|p, %r423, %r431, %r432, %r434;  @p add.u32 r0, r0, %r423;  mov.u32 %r429, r0;}
	// end inline asm
	setp.ne.s32 	%p46, %r404, 31;
	@%p46 bra 	$L__BB4_75;
	st.shared.u32 	[%r42], %r429;
$L__BB4_75:
	sub.s32 	%r472, %r429, %r409;
	setp.gt.u32 	%p47, %r1, 31;
	setp.eq.s32 	%p48, %r39, 7;
	setp.eq.s32 	%p49, %r39, 6;
	setp.eq.s32 	%p50, %r39, 5;
	setp.eq.s32 	%p51, %r39, 4;
	setp.eq.s32 	%p52, %r39, 3;
	setp.eq.s32 	%p53, %r39, 2;
	setp.eq.s32 	%p54, %r39, 1;
	bar.sync 	0;
	ld.shared.v4.u32 	{%r473, %r474, %r475, %r476}, [_ZZN3cub18CUB_300001_SM_10006detail10radix_sort31DeviceRadixSortSingleTileKernelINS1_5radix10policy_hubI6edge_tNS0_8NullTypeEjE10Policy1000ELNS0_9SortOrderE0ES6_S7_j17edge_decomposer_tEEvPKT1_PSC_PKT2_PSG_T3_iiT4_E12temp_storage+33792];
	selp.b32 	%r477, %r473, %r633, %p54;
	add.s32 	%r478, %r474, %r473;
	selp.b32 	%r479, %r478, %r477, %p53;
	add.s32 	%r480, %r478, %r475;
	selp.b32 	%r481, %r480, %r479, %p52;
	add.s32 	%r482, %r480, %r476;
	selp.b32 	%r483, %r482, %r481, %p51;
	ld.shared.v4.u32 	{%r484, %r485, %r486, %r487}, [_ZZN3cub18CUB_300001_SM_10006detail10radix_sort31DeviceRadixSortSingleTileKernelINS1_5radix10policy_hubI6edge_tNS0_8NullTypeEjE10Policy1000ELNS0_9SortOrderE0ES6_S7_j17edge_decomposer_tEEvPKT1_PSC_PKT2_PSG_T3_iiT4_E12temp_storage+33808];
	add.s32 	%r488, %r482, %r484;
	selp.b32 	%r489, %r488, %r483, %p50;
	add.s32 	%r490, %r488, %r485;
	selp.b32 	%r491, %r490, %r489, %p49;
	add.s32 	%r492, %r490, %r486;
	selp.b32 	%r633, %r492, %r491, %p48;
	add.s32 	%r178, %r492, %r487;
	setp.ne.s32 	%p55, %r404, 0;
	selp.b32 	%r493, %r472, 0, %p55;
	add.s32 	%r494, %r633, %r493;
	or.pred  	%p56, %p47, %p55;
	selp.b32 	%r680, %r494, %r472, %p47;
	@%p56 bra 	$L__BB4_77;
	shl.b32 	%r680, %r178, 16;
	st.shared.u32 	[_ZZN3cub18CUB_300001_SM_10006detail10radix_sort31DeviceRadixSortSingleTileKernelINS1_5radix10policy_hubI6edge_tNS0_8NullTypeEjE10Policy1000ELNS0_9SortOrderE0ES6_S7_j17edge_decomposer_tEEvPKT1_PSC_PKT2_PSG_T3_iiT4_E12temp_storage+33832], %r680;
$L__BB4_77:
	setp.eq.s32 	%p57, %r1, 0;
	bar.sync 	0;
	ld.shared.u32 	%r495, [_ZZN3cub18CUB_300001_SM_10006detail10radix_sort31DeviceRadixSortSingleTileKernelINS1_5radix10policy_hubI6edge_tNS0_8NullTypeEjE10Policy1000ELNS0_9SortOrderE0ES6_S7_j17edge_decomposer_tEEvPKT1_PSC_PKT2_PSG_T3_iiT4_E12temp_storage+33832];
	selp.b32 	%r496, 0, %r495, %p57;
	add.s32 	%r497, %r680, %r496;
	add.s32 	%r498, %r142, %r497;
	add.s32 	%r499, %r143, %r497;
	add.s32 	%r500, %r144, %r497;
	add.s32 	%r501, %r145, %r497;
	add.s32 	%r502, %r146, %r497;
	add.s32 	%r503, %r147, %r497;
	add.s32 	%r504, %r148, %r497;
	add.s32 	%r505, %r149, %r497;
	add.s32 	%r506, %r150, %r497;
	add.s32 	%r507, %r151, %r497;
	add.s32 	%r508, %r152, %r497;
	add.s32 	%r509, %r153, %r497;
	add.s32 	%r510, %r154, %r497;
	add.s32 	%r511, %r155, %r497;
	add.s32 	%r512, %r156, %r497;
	add.s32 	%r513, %r157, %r497;
	add.s32 	%r514, %r158, %r497;
	add.s32 	%r515, %r159, %r497;
	add.s32 	%r516, %r160, %r497;
	add.s32 	%r517, %r161, %r497;
	add.s32 	%r518, %r162, %r497;
	add.s32 	%r519, %r163, %r497;
	add.s32 	%r520, %r164, %r497;
	add.s32 	%r521, %r165, %r497;
	add.s32 	%r522, %r166, %r497;
	add.s32 	%r523, %r167, %r497;
	add.s32 	%r524, %r168, %r497;
	add.s32 	%r525, %r169, %r497;
	add.s32 	%r526, %r170, %r497;
	add.s32 	%r527, %r171, %r497;
	add.s32 	%r528, %r172, %r497;
	add.s32 	%r529, %r173, %r497;
	st.shared.u32 	[%r41], %r497;
	st.shared.u32 	[%r41+4], %r498;
	st.shared.u32 	[%r41+8], %r499;
	st.shared.u32 	[%r41+12], %r500;
	st.shared.u32 	[%r41+16], %r501;
	st.shared.u32 	[%r41+20], %r502;
	st.shared.u32 	[%r41+24], %r503;
	st.shared.u32 	[%r41+28], %r504;
	st.shared.u32 	[%r41+32], %r505;
	st.shared.u32 	[%r41+36], %r506;
	st.shared.u32 	[%r41+40], %r507;
	st.shared.u32 	[%r41+44], %r508;
	st.shared.u32 	[%r41+48], %r509;
	st.shared.u32 	[%r41+52], %r510;
	st.shared.u32 	[%r41+56], %r511;
	st.shared.u32 	[%r41+60], %r512;
	st.shared.u32 	[%r41+64], %r513;
	st.shared.u32 	[%r41+68], %r514;
	st.shared.u32 	[%r41+72], %r515;
	st.shared.u32 	[%r41+76], %r516;
	st.shared.u32 	[%r41+80], %r517;
	st.shared.u32 	[%r41+84], %r518;
	st.shared.u32 	[%r41+88], %r519;
	st.shared.u32 	[%r41+92], %r520;
	st.shared.u32 	[%r41+96], %r521;
	st.shared.u32 	[%r41+100], %r522;
	st.shared.u32 	[%r41+104], %r523;
	st.shared.u32 	[%r41+108], %r524;
	st.shared.u32 	[%r41+112], %r525;
	st.shared.u32 	[%r41+116], %r526;
	st.shared.u32 	[%r41+120], %r527;
	st.shared.u32 	[%r41+124], %r528;
	st.shared.u32 	[%r41+128], %r529;
	bar.sync 	0;
	cvt.u32.u16 	%r530, %rs1;
	ld.shared.u16 	%r531, [%r77];
	add.s32 	%r182, %r531, %r530;
	cvt.u32.u16 	%r532, %rs2;
	ld.shared.u16 	%r533, [%r85];
	add.s32 	%r183, %r533, %r532;
	cvt.u32.u16 	%r534, %rs3;
	ld.shared.u16 	%r535, [%r93];
	add.s32 	%r184, %r535, %r534;
	cvt.u32.u16 	%r536, %rs4;
	ld.shared.u16 	%r537, [%r101];
	add.s32 	%r185, %r537, %r536;
	cvt.u32.u16 	%r538, %rs5;
	ld.shared.u16 	%r539, [%r109];
	add.s32 	%r186, %r539, %r538;
	cvt.u32.u16 	%r540, %rs6;
	ld.shared.u16 	%r541, [%r117];
	add.s32 	%r187, %r541, %r540;
	cvt.u32.u16 	%r542, %rs7;
	ld.shared.u16 	%r543, [%r125];
	add.s32 	%r188, %r543, %r542;
	cvt.u32.u16 	%r544, %rs8;
	ld.shared.u16 	%r545, [%r133];
	add.s32 	%r189, %r545, %r544;
	cvt.u32.u16 	%r546, %rs9;
	ld.shared.u16 	%r547, [%r141];
	add.s32 	%r190, %r547, %r546;
	add.s32 	%r634, %r634, 6;
	bar.sync 	0;
	setp.lt.s32 	%p58, %r634, %r229;
	@%p58 bra 	$L__BB4_97;
	shl.b32 	%r548, %r182, 3;
	mov.u32 	%r549, _ZZN3cub18CUB_300001_SM_10006detail10radix_sort31DeviceRadixSortSingleTileKernelINS1_5radix10policy_hubI6edge_tNS0_8NullTypeEjE10Policy1000ELNS0_9SortOrderE0ES6_S7_j17edge_decomposer_tEEvPKT1_PSC_PKT2_PSG_T3_iiT4_E12temp_storage;
	add.s32 	%r550, %r549, %r548;
	st.shared.v2.u32 	[%r550], {%r632, %r631};
	shl.b32 	%r551, %r183, 3;
	add.s32 	%r552, %r549, %r551;
	st.shared.v2.u32 	[%r552], {%r630, %r629};
	shl.b32 	%r553, %r184, 3;
	add.s32 	%r554, %r549, %r553;
	st.shared.v2.u32 	[%r554], {%r628, %r627};
	shl.b32 	%r555, %r185, 3;
	add.s32 	%r556, %r549, %r555;
	st.shared.v2.u32 	[%r556], {%r626, %r625};
	shl.b32 	%r557, %r186, 3;
	add.s32 	%r558, %r549, %r557;
	st.shared.v2.u32 	[%r558], {%r624, %r623};
	shl.b32 	%r559, %r187, 3;
	add.s32 	%r560, %r549, %r559;
	st.shared.v2.u32 	[%r560], {%r622, %r621};
	shl.b32 	%r561, %r188, 3;
	add.s32 	%r562, %r549, %r561;
	st.shared.v2.u32 	[%r562], {%r620, %r619};
	shl.b32 	%r563, %r189, 3;
	add.s32 	%r564, %r549, %r563;
	st.shared.v2.u32 	[%r564], {%r618, %r617};
	shl.b32 	%r565, %r190, 3;
	add.s32 	%r566, %r549, %r565;
	st.shared.v2.u32 	[%r566], {%r616, %r615};
	bar.sync 	0;
	shl.b32 	%r567, %r1, 6;
	sub.s32 	%r192, %r43, %r567;
	ld.shared.v2.u32 	{%r194, %r193}, [%r192+2048];
	ld.shared.v2.u32 	{%r196, %r195}, [%r192+4096];
	ld.shared.v2.u32 	{%r198, %r197}, [%r192+6144];
	ld.shared.v2.u32 	{%r200, %r199}, [%r192+8192];
	ld.shared.v2.u32 	{%r202, %r201}, [%r192+10240];
	ld.shared.v2.u32 	{%r204, %r203}, [%r192+12288];
	ld.shared.v2.u32 	{%r206, %r205}, [%r192+14336];
	ld.shared.v2.u32 	{%r208, %r207}, [%r192+16384];
	setp.lt.u32 	%p59, %r1, %r227;
	cvta.to.global.u64 	%rd7, %rd3;
	mul.wide.u32 	%rd8, %r1, 8;
	add.s64 	%rd2, %rd7, %rd8;
	@%p59 bra 	$L__BB4_79;
	bra.uni 	$L__BB4_80;
$L__BB4_79:
	ld.shared.v2.u32 	{%r568, %r569}, [%r192];
	st.global.u32 	[%rd2], %r568;
	st.global.u32 	[%rd2+4], %r569;
$L__BB4_80:
	add.s32 	%r570, %r1, 256;
	setp.ge.u32 	%p60, %r570, %r227;
	@%p60 bra 	$L__BB4_82;
	st.global.u32 	[%rd2+2048], %r194;
	st.global.u32 	[%rd2+2052], %r193;
$L__BB4_82:
	add.s32 	%r571, %r1, 512;
	setp.ge.u32 	%p61, %r571, %r227;
	@%p61 bra 	$L__BB4_84;
	st.global.u32 	[%rd2+4096], %r196;
	st.global.u32 	[%rd2+4100], %r195;
$L__BB4_84:
	add.s32 	%r572, %r1, 768;
	setp.ge.u32 	%p62, %r572, %r227;
	@%p62 bra 	$L__BB4_86;
	st.global.u32 	[%rd2+6144], %r198;
	st.global.u32 	[%rd2+6148], %r197;
$L__BB4_86:
	or.b32  	%r573, %r1, 1024;
	setp.ge.u32 	%p63, %r573, %r227;
	@%p63 bra 	$L__BB4_88;
	st.global.u32 	[%rd2+8192], %r200;
	st.global.u32 	[%rd2+8196], %r199;
$L__BB4_88:
	add.s32 	%r574, %r1, 1280;
	setp.ge.u32 	%p64, %r574, %r227;
	@%p64 bra 	$L__BB4_90;
	st.global.u32 	[%rd2+10240], %r202;
	st.global.u32 	[%rd2+10244], %r201;
$L__BB4_90:
	add.s32 	%r575, %r1, 1536;
	setp.ge.u32 	%p65, %r575, %r227;
	@%p65 bra 	$L__BB4_92;
	st.global.u32 	[%rd2+12288], %r204;
	st.global.u32 	[%rd2+12292], %r203;
$L__BB4_92:
	add.s32 	%r576, %r1, 1792;
	setp.ge.u32 	%p66, %r576, %r227;
	@%p66 bra 	$L__BB4_94;
	st.global.u32 	[%rd2+14336], %r206;
	st.global.u32 	[%rd2+14340], %r205;
$L__BB4_94:
	or.b32  	%r577, %r1, 2048;
	setp.ge.u32 	%p67, %r577, %r227;
	@%p67 bra 	$L__BB4_96;
	st.global.u32 	[%rd2+16384], %r208;
	st.global.u32 	[%rd2+16388], %r207;
$L__BB4_96:
	ret;
$L__BB4_97:
	shl.b32 	%r578, %r182, 3;
	mov.u32 	%r579, _ZZN3cub18CUB_300001_SM_10006detail10radix_sort31DeviceRadixSortSingleTileKernelINS1_5radix10policy_hubI6edge_tNS0_8NullTypeEjE10Policy1000ELNS0_9SortOrderE0ES6_S7_j17edge_decomposer_tEEvPKT1_PSC_PKT2_PSG_T3_iiT4_E12temp_storage;
	add.s32 	%r580, %r579, %r578;
	st.shared.v2.u32 	[%r580], {%r632, %r631};
	shl.b32 	%r581, %r183, 3;
	add.s32 	%r582, %r579, %r581;
	st.shared.v2.u32 	[%r582], {%r630, %r629};
	shl.b32 	%r583, %r184, 3;
	add.s32 	%r584, %r579, %r583;
	st.shared.v2.u32 	[%r584], {%r628, %r627};
	shl.b32 	%r585, %r185, 3;
	add.s32 	%r586, %r579, %r585;
	st.shared.v2.u32 	[%r586], {%r626, %r625};
	shl.b32 	%r587, %r186, 3;
	add.s32 	%r588, %r579, %r587;
	st.shared.v2.u32 	[%r588], {%r624, %r623};
	shl.b32 	%r589, %r187, 3;
	add.s32 	%r590, %r579, %r589;
	st.shared.v2.u32 	[%r590], {%r622, %r621};
	shl.b32 	%r591, %r188, 3;
	add.s32 	%r592, %r579, %r591;
	st.shared.v2.u32 	[%r592], {%r620, %r619};
	shl.b32 	%r593, %r189, 3;
	add.s32 	%r594, %r579, %r593;
	st.shared.v2.u32 	[%r594], {%r618, %r617};
	shl.b32 	%r595, %r190, 3;
	add.s32 	%r596, %r579, %r595;
	st.shared.v2.u32 	[%r596], {%r616, %r615};
	bar.sync 	0;
	ld.shared.v2.u32 	{%r632, %r631}, [%r43];
	ld.shared.v2.u32 	{%r630, %r629}, [%r43+8];
	ld.shared.v2.u32 	{%r628, %r627}, [%r43+16];
	ld.shared.v2.u32 	{%r626, %r625}, [%r43+24];
	ld.shared.v2.u32 	{%r624, %r623}, [%r43+32];
	ld.shared.v2.u32 	{%r622, %r621}, [%r43+40];
	ld.shared.v2.u32 	{%r620, %r619}, [%r43+48];
	ld.shared.v2.u32 	{%r618, %r617}, [%r43+56];
	ld.shared.v2.u32 	{%r616, %r615}, [%r43+64];
	bar.sync 	0;
	bra.uni 	$L__BB4_19;

}
	// .globl	_ZN3cub18CUB_300001_SM_10006detail10radix_sort30DeviceRadixSortHistogramKernelINS1_5radix10policy_hubI6edge_tNS0_8NullTypeEjE10Policy1000ELNS0_9SortOrderE0ES6_j17edge_decomposer_tEEvPT2_PKT1_SC_iiT3_
.visible .entry _ZN3cub18CUB_300001_SM_10006detail10radix_sort30DeviceRadixSortHistogramKernelINS1_5radix10policy_hubI6edge_tNS0_8NullTypeEjE10Policy1000ELNS0_9SortOrderE0ES6_j17edge_decomposer_tEEvPT2_PKT1_SC_iiT3_(
	.param .u64 .ptr .align 1 _ZN3cub18CUB_300001_SM_10006detail10radix_sort30DeviceRadixSortHistogramKernelINS1_5radix10policy_hubI6edge_tNS0_8NullTypeEjE10Policy1000ELNS0_9SortOrderE0ES6_j17edge_decomposer_tEEvPT2_PKT1_SC_iiT3__param_0,
	.param .u64 .ptr .align 1 _ZN3cub18CUB_300001_SM_10006detail10radix_sort30DeviceRadixSortHistogramKernelINS1_5radix10policy_hubI6edge_tNS0_8NullTypeEjE10Policy1000ELNS0_9SortOrderE0ES6_j17edge_decomposer_tEEvPT2_PKT1_SC_iiT3__param_1,
	.param .u32 _ZN3cub18CUB_300001_SM_10006detail10radix_sort30DeviceRadixSortHistogramKernelINS1_5radix10policy_hubI6edge_tNS0_8NullTypeEjE10Policy1000ELNS0_9SortOrderE0ES6_j17edge_decomposer_tEEvPT2_PKT1_SC_iiT3__param_2,
	.param .u32 _ZN3cub18CUB_300001_SM_10006detail10radix_sort30DeviceRadixSortHistogramKernelINS1_5radix10policy_hubI6edge_tNS0_8NullTypeEjE10Policy1000ELNS0_9SortOrderE0ES6_j17edge_decomposer_tEEvPT2_PKT1_SC_iiT3__param_3,
	.param .u32 _ZN3cub18CUB_300001_SM_10006detail10radix_sort30DeviceRadixSortHistogramKernelINS1_5radix10policy_hubI6edge_tNS0_8NullTypeEjE10Policy1000ELNS0_9SortOrderE0ES6_j17edge_decomposer_tEEvPT2_PKT1_SC_iiT3__param_4,
	.param .align 1 .b8 _ZN3cub18CUB_300001_SM_10006detail10radix_sort30DeviceRadixSortHistogramKernelINS1_5radix10policy_hubI6edge_tNS0_8NullTypeEjE10Policy1000ELNS0_9SortOrderE0ES6_j17edge_decomposer_tEEvPT2_PKT1_SC_iiT3__param_5[1]
)
.maxntid 128
{
	.reg .pred 	%p<125>;
	.reg .b32 	%r<912>;
	.reg .b64 	%rd<57>;
	// demoted variable
	.shared .align 4 .b8 _ZZN3cub18CUB_300001_SM_10006detail10radix_sort30DeviceRadixSortHistogramKernelINS1_5radix10policy_hubI6edge_tNS0_8NullTypeEjE10Policy1000ELNS0_9SortOrderE0ES6_j17edge_decomposer_tEEvPT2_PKT1_SC_iiT3_E12temp_storage[8192];
	ld.param.u64 	%rd5, [_ZN3cub18CUB_300001_SM_10006detail10radix_sort30DeviceRadixSortHistogramKernelINS1_5radix10policy_hubI6edge_tNS0_8NullTypeEjE10Policy1000ELNS0_9SortOrderE0ES6_j17edge_decomposer_tEEvPT2_PKT1_SC_iiT3__param_0];
	ld.param.u64 	%rd6, [_ZN3cub18CUB_300001_SM_10006detail10radix_sort30DeviceRadixSortHistogramKernelINS1_5radix10policy_hubI6edge_tNS0_8NullTypeEjE10Policy1000ELNS0_9SortOrderE0ES6_j17edge_decomposer_tEEvPT2_PKT1_SC_iiT3__param_1];
	ld.param.u32 	%r304, [_ZN3cub18CUB_300001_SM_10006detail10radix_sort30DeviceRadixSortHistogramKernelINS1_5radix10policy_hubI6edge_tNS0_8NullTypeEjE10Policy1000ELNS0_9SortOrderE0ES6_j17edge_decomposer_tEEvPT2_PKT1_SC_iiT3__param_2];
	ld.param.u32 	%r305, [_ZN3cub18CUB_300001_SM_10006detail10radix_sort30DeviceRadixSortHistogramKernelINS1_5radix10policy_hubI6edge_tNS0_8NullTypeEjE10Policy1000ELNS0_9SortOrderE0ES6_j17edge_decomposer_tEEvPT2_PKT1_SC_iiT3__param_3];
	ld.param.u32 	%r306, [_ZN3cub18CUB_300001_SM_10006detail10radix_sort30DeviceRadixSortHistogramKernelINS1_5radix10policy_hubI6edge_tNS0_8NullTypeEjE10Policy1000ELNS0_9SortOrderE0ES6_j17edge_decomposer_tEEvPT2_PKT1_SC_iiT3__param_4];
	cvta.to.global.u64 	%rd1, %rd6;
	cvta.to.global.u64 	%rd2, %rd5;
	setp.eq.s32 	%p2, %r304, 0;
	@%p2 bra 	$L__BB5_222;
	sub.s32 	%r308, %r306, %r305;
	add.s32 	%r309, %r308, 7;
	shr.s32 	%r310, %r309, 31;
	shr.u32 	%r311, %r310, 29;
	add.s32 	%r312, %r309, %r311;
	shr.s32 	%r313, %r312, 3;
	mov.u32 	%r1, %tid.x;
	setp.gt.u32 	%p3, %r1, 255;
	setp.lt.s32 	%p4, %r309, 8;
	mov.u32 	%r314, %ctaid.x;
	shl.b32 	%r2, %r314, 11;
	mov.u32 	%r315, %nctaid.x;
	shl.b32 	%r3, %r315, 11;
	add.s32 	%r4, %r313, -1;
	and.b32  	%r5, %r313, 15;
	add.s32 	%r6, %r5, -1;
	and.b32  	%r7, %r313, 7;
	add.s32 	%r8, %r7, -1;
	and.b32  	%r9, %r313, 3;
	add.s32 	%r10, %r9, -1;
	or.pred  	%p1, %p3, %p4;
	shl.b32 	%r316, %r1, 2;
	mov.u32 	%r317, _ZZN3cub18CUB_300001_SM_10006detail10radix_sort30DeviceRadixSortHistogramKernelINS1_5radix10policy_hubI6edge_tNS0_8NullTypeEjE10Policy1000ELNS0_9SortOrderE0ES6_j17edge_decomposer_tEEvPT2_PKT1_SC_iiT3_E12temp_storage;
	add.s32 	%r11, %r317, %r316;
	and.b32  	%r12, %r313, 268435440;
	add.s32 	%r13, %r1, 1920;
	and.b32  	%r14, %r313, 268435448;
	and.b32  	%r15, %r313, 1;
	neg.s32 	%r16, %r12;
	add.s32 	%r17, %r11, 8192;
	add.s32 	%r318, %r304, -1;
	shr.u32 	%r319, %r318, 30;
	add.s32 	%r320, %r319, 1;
	min.u32 	%r18, %r320, %r304;
	mov.b32 	%r805, 0;
$L__BB5_2:
	@%p1 bra 	$L__BB5_30;
	setp.lt.u32 	%p5, %r4, 15;
	mov.b32 	%r809, 0;
	@%p5 bra 	$L__BB5_6;
	mov.u32 	%r806, %r17;
	mov.u32 	%r807, %r16;
$L__BB5_5:
	.pragma "nounroll";
	mov.b32 	%r322, 0;
	st.shared.u32 	[%r806+-8192], %r322;
	st.shared.u32 	[%r806+-7168], %r322;
	st.shared.u32 	[%r806+-6144], %r322;
	st.shared.u32 	[%r806+-5120], %r322;
	st.shared.u32 	[%r806+-4096], %r322;
	st.shared.u32 	[%r806+-3072], %r322;
	st.shared.u32 	[%r806+-2048], %r322;
	st.shared.u32 	[%r806+-1024], %r322;
	st.shared.u32 	[%r806], %r322;
	st.shared.u32 	[%r806+1024], %r322;
	st.shared.u32 	[%r806+2048], %r322;
	st.shared.u32 	[%r806+3072], %r322;
	st.shared.u32 	[%r806+4096], %r322;
	st.shared.u32 	[%r806+5120], %r322;
	st.shared.u32 	[%r806+6144], %r322;
	st.shared.u32 	[%r806+7168], %r322;
	add.s32 	%r807, %r807, 16;
	add.s32 	%r806, %r806, 16384;
	setp.ne.s32 	%p6, %r807, 0;
	mov.u32 	%r809, %r12;
	@%p6 bra 	$L__BB5_5;
$L__BB5_6:
	setp.eq.s32 	%p7, %r5, 0;
	@%p7 bra 	$L__BB5_16;
	setp.lt.u32 	%p8, %r6, 7;
	@%p8 bra 	$L__BB5_9;
	shl.b32 	%r323, %r809, 10;
	add.s32 	%r324, %r11, %r323;
	mov.b32 	%r325, 0;
	st.shared.u32 	[%r324], %r325;
	st.shared.u32 	[%r324+1024], %r325;
	st.shared.u32 	[%r324+2048], %r325;
	st.shared.u32 	[%r324+3072], %r325;
	st.shared.u32 	[%r324+4096], %r325;
	st.shared.u32 	[%r324+5120], %r325;
	st.shared.u32 	[%r324+6144], %r325;
	st.shared.u32 	[%r324+7168], %r325;
	add.s32 	%r809, %r809, 8;
$L__BB5_9:
	setp.eq.s32 	%p9, %r7, 0;
	@%p9 bra 	$L__BB5_16;
	setp.lt.u32 	%p10, %r8, 3;
	@%p10 bra 	$L__BB5_12;
	shl.b32 	%r326, %r809, 10;
	add.s32 	%r327, %r11, %r326;
	mov.b32 	%r328, 0;
	st.shared.u32 	[%r327], %r328;
	st.shared.u32 	[%r327+1024], %r328;
	st.shared.u32 	[%r327+2048], %r328;
	st.shared.u32 	[%r327+3072], %r328;
	add.s32 	%r809, %r809, 4;
$L__BB5_12:
	setp.eq.s32 	%p11, %r9, 0;
	@%p11 bra 	$L__BB5_16;
	setp.eq.s32 	%p12, %r9, 1;
	shl.b32 	%r329, %r809, 10;
	add.s32 	%r29, %r11, %r329;
	mov.b32 	%r330, 0;
	st.shared.u32 	[%r29], %r330;
	@%p12 bra 	$L__BB5_16;
	setp.eq.s32 	%p13, %r9, 2;
	mov.b32 	%r331, 0;
	st.shared.u32 	[%r29+1024], %r331;
	@%p13 bra 	$L__BB5_16;
	mov.b32 	%r332, 0;
	st.shared.u32 	[%r29+2048], %r332;
$L__BB5_16:
	setp.gt.u32 	%p14, %r1, 127;
	@%p14 bra 	$L__BB5_30;
	setp.lt.u32 	%p15, %r4, 15;
	mov.b32 	%r813, 0;
	@%p15 bra 	$L__BB5_20;
	mov.b32 	%r811, 0;
$L__BB5_19:
	.pragma "nounroll";
	shl.b32 	%r335, %r811, 10;
	add.s32 	%r336, %r11, %r335;
	mov.b32 	%r337, 0;
	st.shared.u32 	[%r336+512], %r337;
	st.shared.u32 	[%r336+1536], %r337;
	st.shared.u32 	[%r336+2560], %r337;
	st.shared.u32 	[%r336+3584], %r337;
	st.shared.u32 	[%r336+4608], %r337;
	st.shared.u32 	[%r336+5632], %r337;
	st.shared.u32 	[%r336+6656], %r337;
	st.shared.u32 	[%r336+7680], %r337;
	st.shared.u32 	[%r336+8704], %r337;
	st.shared.u32 	[%r336+9728], %r337;
	st.shared.u32 	[%r336+10752], %r337;
	st.shared.u32 	[%r336+11776], %r337;
	st.shared.u32 	[%r336+12800], %r337;
	st.shared.u32 	[%r336+13824], %r337;
	st.shared.u32 	[%r336+14848], %r337;
	st.shared.u32 	[%r336+15872], %r337;
	add.s32 	%r811, %r811, 16;
	setp.ne.s32 	%p16, %r811, %r12;
	mov.u32 	%r813, %r12;
	@%p16 bra 	$L__BB5_19;
$L__BB5_20:
	setp.eq.s32 	%p17, %r5, 0;
	@%p17 bra 	$L__BB5_30;
	setp.lt.u32 	%p18, %r6, 7;
	@%p18 bra 	$L__BB5_23;
	shl.b32 	%r338, %r813, 10;
	add.s32 	%r339, %r11, %r338;
	mov.b32 	%r340, 0;
	st.shared.u32 	[%r339+512], %r340;
	st.shared.u32 	[%r339+1536], %r340;
	st.shared.u32 	[%r339+2560], %r340;
	st.shared.u32 	[%r339+3584], %r340;
	st.shared.u32 	[%r339+4608], %r340;
	st.shared.u32 	[%r339+5632], %r340;
	st.shared.u32 	[%r339+6656], %r340;
	st.shared.u32 	[%r339+7680], %r340;
	add.s32 	%r813, %r813, 8;
$L__BB5_23:
	setp.eq.s32 	%p19, %r7, 0;
	@%p19 bra 	$L__BB5_30;
	setp.lt.u32 	%p20, %r8, 3;
	@%p20 bra 	$L__BB5_26;
	shl.b32 	%r341, %r813, 10;
	add.s32 	%r342, %r11, %r341;
	mov.b32 	%r343, 0;
	st.shared.u32 	[%r342+512], %r343;
	st.shared.u32 	[%r342+1536], %r343;
	st.shared.u32 	[%r342+2560], %r343;
	st.shared.u32 	[%r342+3584], %r343;
	add.s32 	%r813, %r813, 4;
$L__BB5_26:
	setp.eq.s32 	%p21, %r9, 0;
	@%p21 bra 	$L__BB5_30;
	setp.eq.s32 	%p22, %r9, 1;
	shl.b32 	%r344, %r813, 10;
	add.s32 	%r37, %r11, %r344;
	mov.b32 	%r345, 0;
	st.shared.u32 	[%r37+512], %r345;
	@%p22 bra 	$L__BB5_30;
	setp.eq.s32 	%p23, %r9, 2;
	mov.b32 	%r346, 0;
	st.shared.u32 	[%r37+1536], %r346;
	@%p23 bra 	$L__BB5_30;
	mov.b32 	%r347, 0;
	st.shared.u32 	[%r37+2560], %r347;
$L__BB5_30:
	bar.sync 	0;
	bar.sync 	0;
	shl.b32 	%r38, %r805, 30;
	sub.s32 	%r348, %r304, %r38;
	min.u32 	%r39, %r348, 1073741824;
	setp.ge.u32 	%p24, %r2, %r39;
	@%p24 bra 	$L__BB5_139;
	mov.u32 	%r815, %r2;
$L__BB5_32:
	add.s32 	%r41, %r815, %r38;
	sub.s32 	%r42, %r304, %r41;
	setp.lt.u32 	%p25, %r42, 2048;
	@%p25 bra 	$L__BB5_34;
	add.s32 	%r381, %r1, %r41;
	mul.wide.u32 	%rd10, %r381, 8;
	add.s64 	%rd11, %rd1, %rd10;
	ld.global.u32 	%r877, [%rd11];
	ld.global.u32 	%r876, [%rd11+4];
	ld.global.u32 	%r875, [%rd11+1024];
	ld.global.u32 	%r874, [%rd11+1028];
	ld.global.u32 	%r873, [%rd11+2048];
	ld.global.u32 	%r872, [%rd11+2052];
	ld.global.u32 	%r871, [%rd11+3072];
	ld.global.u32 	%r870, [%rd11+3076];
	ld.global.u32 	%r869, [%rd11+4096];
	ld.global.u32 	%r868, [%rd11+4100];
	ld.global.u32 	%r867, [%rd11+5120];
	ld.global.u32 	%r866, [%rd11+5124];
	ld.global.u32 	%r865, [%rd11+6144];
	ld.global.u32 	%r864, [%rd11+6148];
	ld.global.u32 	%r863, [%rd11+7168];
	ld.global.u32 	%r862, [%rd11+7172];
	ld.global.u32 	%r861, [%rd11+8192];
	ld.global.u32 	%r860, [%rd11+8196];
	ld.global.u32 	%r859, [%rd11+9216];
	ld.global.u32 	%r858, [%rd11+9220];
	ld.global.u32 	%r857, [%rd11+10240];
	ld.global.u32 	%r856, [%rd11+10244];
	ld.global.u32 	%r855, [%rd11+11264];
	ld.global.u32 	%r854, [%rd11+11268];
	ld.global.u32 	%r853, [%rd11+12288];
	ld.global.u32 	%r852, [%rd11+12292];
	ld.global.u32 	%r851, [%rd11+13312];
	ld.global.u32 	%r850, [%rd11+13316];
	ld.global.u32 	%r849, [%rd11+14336];
	ld.global.u32 	%r848, [%rd11+14340];
	ld.global.u32 	%r847, [%rd11+15360];
	ld.global.u32 	%r846, [%rd11+15364];
	bra.uni 	$L__BB5_66;
$L__BB5_34:
	setp.ge.s32 	%p26, %r1, %r42;
	mov.b32 	%r876, -1;
	mov.u32 	%r877, %r876;
	@%p26 bra 	$L__BB5_36;
	add.s32 	%r350, %r1, %r41;
	mul.wide.u32 	%rd7, %r350, 8;
	add.s64 	%rd8, %rd1, %rd7;
	ld.global.u32 	%r877, [%rd8];
	ld.global.u32 	%r876, [%rd8+4];
$L__BB5_36:
	add.s32 	%r352, %r1, 128;
	setp.ge.s32 	%p27, %r352, %r42;
	add.s32 	%r353, %r1, %r41;
	mul.wide.u32 	%rd9, %r353, 8;
	add.s64 	%rd3, %rd1, %rd9;
	mov.b32 	%r874, -1;
	mov.u32 	%r875, %r874;
	@%p27 bra 	$L__BB5_38;
	ld.global.u32 	%r875, [%rd3+1024];
	ld.global.u32 	%r874, [%rd3+1028];
$L__BB5_38:
	add.s32 	%r355, %r1, 256;
	setp.ge.s32 	%p28, %r355, %r42;
	mov.b32 	%r872, -1;
	mov.u32 	%r873, %r872;
	@%p28 bra 	$L__BB5_40;
	ld.global.u32 	%r873, [%rd3+2048];
	ld.global.u32 	%r872, [%rd3+2052];
$L__BB5_40:
	add.s32 	%r357, %r1, 384;
	setp.ge.s32 	%p29, %r357, %r42;
	mov.b32 	%r870, -1;
	mov.u32 	%r871, %r870;
	@%p29 bra 	$L__BB5_42;
	ld.global.u32 	%r871, [%rd3+3072];
	ld.global.u32 	%r870, [%rd3+3076];
$L__BB5_42:
	add.s32 	%r359, %r1, 512;
	setp.ge.s32 	%p30, %r359, %r42;
	mov.b32 	%r868, -1;
	mov.u32 	%r869, %r868;
	@%p30 bra 	$L__BB5_44;
	ld.global.u32 	%r869, [%rd3+4096];
	ld.global.u32 	%r868, [%rd3+4100];
$L__BB5_44:
	add.s32 	%r361, %r1, 640;
	setp.ge.s32 	%p31, %r361, %r42;
	mov.b32 	%r866, -1;
	mov.u32 	%r867, %r866;
	@%p31 bra 	$L__BB5_46;
	ld.global.u32 	%r867, [%rd3+5120];
	ld.global.u32 	%r866, [%rd3+5124];
$L__BB5_46:
	add.s32 	%r363, %r1, 768;
	setp.ge.s32 	%p32, %r363, %r42;
	mov.b32 	%r864, -1;
	mov.u32 	%r865, %r864;
	@%p32 bra 	$L__BB5_48;
	ld.global.u32 	%r865, [%rd3+6144];
	ld.global.u32 	%r864, [%rd3+6148];
$L__BB5_48:
	add.s32 	%r365, %r1, 896;
	setp.ge.s32 	%p33, %r365, %r42;
	mov.b32 	%r862, -1;
	mov.u32 	%r863, %r862;
	@%p33 bra 	$L__BB5_50;
	ld.global.u32 	%r863, [%rd3+7168];
	ld.global.u32 	%r862, [%rd3+7172];
$L__BB5_50:
	or.b32  	%r367, %r1, 1024;
	setp.ge.s32 	%p34, %r367, %r42;
	mov.b32 	%r860, -1;
	mov.u32 	%r861, %r860;
	@%p34 bra 	$L__BB5_52;
	ld.global.u32 	%r861, [%rd3+8192];
	ld.global.u32 	%r860, [%rd3+8196];
$L__BB5_52:
	add.s32 	%r369, %r1, 1152;
	setp.ge.s32 	%p35, %r369, %r42;
	mov.b32 	%r858, -1;
	mov.u32 	%r859, %r858;
	@%p35 bra 	$L__BB5_54;
	ld.global.u32 	%r859, [%rd3+9216];
	ld.global.u32 	%r858, [%rd3+9220];
$L__BB5_54:
	add.s32 	%r371, %r1, 1280;
	setp.ge.s32 	%p36, %r371, %r42;
	mov.b32 	%r856, -1;
	mov.u32 	%r857, %r856;
	@%p36 bra 	$L__BB5_56;
	ld.global.u32 	%r857, [%rd3+10240];
	ld.global.u32 	%r856, [%rd3+10244];
$L__BB5_56:
	add.s32 	%r373, %r1, 1408;
	setp.ge.s32 	%p37, %r373, %r42;
	mov.b32 	%r854, -1;
	mov.u32 	%r855, %r854;
	@%p37 bra 	$L__BB5_58;
	ld.global.u32 	%r855, [%rd3+11264];
	ld.global.u32 	%r854, [%rd3+11268];
$L__BB5_58:
	add.s32 	%r375, %r1, 1536;
	setp.ge.s32 	%p38, %r375, %r42;
	mov.b32 	%r852, -1;
	mov.u32 	%r853, %r852;
	@%p38 bra 	$L__BB5_60;
	ld.global.u32 	%r853, [%rd3+12288];
	ld.global.u32 	%r852, [%rd3+12292];
$L__BB5_60:
	add.s32 	%r377, %r1, 1664;
	setp.ge.s32 	%p39, %r377, %r42;
	mov.b32 	%r850, -1;
	mov.u32 	%r851, %r850;
	@%p39 bra 	$L__BB5_62;
	ld.global.u32 	%r851, [%rd3+13312];
	ld.global.u32 	%r850, [%rd3+13316];
$L__BB5_62:
	add.s32 	%r379, %r1, 1792;
	setp.ge.s32 	%p40, %r379, %r42;
	mov.b32 	%r848, -1;
	mov.u32 	%r849, %r848;
	@%p40 bra 	$L__BB5_64;
	ld.global.u32 	%r849, [%rd3+14336];
	ld.global.u32 	%r848, [%rd3+14340];
$L__BB5_64:
	setp.ge.s32 	%p41, %r13, %r42;
	mov.b32 	%r846, -1;
	mov.u32 	%r847, %r846;
	@%p41 bra 	$L__BB5_66;
	ld.global.u32 	%r847, [%rd3+15360];
	ld.global.u32 	%r846, [%rd3+15364];
$L__BB5_66:
	setp.le.s32 	%p42, %r306, %r305;
	@%p42 bra 	$L__BB5_138;
	mov.b32 	%r878, 0;
	mov.u32 	%r879, %r305;
$L__BB5_68:
	sub.s32 	%r171, %r306, %r879;
	min.s32 	%r172, %r171, 8;
	setp.lt.u32 	%p43, %r879, 32;
	sub.s32 	%r383, 32, %r879;
	min.u32 	%r173, %r172, %r383;
	mov.b32 	%r384, -1;
	shl.b32 	%r385, %r384, %r173;
	not.b32 	%r174, %r385;
	sub.s32 	%r175, %r172, %r173;
	add.s32 	%r176, %r879, -32;
	shl.b32 	%r386, %r878, 10;
	mov.u32 	%r387, _ZZN3cub18CUB_300001_SM_10006detail10radix_sort30DeviceRadixSortHistogramKernelINS1_5radix10policy_hubI6edge_tNS0_8NullTypeEjE10Policy1000ELNS0_9SortOrderE0ES6_j17edge_decomposer_tEEvPT2_PKT1_SC_iiT3_E12temp_storage;
	add.s32 	%r177, %r387, %r386;
	@%p43 bra 	$L__BB5_102;
	setp.gt.u32 	%p61, %r176, 31;
	@%p61 bra 	$L__BB5_72;
	sub.s32 	%r565, 64, %r879;
	min.u32 	%r566, %r172, %r565;
	setp.eq.s32 	%p62, %r171, 0;
	mov.b32 	%r567, -1;
	shl.b32 	%r568, %r567, %r566;
	not.b32 	%r178, %r568;
	shr.u32 	%r569, %r877, %r176;
	and.b32  	%r570, %r569, %r178;
	selp.b32 	%r571, 0, %r570, %p62;
	shl.b32 	%r572, %r571, 2;
	add.s32 	%r573, %r177, %r572;
	atom.shared.add.u32 	%r574, [%r573], 1;
	mov.b32 	%r880, 0;
	@%p62 bra 	$L__BB5_73;
	shr.u32 	%r575, %r875, %r176;
	and.b32  	%r880, %r575, %r178;
	bra.uni 	$L__BB5_73;
$L__BB5_72:
	atom.shared.add.u32 	%r577, [%r177], 1;
	mov.b32 	%r880, 0;
$L__BB5_73:
	shl.b32 	%r578, %r880, 2;
	add.s32 	%r579, %r177, %r578;
	atom.shared.add.u32 	%r580, [%r579], 1;
	@%p61 bra 	$L__BB5_76;
	sub.s32 	%r582, 64, %r879;
	min.u32 	%r583, %r172, %r582;
	setp.eq.s32 	%p64, %r171, 0;
	mov.b32 	%r584, -1;
	shl.b32 	%r585, %r584, %r583;
	not.b32 	%r181, %r585;
	shr.u32 	%r586, %r873, %r176;
	and.b32  	%r587, %r586, %r181;
	selp.b32 	%r588, 0, %r587, %p64;
	shl.b32 	%r589, %r588, 2;
	add.s32 	%r590, %r177, %r589;
	atom.shared.add.u32 	%r591, [%r590], 1;
	mov.b32 	%r881, 0;
	@%p64 bra 	$L__BB5_77;
	shr.u32 	%r592, %r871, %r176;
	and.b32  	%r881, %r592, %r181;
	bra.uni 	$L__BB5_77;
$L__BB5_76:
	atom.shared.add.u32 	%r594, [%r177], 1;
	mov.b32 	%r881, 0;
$L__BB5_77:
	shl.b32 	%r595, %r881, 2;
	add.s32 	%r596, %r177, %r595;
	atom.shared.add.u32 	%r597, [%r596], 1;
	@%p61 bra 	$L__BB5_80;
	sub.s32 	%r599, 64, %r879;
	min.u32 	%r600, %r172, %r599;
	setp.eq.s32 	%p66, %r171, 0;
	mov.b32 	%r601, -1;
	shl.b32 	%r602, %r601, %r600;
	not.b32 	%r184, %r602;
	shr.u32 	%r603, %r869, %r176;
	and.b32  	%r604, %r603, %r184;
	selp.b32 	%r605, 0, %r604, %p66;
	shl.b32 	%r606, %r605, 2;
	add.s32 	%r607, %r177, %r606;
	atom.shared.add.u32 	%r608, [%r607], 1;
	mov.b32 	%r882, 0;
	@%p66 bra 	$L__BB5_81;
	shr.u32 	%r609, %r867, %r176;
	and.b32  	%r882, %r609, %r184;
	bra.uni 	$L__BB5_81;
$L__BB5_80:
	atom.shared.add.u32 	%r611, [%r177], 1;
	mov.b32 	%r882, 0;
$L__BB5_81:
	shl.b32 	%r612, %r882, 2;
	add.s32 	%r613, %r177, %r612;
	atom.shared.add.u32 	%r614, [%r613], 1;
	@%p61 bra 	$L__BB5_84;
	sub.s32 	%r616, 64, %r879;
	min.u32 	%r617, %r172, %r616;
	setp.eq.s32 	%p68, %r171, 0;
	mov.b32 	%r618, -1;
	shl.b32 	%r619, %r618, %r617;
	not.b32 	%r187, %r619;
	shr.u32 	%r620, %r865, %r176;
	and.b32  	%r621, %r620, %r187;
	selp.b32 	%r622, 0, %r621, %p68;
	shl.b32 	%r623, %r622, 2;
	add.s32 	%r624, %r177, %r623;
	atom.shared.add.u32 	%r625, [%r624], 1;
	mov.b32 	%r883, 0;
	@%p68 bra 	$L__BB5_85;
	shr.u32 	%r626, %r863, %r176;
	and.b32  	%r883, %r626, %r187;
	bra.uni 	$L__BB5_85;
$L__BB5_84:
	atom.shared.add.u32 	%r628, [%r177], 1;
	mov.b32 	%r883, 0;
$L__BB5_85:
	shl.b32 	%r629, %r883, 2;
	add.s32 	%r630, %r177, %r629;
	atom.shared.add.u32 	%r631, [%r630], 1;
	@%p61 bra 	$L__BB5_88;
	sub.s32 	%r633, 64, %r879;
	min.u32 	%r634, %r172, %r633;
	setp.eq.s32 	%p70, %r171, 0;
	mov.b32 	%r635, -1;
	shl.b32 	%r636, %r635, %r634;
	not.b32 	%r190, %r636;
	shr.u32 	%r637, %r861, %r176;
	and.b32  	%r638, %r637, %r190;
	selp.b32 	%r639, 0, %r638, %p70;
	shl.b32 	%r640, %r639, 2;
	add.s32 	%r641, %r177, %r640;
	atom.shared.add.u32 	%r642, [%r641], 1;
	mov.b32 	%r884, 0;
	@%p70 bra 	$L__BB5_89;
	shr.u32 	%r643, %r859, %r176;
	and.b32  	%r884, %r643, %r190;
	bra.uni 	$L__BB5_89;
$L__BB5_88:
	atom.shared.add.u32 	%r645, [%r177], 1;
	mov.b32 	%r884, 0;
$L__BB5_89:
	shl.b32 	%r646, %r884, 2;
	add.s32 	%r647, %r177, %r646;
	atom.shared.add.u32 	%r648, [%r647], 1;
	@%p61 bra 	$L__BB5_92;
	sub.s32 	%r650, 64, %r879;
	min.u32 	%r651, %r172, %r650;
	setp.eq.s32 	%p72, %r171, 0;
	mov.b32 	%r652, -1;
	shl.b32 	%r653, %r652, %r651;
	not.b32 	%r193, %r653;
	shr.u32 	%r654, %r857, %r176;
	and.b32  	%r655, %r654, %r193;
	selp.b32 	%r656, 0, %r655, %p72;
	shl.b32 	%r657, %r656, 2;
	add.s32 	%r658, %r177, %r657;
	atom.shared.add.u32 	%r659, [%r658], 1;
	mov.b32 	%r885, 0;
	@%p72 bra 	$L__BB5_93;
	shr.u32 	%r660, %r855, %r176;
	and.b32  	%r885, %r660, %r193;
	bra.uni 	$L__BB5_93;
$L__BB5_92:
	atom.shared.add.u32 	%r662, [%r177], 1;
	mov.b32 	%r885, 0;
$L__BB5_93:
	shl.b32 	%r663, %r885, 2;
	add.s32 	%r664, %r177, %r663;
	atom.shared.add.u32 	%r665, [%r664], 1;
	@%p61 bra 	$L__BB5_96;
	sub.s32 	%r667, 64, %r879;
	min.u32 	%r668, %r172, %r667;
	setp.eq.s32 	%p74, %r171, 0;
	mov.b32 	%r669, -1;
	shl.b32 	%r670, %r669, %r668;
	not.b32 	%r196, %r670;
	shr.u32 	%r671, %r853, %r176;
	and.b32  	%r672, %r671, %r196;
	selp.b32 	%r673, 0, %r672, %p74;
	shl.b32 	%r674, %r673, 2;
	add.s32 	%r675, %r177, %r674;
	atom.shared.add.u32 	%r676, [%r675], 1;
	mov.b32 	%r886, 0;
	@%p74 bra 	$L__BB5_97;
	shr.u32 	%r677, %r851, %r176;
	and.b32  	%r886, %r677, %r196;
	bra.uni 	$L__BB5_97;
$L__BB5_96:
	atom.shared.add.u32 	%r679, [%r177], 1;
	mov.b32 	%r886, 0;
$L__BB5_97:
	shl.b32 	%r680, %r886, 2;
	add.s32 	%r681, %r177, %r680;
	atom.shared.add.u32 	%r682, [%r681], 1;
	@%p61 bra 	$L__BB5_100;
	sub.s32 	%r684, 64, %r879;
	min.u32 	%r685, %r172, %r684;
	setp.eq.s32 	%p76, %r171, 0;
	mov.b32 	%r686, -1;
	shl.b32 	%r687, %r686, %r685;
	not.b32 	%r199, %r687;
	shr.u32 	%r688, %r849, %r176;
	and.b32  	%r689, %r688, %r199;
	selp.b32 	%r690, 0, %r689, %p76;
	shl.b32 	%r691, %r690, 2;
	add.s32 	%r692, %r177, %r691;
	atom.shared.add.u32 	%r693, [%r692], 1;
	mov.b32 	%r887, 0;
	@%p76 bra 	$L__BB5_101;
	shr.u32 	%r694, %r847, %r176;
	and.b32  	%r887, %r694, %r199;
	bra.uni 	$L__BB5_101;
$L__BB5_100:
	atom.shared.add.u32 	%r696, [%r177], 1;
	mov.b32 	%r887, 0;
$L__BB5_101:
	shl.b32 	%r697, %r887, 2;
	add.s32 	%r698, %r177, %r697;
	atom.shared.add.u32 	%r699, [%r698], 1;
	bra.uni 	$L__BB5_137;
$L__BB5_102:
	setp.ne.s32 	%p44, %r171, 0;
	@%p44 bra 	$L__BB5_104;
	atom.shared.add.u32 	%r548, [%r177], 1;
	atom.shared.add.u32 	%r549, [%r177], 1;
	atom.shared.add.u32 	%r550, [%r177], 1;
	atom.shared.add.u32 	%r551, [%r177], 1;
	atom.shared.add.u32 	%r552, [%r177], 1;
	atom.shared.add.u32 	%r553, [%r177], 1;
	atom.shared.add.u32 	%r554, [%r177], 1;
	atom.shared.add.u32 	%r555, [%r177], 1;
	atom.shared.add.u32 	%r556, [%r177], 1;
	atom.shared.add.u32 	%r557, [%r177], 1;
	atom.shared.add.u32 	%r558, [%r177], 1;
	atom.shared.add.u32 	%r559, [%r177], 1;
	atom.shared.add.u32 	%r560, [%r177], 1;
	atom.shared.add.u32 	%r561, [%r177], 1;
	atom.shared.add.u32 	%r562, [%r177], 1;
	atom.shared.add.u32 	%r563, [%r177], 1;
	bra.uni 	$L__BB5_137;
$L__BB5_104:
	shr.u32 	%r388, %r876, %r879;
	and.b32  	%r888, %r388, %r174;
	setp.eq.s32 	%p45, %r175, 0;
	@%p45 bra 	$L__BB5_106;
	min.u32 	%r389, %r175, 32;
	mov.b32 	%r390, -1;
	shl.b32 	%r391, %r390, %r389;
	not.b32 	%r392, %r391;
	and.b32  	%r393, %r877, %r392;
	shl.b32 	%r394, %r393, %r173;
	or.b32  	%r888, %r394, %r888;
$L__BB5_106:
	shl.b32 	%r395, %r888, 2;
	add.s32 	%r396, %r177, %r395;
	atom.shared.add.u32 	%r397, [%r396], 1;
	shr.u32 	%r398, %r874, %r879;
	and.b32  	%r889, %r398, %r174;
	@%p45 bra 	$L__BB5_108;
	min.u32 	%r399, %r175, 32;
	mov.b32 	%r400, -1;
	shl.b32 	%r401, %r400, %r399;
	not.b32 	%r402, %r401;
	and.b32  	%r403, %r875, %r402;
	shl.b32 	%r404, %r403, %r173;
	or.b32  	%r889, %r404, %r889;
$L__BB5_108:
	shl.b32 	%r405, %r889, 2;
	add.s32 	%r406, %r177, %r405;
	atom.shared.add.u32 	%r407, [%r406], 1;
	shr.u32 	%r408, %r872, %r879;
	and.b32  	%r890, %r408, %r174;
	@%p45 bra 	$L__BB5_110;
	min.u32 	%r409, %r175, 32;
	mov.b32 	%r410, -1;
	shl.b32 	%r411, %r410, %r409;
	not.b32 	%r412, %r411;
	and.b32  	%r413, %r873, %r412;
	shl.b32 	%r414, %r413, %r173;
	or.b32  	%r890, %r414, %r890;
$L__BB5_110:
	shl.b32 	%r415, %r890, 2;
	add.s32 	%r416, %r177, %r415;
	atom.shared.add.u32 	%r417, [%r416], 1;
	shr.u32 	%r418, %r870, %r879;
	and.b32  	%r891, %r418, %r174;
	@%p45 bra 	$L__BB5_112;
	min.u32 	%r419, %r175, 32;
	mov.b32 	%r420, -1;
	shl.b32 	%r421, %r420, %r419;
	not.b32 	%r422, %r421;
	and.b32  	%r423, %r871, %r422;
	shl.b32 	%r424, %r423, %r173;
	or.b32  	%r891, %r424, %r891;
$L__BB5_112:
	shl.b32 	%r425, %r891, 2;
	add.s32 	%r426, %r177, %r425;
	atom.shared.add.u32 	%r427, [%r426], 1;
	shr.u32 	%r428, %r868, %r879;
	and.b32  	%r892, %r428, %r174;
	@%p45 bra 	$L__BB5_114;
	min.u32 	%r429, %r175, 32;
	mov.b32 	%r430, -1;
	shl.b32 	%r431, %r430, %r429;
	not.b32 	%r432, %r431;
	and.b32  	%r433, %r869, %r432;
	shl.b32 	%r434, %r433, %r173;
	or.b32  	%r892, %r434, %r892;
$L__BB5_114:
	shl.b32 	%r435, %r892, 2;
	add.s32 	%r436, %r177, %r435;
	atom.shared.add.u32 	%r437, [%r436], 1;
	shr.u32 	%r438, %r866, %r879;
	and.b32  	%r893, %r438, %r174;
	@%p45 bra 	$L__BB5_116;
	min.u32 	%r439, %r175, 32;
	mov.b32 	%r440, -1;
	shl.b32 	%r441, %r440, %r439;
	not.b32 	%r442, %r441;
	and.b32  	%r443, %r867, %r442;
	shl.b32 	%r444, %r443, %r173;
	or.b32  	%r893, %r444, %r893;
$L__BB5_116:
	shl.b32 	%r445, %r893, 2;
	add.s32 	%r446, %r177, %r445;
	atom.shared.add.u32 	%r447, [%r446], 1;
	shr.u32 	%r448, %r864, %r879;
	and.b32  	%r894, %r448, %r174;
	@%p45 bra 	$L__BB5_118;
	min.u32 	%r449, %r175, 32;
	mov.b32 	%r450, -1;
	shl.b32 	%r451, %r450, %r449;
	not.b32 	%r452, %r451;
	and.b32  	%r453, %r865, %r452;
	shl.b32 	%r454, %r453, %r173;
	or.b32  	%r894, %r454, %r894;
$L__BB5_118:
	shl.b32 	%r455, %r894, 2;
	add.s32 	%r456, %r177, %r455;
	atom.shared.add.u32 	%r457, [%r456], 1;
	shr.u32 	%r458, %r862, %r879;
	and.b32  	%r895, %r458, %r174;
	@%p45 bra 	$L__BB5_120;
	min.u32 	%r459, %r175, 32;
	mov.b32 	%r460, -1;
	shl.b32 	%r461, %r460, %r459;
	not.b32 	%r462, %r461;
	and.b32  	%r463, %r863, %r462;
	shl.b32 	%r464, %r463, %r173;
	or.b32  	%r895, %r464, %r895;
$L__BB5_120:
	shl.b32 	%r465, %r895, 2;
	add.s32 	%r466, %r177, %r465;
	atom.shared.add.u32 	%r467, [%r466], 1;
	shr.u32 	%r468, %r860, %r879;
	and.b32  	%r896, %r468, %r174;
	@%p45 bra 	$L__BB5_122;
	min.u32 	%r469, %r175, 32;
	mov.b32 	%r470, -1;
	shl.b32 	%r471, %r470, %r469;
	not.b32 	%r472, %r471;
	and.b32  	%r473, %r861, %r472;
	shl.b32 	%r474, %r473, %r173;
	or.b32  	%r896, %r474, %r896;
$L__BB5_122:
	shl.b32 	%r475, %r896, 2;
	add.s32 	%r476, %r177, %r475;
	atom.shared.add.u32 	%r477, [%r476], 1;
	shr.u32 	%r478, %r858, %r879;
	and.b32  	%r897, %r478, %r174;
	@%p45 bra 	$L__BB5_124;
	min.u32 	%r479, %r175, 32;
	mov.b32 	%r480, -1;
	shl.b32 	%r481, %r480, %r479;
	not.b32 	%r482, %r481;
	and.b32  	%r483, %r859, %r482;
	shl.b32 	%r484, %r483, %r173;
	or.b32  	%r897, %r484, %r897;
$L__BB5_124:
	shl.b32 	%r485, %r897, 2;
	add.s32 	%r486, %r177, %r485;
	atom.shared.add.u32 	%r487, [%r486], 1;
	shr.u32 	%r488, %r856, %r879;
	and.b32  	%r898, %r488, %r174;
	@%p45 bra 	$L__BB5_126;
	min.u32 	%r489, %r175, 32;
	mov.b32 	%r490, -1;
	shl.b32 	%r491, %r490, %r489;
	not.b32 	%r492, %r491;
	and.b32  	%r493, %r857, %r492;
	shl.b32 	%r494, %r493, %r173;
	or.b32  	%r898, %r494, %r898;
$L__BB5_126:
	shl.b32 	%r495, %r898, 2;
	add.s32 	%r496, %r177, %r495;
	atom.shared.add.u32 	%r497, [%r496], 1;
	shr.u32 	%r498, %r854, %r879;
	and.b32  	%r899, %r498, %r174;
	@%p45 bra 	$L__BB5_128;
	min.u32 	%r499, %r175, 32;
	mov.b32 	%r500, -1;
	shl.b32 	%r501, %r500, %r499;
	not.b32 	%r502, %r501;
	and.b32  	%r503, %r855, %r502;
	shl.b32 	%r504, %r503, %r173;
	or.b32  	%r899, %r504, %r899;
$L__BB5_128:
	shl.b32 	%r505, %r899, 2;
	add.s32 	%r506, %r177, %r505;
	atom.shared.add.u32 	%r507, [%r506], 1;
	shr.u32 	%r508, %r852, %r879;
	and.b32  	%r900, %r508, %r174;
	@%p45 bra 	$L__BB5_130;
	min.u32 	%r509, %r175, 32;
	mov.b32 	%r510, -1;
	shl.b32 	%r511, %r510, %r509;
	not.b32 	%r512, %r511;
	and.b32  	%r513, %r853, %r512;
	shl.b32 	%r514, %r513, %r173;
	or.b32  	%r900, %r514, %r900;
$L__BB5_130:
	shl.b32 	%r515, %r900, 2;
	add.s32 	%r516, %r177, %r515;
	atom.shared.add.u32 	%r517, [%r516], 1;
	shr.u32 	%r518, %r850, %r879;
	and.b32  	%r901, %r518, %r174;
	@%p45 bra 	$L__BB5_132;
	min.u32 	%r519, %r175, 32;
	mov.b32 	%r520, -1;
	shl.b32 	%r521, %r520, %r519;
	not.b32 	%r522, %r521;
	and.b32  	%r523, %r851, %r522;
	shl.b32 	%r524, %r523, %r173;
	or.b32  	%r901, %r524, %r901;
$L__BB5_132:
	shl.b32 	%r525, %r901, 2;
	add.s32 	%r526, %r177, %r525;
	atom.shared.add.u32 	%r527, [%r526], 1;
	shr.u32 	%r528, %r848, %r879;
	and.b32  	%r902, %r528, %r174;
	@%p45 bra 	$L__BB5_134;
	min.u32 	%r529, %r175, 32;
	mov.b32 	%r530, -1;
	shl.b32 	%r531, %r530, %r529;
	not.b32 	%r532, %r531;
	and.b32  	%r533, %r849, %r532;
	shl.b32 	%r534, %r533, %r173;
	or.b32  	%r902, %r534, %r902;
$L__BB5_134:
	shl.b32 	%r535, %r902, 2;
	add.s32 	%r536, %r177, %r535;
	atom.shared.add.u32 	%r537, [%r536], 1;
	shr.u32 	%r538, %r846, %r879;
	and.b32  	%r903, %r538, %r174;
	@%p45 bra 	$L__BB5_136;
	min.u32 	%r539, %r175, 32;
	mov.b32 	%r540, -1;
	shl.b32 	%r541, %r540, %r539;
	not.b32 	%r542, %r541;
	and.b32  	%r543, %r847, %r542;
	shl.b32 	%r544, %r543, %r173;
	or.b32  	%r903, %r544, %r903;
$L__BB5_136:
	shl.b32 	%r545, %r903, 2;
	add.s32 	%r546, %r177, %r545;
	atom.shared.add.u32 	%r547, [%r546], 1;
$L__BB5_137:
	add.s32 	%r879, %r879, 8;
	add.s32 	%r878, %r878, 1;
	setp.lt.s32 	%p77, %r879, %r306;
	@%p77 bra 	$L__BB5_68;
$L__BB5_138:
	add.s32 	%r815, %r815, %r3;
	setp.lt.u32 	%p78, %r815, %r39;
	@%p78 bra 	$L__BB5_32;
$L__BB5_139:
	bar.sync 	0;
	@%p1 bra 	$L__BB5_221;
	setp.lt.u32 	%p79, %r4, 7;
	mov.b32 	%r906, 0;
	@%p79 bra 	$L__BB5_159;
	mov.b32 	%r904, 0;
$L__BB5_142:
	.pragma "nounroll";
	shl.b32 	%r702, %r904, 10;
	add.s32 	%r254, %r11, %r702;
	ld.shared.u32 	%r255, [%r254];
	setp.eq.s32 	%p80, %r255, 0;
	@%p80 bra 	$L__BB5_144;
	shl.b32 	%r703, %r904, 8;
	add.s32 	%r704, %r703, %r1;
	mul.wide.u32 	%rd12, %r704, 4;
	add.s64 	%rd13, %rd2, %rd12;
	atom.global.add.u32 	%r705, [%rd13], %r255;
$L__BB5_144:
	ld.shared.u32 	%r256, [%r254+1024];
	setp.eq.s32 	%p81, %r256, 0;
	@%p81 bra 	$L__BB5_146;
	shl.b32 	%r706, %r904, 8;
	add.s32 	%r707, %r706, %r1;
	add.s32 	%r708, %r707, 256;
	mul.wide.u32 	%rd14, %r708, 4;
	add.s64 	%rd15, %rd2, %rd14;
	atom.global.add.u32 	%r709, [%rd15], %r256;
$L__BB5_146:
	ld.shared.u32 	%r257, [%r254+2048];
	setp.eq.s32 	%p82, %r257, 0;
	@%p82 bra 	$L__BB5_148;
	shl.b32 	%r710, %r904, 8;
	add.s32 	%r711, %r710, %r1;
	add.s32 	%r712, %r711, 512;
	mul.wide.u32 	%rd16, %r712, 4;
	add.s64 	%rd17, %rd2, %rd16;
	atom.global.add.u32 	%r713, [%rd17], %r257;
$L__BB5_148:
	ld.shared.u32 	%r258, [%r254+3072];
	setp.eq.s32 	%p83, %r258, 0;
	@%p83 bra 	$L__BB5_150;
	shl.b32 	%r714, %r904, 8;
	add.s32 	%r715, %r714, %r1;
	add.s32 	%r716, %r715, 768;
	mul.wide.u32 	%rd18, %r716, 4;
	add.s64 	%rd19, %rd2, %rd18;
	atom.global.add.u32 	%r717, [%rd19], %r258;
$L__BB5_150:
	ld.shared.u32 	%r259, [%r254+4096];
	setp.eq.s32 	%p84, %r259, 0;
	@%p84 bra 	$L__BB5_152;
	shl.b32 	%r718, %r904, 8;
	add.s32 	%r719, %r718, %r1;
	add.s32 	%r720, %r719, 1024;
	mul.wide.u32 	%rd20, %r720, 4;
	add.s64 	%rd21, %rd2, %rd20;
	atom.global.add.u32 	%r721, [%rd21], %r259;
$L__BB5_152:
	ld.shared.u32 	%r260, [%r254+5120];
	setp.eq.s32 	%p85, %r260, 0;
	@%p85 bra 	$L__BB5_154;
	shl.b32 	%r722, %r904, 8;
	add.s32 	%r723, %r722, %r1;
	add.s32 	%r724, %r723, 1280;
	mul.wide.u32 	%rd22, %r724, 4;
	add.s64 	%rd23, %rd2, %rd22;
	atom.global.add.u32 	%r725, [%rd23], %r260;
$L__BB5_154:
	ld.shared.u32 	%r261, [%r254+6144];
	setp.eq.s32 	%p86, %r261, 0;
	@%p86 bra 	$L__BB5_156;
	shl.b32 	%r726, %r904, 8;
	add.s32 	%r727, %r726, %r1;
	add.s32 	%r728, %r727, 1536;
	mul.wide.u32 	%rd24, %r728, 4;
	add.s64 	%rd25, %rd2, %rd24;
	atom.global.add.u32 	%r729, [%rd25], %r261;
$L__BB5_156:
	ld.shared.u32 	%r262, [%r254+7168];
	setp.eq.s32 	%p87, %r262, 0;
	@%p87 bra 	$L__BB5_158;
	shl.b32 	%r730, %r904, 8;
	add.s32 	%r731, %r730, %r1;
	add.s32 	%r732, %r731, 1792;
	mul.wide.u32 	%rd26, %r732, 4;
	add.s64 	%rd27, %rd2, %rd26;
	atom.global.add.u32 	%r733, [%rd27], %r262;
$L__BB5_158:
	add.s32 	%r904, %r904, 8;
	setp.ne.s32 	%p88, %r904, %r14;
	mov.u32 	%r906, %r14;
	@%p88 bra 	$L__BB5_142;
$L__BB5_159:
	setp.eq.s32 	%p89, %r7, 0;
	@%p89 bra 	$L__BB5_180;
	setp.lt.u32 	%p90, %r8, 3;
	@%p90 bra 	$L__BB5_170;
	shl.b32 	%r734, %r906, 10;
	add.s32 	%r265, %r11, %r734;
	ld.shared.u32 	%r266, [%r265];
	setp.eq.s32 	%p91, %r266, 0;
	@%p91 bra 	$L__BB5_163;
	shl.b32 	%r735, %r906, 8;
	add.s32 	%r736, %r735, %r1;
	mul.wide.u32 	%rd28, %r736, 4;
	add.s64 	%rd29, %rd2, %rd28;
	atom.global.add.u32 	%r737, [%rd29], %r266;
$L__BB5_163:
	ld.shared.u32 	%r267, [%r265+1024];
	setp.eq.s32 	%p92, %r267, 0;
	@%p92 bra 	$L__BB5_165;
	shl.b32 	%r738, %r906, 8;
	add.s32 	%r739, %r738, %r1;
	add.s32 	%r740, %r739, 256;
	mul.wide.u32 	%rd30, %r740, 4;
	add.s64 	%rd31, %rd2, %rd30;
	atom.global.add.u32 	%r741, [%rd31], %r267;
$L__BB5_165:
	ld.shared.u32 	%r268, [%r265+2048];
	setp.eq.s32 	%p93, %r268, 0;
	@%p93 bra 	$L__BB5_167;
	shl.b32 	%r742, %r906, 8;
	add.s32 	%r743, %r742, %r1;
	add.s32 	%r744, %r743, 512;
	mul.wide.u32 	%rd32, %r744, 4;
	add.s64 	%rd33, %rd2, %rd32;
	atom.global.add.u32 	%r745, [%rd33], %r268;
$L__BB5_167:
	ld.shared.u32 	%r269, [%r265+3072];
	setp.eq.s32 	%p94, %r269, 0;
	@%p94 bra 	$L__BB5_169;
	shl.b32 	%r746, %r906, 8;
	add.s32 	%r747, %r746, %r1;
	add.s32 	%r748, %r747, 768;
	mul.wide.u32 	%rd34, %r748, 4;
	add.s64 	%rd35, %rd2, %rd34;
	atom.global.add.u32 	%r749, [%rd35], %r269;
$L__BB5_169:
	add.s32 	%r906, %r906, 4;
$L__BB5_170:
	setp.eq.s32 	%p95, %r9, 0;
	@%p95 bra 	$L__BB5_180;
	setp.eq.s32 	%p96, %r10, 0;
	@%p96 bra 	$L__BB5_177;
	shl.b32 	%r750, %r906, 10;
	add.s32 	%r272, %r11, %r750;
	ld.shared.u32 	%r273, [%r272];
	setp.eq.s32 	%p97, %r273, 0;
	@%p97 bra 	$L__BB5_174;
	shl.b32 	%r751, %r906, 8;
	add.s32 	%r752, %r751, %r1;
	mul.wide.u32 	%rd36, %r752, 4;
	add.s64 	%rd37, %rd2, %rd36;
	atom.global.add.u32 	%r753, [%rd37], %r273;
$L__BB5_174:
	ld.shared.u32 	%r274, [%r272+1024];
	setp.eq.s32 	%p98, %r274, 0;
	@%p98 bra 	$L__BB5_176;
	shl.b32 	%r754, %r906, 8;
	add.s32 	%r755, %r754, %r1;
	add.s32 	%r756, %r755, 256;
	mul.wide.u32 	%rd38, %r756, 4;
	add.s64 	%rd39, %rd2, %rd38;
	atom.global.add.u32 	%r757, [%rd39], %r274;
$L__BB5_176:
	add.s32 	%r906, %r906, 2;
$L__BB5_177:
	setp.eq.s32 	%p99, %r15, 0;
	@%p99 bra 	$L__BB5_180;
	shl.b32 	%r758, %r906, 10;
	add.s32 	%r759, %r11, %r758;
	ld.shared.u32 	%r277, [%r759];
	setp.eq.s32 	%p100, %r277, 0;
	@%p100 bra 	$L__BB5_180;
	shl.b32 	%r760, %r906, 8;
	add.s32 	%r761, %r760, %r1;
	mul.wide.u32 	%rd40, %r761, 4;
	add.s64 	%rd41, %rd2, %rd40;
	atom.global.add.u32 	%r762, [%rd41], %r277;
$L__BB5_180:
	setp.gt.u32 	%p101, %r1, 127;
	@%p101 bra 	$L__BB5_221;
	setp.lt.u32 	%p102, %r4, 7;
	mov.b32 	%r910, 0;
	@%p102 bra 	$L__BB5_200;
	mov.b32 	%r908, 0;
$L__BB5_183:
	.pragma "nounroll";
	shl.b32 	%r765, %r908, 10;
	add.s32 	%r279, %r11, %r765;
	ld.shared.u32 	%r280, [%r279+512];
	setp.eq.s32 	%p103, %r280, 0;
	shl.b32 	%r766, %r908, 8;
	add.s32 	%r767, %r766, %r1;
	mul.wide.u32 	%rd42, %r767, 4;
	add.s64 	%rd4, %rd2, %rd42;
	@%p103 bra 	$L__BB5_185;
	atom.global.add.u32 	%r768, [%rd4+512], %r280;
$L__BB5_185:
	ld.shared.u32 	%r281, [%r279+1536];
	setp.eq.s32 	%p104, %r281, 0;
	@%p104 bra 	$L__BB5_187;
	atom.global.add.u32 	%r769, [%rd4+1536], %r281;
$L__BB5_187:
	ld.shared.u32 	%r282, [%r279+2560];
	setp.eq.s32 	%p105, %r282, 0;
	@%p105 bra 	$L__BB5_189;
	atom.global.add.u32 	%r770, [%rd4+2560], %r282;
$L__BB5_189:
	ld.shared.u32 	%r283, [%r279+3584];
	setp.eq.s32 	%p106, %r283, 0;
	@%p106 bra 	$L__BB5_191;
	atom.global.add.u32 	%r771, [%rd4+3584], %r283;
$L__BB5_191:
	ld.shared.u32 	%r284, [%r279+4608];
	setp.eq.s32 	%p107, %r284, 0;
	@%p107 bra 	$L__BB5_193;
	atom.global.add.u32 	%r772, [%rd4+4608], %r284;
$L__BB5_193:
	ld.shared.u32 	%r285, [%r279+5632];
	setp.eq.s32 	%p108, %r285, 0;
	@%p108 bra 	$L__BB5_195;
	atom.global.add.u32 	%r773, [%rd4+5632], %r285;
$L__BB5_195:
	ld.shared.u32 	%r286, [%r279+6656];
	setp.eq.s32 	%p109, %r286, 0;
	@%p109 bra 	$L__BB5_197;
	atom.global.add.u32 	%r774, [%rd4+6656], %r286;
$L__BB5_197:
	ld.shared.u32 	%r287, [%r279+7680];
	setp.eq.s32 	%p110, %r287, 0;
	@%p110 bra 	$L__BB5_199;
	atom.global.add.u32 	%r775, [%rd4+7680], %r287;
$L__BB5_199:
	add.s32 	%r908, %r908, 8;
	setp.ne.s32 	%p111, %r908, %r14;
	mov.u32 	%r910, %r14;
	@%p111 bra 	$L__BB5_183;
$L__BB5_200:
	setp.eq.s32 	%p112, %r7, 0;
	@%p112 bra 	$L__BB5_221;
	setp.lt.u32 	%p113, %r8, 3;
	@%p113 bra 	$L__BB5_211;
	shl.b32 	%r776, %r910, 10;
	add.s32 	%r290, %r11, %r776;
	ld.shared.u32 	%r291, [%r290+512];
	setp.eq.s32 	%p114, %r291, 0;
	@%p114 bra 	$L__BB5_204;
	shl.b32 	%r777, %r910, 8;
	add.s32 	%r778, %r777, %r1;
	mul.wide.u32 	%rd43, %r778, 4;
	add.s64 	%rd44, %rd2, %rd43;
	atom.global.add.u32 	%r779, [%rd44+512], %r291;
$L__BB5_204:
	ld.shared.u32 	%r292, [%r290+1536];
	setp.eq.s32 	%p115, %r292, 0;
	@%p115 bra 	$L__BB5_206;
	shl.b32 	%r780, %r910, 8;
	add.s32 	%r781, %r780, %r1;
	add.s32 	%r782, %r781, 256;
	mul.wide.u32 	%rd45, %r782, 4;
	add.s64 	%rd46, %rd2, %rd45;
	atom.global.add.u32 	%r783, [%rd46+512], %r292;
$L__BB5_206:
	ld.shared.u32 	%r293, [%r290+2560];
	setp.eq.s32 	%p116, %r293, 0;
	@%p116 bra 	$L__BB5_208;
	shl.b32 	%r784, %r910, 8;
	add.s32 	%r785, %r784, %r1;
	add.s32 	%r786, %r785, 512;
	mul.wide.u32 	%rd47, %r786, 4;
	add.s64 	%rd48, %rd2, %rd47;
	atom.global.add.u32 	%r787, [%rd48+512], %r293;
$L__BB5_208:
	ld.shared.u32 	%r294, [%r290+3584];
	setp.eq.s32 	%p117, %r294, 0;
	@%p117 bra 	$L__BB5_210;
	shl.b32 	%r788, %r910, 8;
	add.s32 	%r789, %r788, %r1;
	add.s32 	%r790, %r789, 768;
	mul.wide.u32 	%rd49, %r790, 4;
	add.s64 	%rd50, %rd2, %rd49;
	atom.global.add.u32 	%r791, [%rd50+512], %r294;
$L__BB5_210:
	add.s32 	%r910, %r910, 4;
$L__BB5_211:
	setp.eq.s32 	%p118, %r9, 0;
	@%p118 bra 	$L__BB5_221;
	setp.eq.s32 	%p119, %r10, 0;
	@%p119 bra 	$L__BB5_218;
	shl.b32 	%r792, %r910, 10;
	add.s32 	%r297, %r11, %r792;
	ld.shared.u32 	%r298, [%r297+512];
	setp.eq.s32 	%p120, %r298, 0;
	@%p120 bra 	$L__BB5_215;
	shl.b32 	%r793, %r910, 8;
	add.s32 	%r794, %r793, %r1;
	mul.wide.u32 	%rd51, %r794, 4;
	add.s64 	%rd52, %rd2, %rd51;
	atom.global.add.u32 	%r795, [%rd52+512], %r298;
$L__BB5_215:
	ld.shared.u32 	%r299, [%r297+1536];
	setp.eq.s32 	%p121, %r299, 0;
	@%p121 bra 	$L__BB5_217;
	shl.b32 	%r796, %r910, 8;
	add.s32 	%r797, %r796, %r1;
	add.s32 	%r798, %r797, 256;
	mul.wide.u32 	%rd53, %r798, 4;
	add.s64 	%rd54, %rd2, %rd53;
	atom.global.add.u32 	%r799, [%rd54+512], %r299;
$L__BB5_217:
	add.s32 	%r910, %r910, 2;
$L__BB5_218:
	setp.eq.s32 	%p122, %r15, 0;
	@%p122 bra 	$L__BB5_221;
	shl.b32 	%r800, %r910, 10;
	add.s32 	%r801, %r11, %r800;
	ld.shared.u32 	%r302, [%r801+512];
	setp.eq.s32 	%p123, %r302, 0;
	@%p123 bra 	$L__BB5_221;
	shl.b32 	%r802, %r910, 8;
	add.s32 	%r803, %r802, %r1;
	mul.wide.u32 	%rd55, %r803, 4;
	add.s64 	%rd56, %rd2, %rd55;
	atom.global.add.u32 	%r804, [%rd56+512], %r302;
$L__BB5_221:
	bar.sync 	0;
	add.s32 	%r805, %r805, 1;
	setp.ne.s32 	%p124, %r805, %r18;
	@%p124 bra 	$L__BB5_2;
$L__BB5_222:
	ret;

}
	// .globl	_ZN3cub18CUB_300001_SM_10006detail10radix_sort33DeviceRadixSortExclusiveSumKernelINS1_5radix10policy_hubI6edge_tNS0_8NullTypeEjE10Policy1000EjEEvPT0_
.visible .entry _ZN3cub18CUB_300001_SM_10006detail10radix_sort33DeviceRadixSortExclusiveSumKernelINS1_5radix10policy_hubI6edge_tNS0_8NullTypeEjE10Policy1000EjEEvPT0_(
	.param .u64 .ptr .align 1 _ZN3cub18CUB_300001_SM_10006detail10radix_sort33DeviceRadixSortExclusiveSumKernelINS1_5radix10policy_hubI6edge_tNS0_8NullTypeEjE10Policy1000EjEEvPT0__param_0
)
{
	.reg .pred 	%p<4>;
	.reg .b32 	%r<77>;
	.reg .b64 	%rd<5>;
	// demoted variable
	.shared .align 16 .b8 _ZZN3cub18CUB_300001_SM_10006detail10radix_sort33DeviceRadixSortExclusiveSumKernelINS1_5radix10policy_hubI6edge_tNS0_8NullTypeEjE10Policy1000EjEEvPT0_E12temp_storage[1184];
	ld.param.u64 	%rd2, [_ZN3cub18CUB_300001_SM_10006detail10radix_sort33DeviceRadixSortExclusiveSumKernelINS1_5radix10policy_hubI6edge_tNS0_8NullTypeEjE10Policy1000EjEEvPT0__param_0];
	cvta.to.global.u64 	%rd3, %rd2;
	mov.u32 	%r6, %ctaid.x;
	shl.b32 	%r7, %r6, 8;
	mov.u32 	%r1, %tid.x;
	setp.gt.u32 	%p1, %r1, 255;
	add.s32 	%r8, %r7, %r1;
	mul.wide.s32 	%rd4, %r8, 4;
	add.s64 	%rd1, %rd3, %rd4;
	@%p1 bra 	$L__BB6_2;
	ld.global.u32 	%r76, [%rd1];
$L__BB6_2:
	shr.u32 	%r9, %r1, 3;
	add.s32 	%r10, %r9, %r1;
	shl.b32 	%r11, %r10, 2;
	mov.u32 	%r12, _ZZN3cub18CUB_300001_SM_10006detail10radix_sort33DeviceRadixSortExclusiveSumKernelINS1_5radix10policy_hubI6edge_tNS0_8NullTypeEjE10Policy1000EjEEvPT0_E12temp_storage;
	add.s32 	%r13, %r12, %r11;
	add.s32 	%r4, %r13, 16;
	st.shared.u32 	[%r13+16], %r76;
	bar.sync 	0;
	setp.gt.u32 	%p2, %r1, 31;
	@%p2 bra 	$L__BB6_4;
	mad.lo.s32 	%r45, %r1, 36, %r12;
	ld.shared.u32 	%r46, [%r45+16];
	ld.shared.u32 	%r47, [%r45+20];
	ld.shared.u32 	%r48, [%r45+24];
	ld.shared.u32 	%r49, [%r45+28];
	ld.shared.u32 	%r50, [%r45+32];
	ld.shared.u32 	%r51, [%r45+36];
	ld.shared.u32 	%r52, [%r45+40];
	ld.shared.u32 	%r53, [%r45+44];
	add.s32 	%r54, %r47, %r46;
	add.s32 	%r55, %r54, %r48;
	add.s32 	%r56, %r55, %r49;
	add.s32 	%r57, %r56, %r50;
	add.s32 	%r58, %r57, %r51;
	add.s32 	%r59, %r58, %r52;
	add.s32 	%r18, %r59, %r53;
	mov.b32 	%r16, 1;
	mov.b32 	%r41, 0;
	mov.b32 	%r43, -1;
	// begin inline asm
	{  .reg .u32 r0;  .reg .pred p;  shfl.sync.up.b32 r0|p, %r18, %r16, %r41, %r43;  @p add.u32 r0, r0, %r18;  mov.u32 %r14, r0;}
	// end inline asm
	mov.b32 	%r22, 2;
	// begin inline asm
	{  .reg .u32 r0;  .reg .pred p;  shfl.sync.up.b32 r0|p, %r14, %r22, %r41, %r43;  @p add.u32 r0, r0, %r14;  mov.u32 %r20, r0;}
	// end inline asm
	mov.b32 	%r28, 4;
	// begin inline asm
	{  .reg .u32 r0;  .reg .pred p;  shfl.sync.up.b32 r0|p, %r20, %r28, %r41, %r43;  @p add.u32 r0, r0, %r20;  mov.u32 %r26, r0;}
	// end inline asm
	mov.b32 	%r34, 8;
	// begin inline asm
	{  .reg .u32 r0;  .reg .pred p;  shfl.sync.up.b32 r0|p, %r26, %r34, %r41, %r43;  @p add.u32 r0, r0, %r26;  mov.u32 %r32, r0;}
	// end inline asm
	mov.b32 	%r40, 16;
	// begin inline asm
	{  .reg .u32 r0;  .reg .pred p;  shfl.sync.up.b32 r0|p, %r32, %r40, %r41, %r43;  @p add.u32 r0, r0, %r32;  mov.u32 %r38, r0;}
	// end inline asm
	sub.s32 	%r60, %r38, %r18;
	ld.shared.u32 	%r61, [%r45+16];
	ld.shared.u32 	%r62, [%r45+20];
	ld.shared.u32 	%r63, [%r45+24];
	ld.shared.u32 	%r64, [%r45+28];
	ld.shared.u32 	%r65, [%r45+32];
	ld.shared.u32 	%r66, [%r45+36];
	ld.shared.u32 	%r67, [%r45+40];
	add.s32 	%r68, %r61, %r60;
	add.s32 	%r69, %r62, %r68;
	add.s32 	%r70, %r63, %r69;
	add.s32 	%r71, %r64, %r70;
	add.s32 	%r72, %r65, %r71;
	add.s32 	%r73, %r66, %r72;
	add.s32 	%r74, %r67, %r73;
	st.shared.u32 	[%r45+16], %r60;
	st.shared.u32 	[%r45+20], %r68;
	st.shared.u32 	[%r45+24], %r69;
	st.shared.u32 	[%r45+28], %r70;
	st.shared.u32 	[%r45+32], %r71;
	st.shared.u32 	[%r45+36], %r72;
	st.shared.u32 	[%r45+40], %r73;
	st.shared.u32 	[%r45+44], %r74;
$L__BB6_4:
	setp.gt.u32 	%p3, %r1, 255;
	bar.sync 	0;
	@%p3 bra 	$L__BB6_6;
	ld.shared.u32 	%r75, [%r4];
	st.global.u32 	[%rd1], %r75;
$L__BB6_6:
	ret;

}
	// .globl	_ZN3cub18CUB_300001_SM_10006detail10radix_sort29DeviceRadixSortOnesweepKernelINS1_5radix10policy_hubI6edge_tNS0_8NullTypeEjE10Policy1000ELNS0_9SortOrderE0ES6_S7_jii17edge_decomposer_tEEvPT5_SD_PT3_PKSE_PT1_PKSI_PT2_PKSM_T4_iiT6_
.visible .entry _ZN3cub18CUB_300001_SM_10006detail10radix_sort29DeviceRadixSortOnesweepKernelINS1_5radix10policy_hubI6edge_tNS0_8NullTypeEjE10Policy1000ELNS0_9SortOrderE0ES6_S7_jii17edge_decomposer_tEEvPT5_SD_PT3_PKSE_PT1_PKSI_PT2_PKSM_T4_iiT6_(
	.param .u64 .ptr .align 1 _ZN3cub18CUB_300001_SM_10006detail10radix_sort29DeviceRadixSortOnesweepKernelINS1_5radix10policy_hubI6edge_tNS0_8NullTypeEjE10Policy1000ELNS0_9SortOrderE0ES6_S7_jii17edge_decomposer_tEEvPT5_SD_PT3_PKSE_PT1_PKSI_PT2_PKSM_T4_iiT6__param_0,
	.param .u64 .ptr .align 1 _ZN3cub18CUB_300001_SM_10006detail10radix_sort29DeviceRadixSortOnesweepKernelINS1_5radix10policy_hubI6edge_tNS0_8NullTypeEjE10Policy1000ELNS0_9SortOrderE0ES6_S7_jii17edge_decomposer_tEEvPT5_SD_PT3_PKSE_PT1_PKSI_PT2_PKSM_T4_iiT6__param_1,
	.param .u64 .ptr .align 1 _ZN3cub18CUB_300001_SM_10006detail10radix_sort29DeviceRadixSortOnesweepKernelINS1_5radix10policy_hubI6edge_tNS0_8NullTypeEjE10Policy1000ELNS0_9SortOrderE0ES6_S7_jii17edge_decomposer_tEEvPT5_SD_PT3_PKSE_PT1_PKSI_PT2_PKSM_T4_iiT6__param_2,
	.param .u64 .ptr .align 1 _ZN3cub18CUB_300001_SM_10006detail10radix_sort29DeviceRadixSortOnesweepKernelINS1_5radix10policy_hubI6edge_tNS0_8NullTypeEjE10Policy1000ELNS0_9SortOrderE0ES6_S7_jii17edge_decomposer_tEEvPT5_SD_PT3_PKSE_PT1_PKSI_PT2_PKSM_T4_iiT6__param_3,
	.param .u64 .ptr .align 1 _ZN3cub18CUB_300001_SM_10006detail10radix_sort29DeviceRadixSortOnesweepKernelINS1_5radix10policy_hubI6edge_tNS0_8NullTypeEjE10Policy1000ELNS0_9SortOrderE0ES6_S7_jii17edge_decomposer_tEEvPT5_SD_PT3_PKSE_PT1_PKSI_PT2_PKSM_T4_iiT6__param_4,
	.param .u64 .ptr .align 1 _ZN3cub18CUB_300001_SM_10006detail10radix_sort29DeviceRadixSortOnesweepKernelINS1_5radix10policy_hubI6edge_tNS0_8NullTypeEjE10Policy1000ELNS0_9SortOrderE0ES6_S7_jii17edge_decomposer_tEEvPT5_SD_PT3_PKSE_PT1_PKSI_PT2_PKSM_T4_iiT6__param_5,
	.param .u64 .ptr .align 1 _ZN3cub18CUB_300001_SM_10006detail10radix_sort29DeviceRadixSortOnesweepKernelINS1_5radix10policy_hubI6edge_tNS0_8NullTypeEjE10Policy1000ELNS0_9SortOrderE0ES6_S7_jii17edge_decomposer_tEEvPT5_SD_PT3_PKSE_PT1_PKSI_PT2_PKSM_T4_iiT6__param_6,
	.param .u64 .ptr .align 1 _ZN3cub18CUB_300001_SM_10006detail10radix_sort29DeviceRadixSortOnesweepKernelINS1_5radix10policy_hubI6edge_tNS0_8NullTypeEjE10Policy1000ELNS0_9SortOrderE0ES6_S7_jii17edge_decomposer_tEEvPT5_SD_PT3_PKSE_PT1_PKSI_PT2_PKSM_T4_iiT6__param_7,
	.param .u32 _ZN3cub18CUB_300001_SM_10006detail10radix_sort29DeviceRadixSortOnesweepKernelINS1_5radix10policy_hubI6edge_tNS0_8NullTypeEjE10Policy1000ELNS0_9SortOrderE0ES6_S7_jii17edge_decomposer_tEEvPT5_SD_PT3_PKSE_PT1_PKSI_PT2_PKSM_T4_iiT6__param_8,
	.param .u32 _ZN3cub18CUB_300001_SM_10006detail10radix_sort29DeviceRadixSortOnesweepKernelINS1_5radix10policy_hubI6edge_tNS0_8NullTypeEjE10Policy1000ELNS0_9SortOrderE0ES6_S7_jii17edge_decomposer_tEEvPT5_SD_PT3_PKSE_PT1_PKSI_PT2_PKSM_T4_iiT6__param_9,
	.param .u32 _ZN3cub18CUB_300001_SM_10006detail10radix_sort29DeviceRadixSortOnesweepKernelINS1_5radix10policy_hubI6edge_tNS0_8NullTypeEjE10Policy1000ELNS0_9SortOrderE0ES6_S7_jii17edge_decomposer_tEEvPT5_SD_PT3_PKSE_PT1_PKSI_PT2_PKSM_T4_iiT6__param_10,
	.param .align 1 .b8 _ZN3cub18CUB_300001_SM_10006detail10radix_sort29DeviceRadixSortOnesweepKernelINS1_5radix10policy_hubI6edge_tNS0_8NullTypeEjE10Policy1000ELNS0_9SortOrderE0ES6_S7_jii17edge_decomposer_tEEvPT5_SD_PT3_PKSE_PT1_PKSI_PT2_PKSM_T4_iiT6__param_11[1]
)
.maxntid 384
{
	.reg .pred 	%p<366>;
	.reg .b32 	%r<2932>;
	.reg .b64 	%rd<109>;
	// demoted variable
	.shared .align 16 .b8 _ZZN3cub18CUB_300001_SM_10006detail10radix_sort29DeviceRadixSortOnesweepKernelINS1_5radix10policy_hubI6edge_tNS0_8NullTypeEjE10Policy1000ELNS0_9SortOrderE0ES6_S7_jii17edge_decomposer_tEEvPT5_SD_PT3_PKSE_PT1_PKSI_PT2_PKSM_T4_iiT6_E1s[47104];
	ld.param.u64 	%rd15, [_ZN3cub18CUB_300001_SM_10006detail10radix_sort29DeviceRadixSortOnesweepKernelINS1_5radix10policy_hubI6edge_tNS0_8NullTypeEjE10Policy1000ELNS0_9SortOrderE0ES6_S7_jii17edge_decomposer_tEEvPT5_SD_PT3_PKSE_PT1_PKSI_PT2_PKSM_T4_iiT6__param_0];
	ld.param.u64 	%rd12, [_ZN3cub18CUB_300001_SM_10006detail10radix_sort29DeviceRadixSortOnesweepKernelINS1_5radix10policy_hubI6edge_tNS0_8NullTypeEjE10Policy1000ELNS0_9SortOrderE0ES6_S7_jii17edge_decomposer_tEEvPT5_SD_PT3_PKSE_PT1_PKSI_PT2_PKSM_T4_iiT6__param_1];
	ld.param.u64 	%rd16, [_ZN3cub18CUB_300001_SM_10006detail10radix_sort29DeviceRadixSortOnesweepKernelINS1_5radix10policy_hubI6edge_tNS0_8NullTypeEjE10Policy1000ELNS0_9SortOrderE0ES6_S7_jii17edge_decomposer_tEEvPT5_SD_PT3_PKSE_PT1_PKSI_PT2_PKSM_T4_iiT6__param_4];
	ld.param.u64 	%rd17, [_ZN3cub18CUB_300001_SM_10006detail10radix_sort29DeviceRadixSortOnesweepKernelINS1_5radix10policy_hubI6edge_tNS0_8NullTypeEjE10Policy1000ELNS0_9SortOrderE0ES6_S7_jii17edge_decomposer_tEEvPT5_SD_PT3_PKSE_PT1_PKSI_PT2_PKSM_T4_iiT6__param_5];
	ld.param.u32 	%r765, [_ZN3cub18CUB_300001_SM_10006detail10radix_sort29DeviceRadixSortOnesweepKernelINS1_5radix10policy_hubI6edge_tNS0_8NullTypeEjE10Policy1000ELNS0_9SortOrderE0ES6_S7_jii17edge_decomposer_tEEvPT5_SD_PT3_PKSE_PT1_PKSI_PT2_PKSM_T4_iiT6__param_8];
	ld.param.u32 	%r766, [_ZN3cub18CUB_300001_SM_10006detail10radix_sort29DeviceRadixSortOnesweepKernelINS1_5radix10policy_hubI6edge_tNS0_8NullTypeEjE10Policy1000ELNS0_9SortOrderE0ES6_S7_jii17edge_decomposer_tEEvPT5_SD_PT3_PKSE_PT1_PKSI_PT2_PKSM_T4_iiT6__param_9];
	ld.param.u32 	%r2852, [_ZN3cub18CUB_300001_SM_10006detail10radix_sort29DeviceRadixSortOnesweepKernelINS1_5radix10policy_hubI6edge_tNS0_8NullTypeEjE10Policy1000ELNS0_9SortOrderE0ES6_S7_jii17edge_decomposer_tEEvPT5_SD_PT3_PKSE_PT1_PKSI_PT2_PKSM_T4_iiT6__param_10];
	cvta.to.global.u64 	%rd1, %rd16;
	cvta.to.global.u64 	%rd2, %rd15;
	cvta.to.global.u64 	%rd3, %rd17;
	mov.u32 	%r1, %tid.x;
	shr.u32 	%r2, %r1, 5;
	// begin inline asm
	mov.u32 %r768, %laneid;
	// end inline asm
	setp.ne.s32 	%p1, %r1, 0;
	@%p1 bra 	$L__BB7_2;
	cvta.to.global.u64 	%rd18, %rd12;
	atom.global.add.u32 	%r769, [%rd18], 1;
	st.shared.u32 	[_ZZN3cub18CUB_300001_SM_10006detail10radix_sort29DeviceRadixSortOnesweepKernelINS1_5radix10policy_hubI6edge_tNS0_8NullTypeEjE10Policy1000ELNS0_9SortOrderE0ES6_S7_jii17edge_decomposer_tEEvPT5_SD_PT3_PKSE_PT1_PKSI_PT2_PKSM_T4_iiT6_E1s+46080], %r769;
$L__BB7_2:
	bar.sync 	0;
	ld.shared.u32 	%r4, [_ZZN3cub18CUB_300001_SM_10006detail10radix_sort29DeviceRadixSortOnesweepKernelINS1_5radix10policy_hubI6edge_tNS0_8NullTypeEjE10Policy1000ELNS0_9SortOrderE0ES6_S7_jii17edge_decomposer_tEEvPT5_SD_PT3_PKSE_PT1_PKSI_PT2_PKSM_T4_iiT6_E1s+46080];
	mul.lo.s32 	%r5, %r4, 5760;
	add.s32 	%r6, %r5, 5760;
	setp.gt.s32 	%p2, %r6, %r765;
	@%p2 bra 	$L__BB7_4;
	and.b32  	%r770, %r1, 31;
	and.b32  	%r771, %r1, 992;
	mul.lo.s32 	%r772, %r771, 15;
	or.b32  	%r773, %r772, %r770;
	cvt.u64.u32 	%rd19, %r5;
	cvt.u64.u32 	%rd20, %r773;
	add.s64 	%rd21, %rd20, %rd19;
	shl.b64 	%rd22, %rd21, 3;
	add.s64 	%rd23, %rd3, %rd22;
	ld.global.u32 	%r2577, [%rd23];
	ld.global.u32 	%r2576, [%rd23+4];
	ld.global.u32 	%r2575, [%rd23+256];
	ld.global.u32 	%r2574, [%rd23+260];
	ld.global.u32 	%r2573, [%rd23+512];
	ld.global.u32 	%r2572, [%rd23+516];
	ld.global.u32 	%r2571, [%rd23+768];
	ld.global.u32 	%r2570, [%rd23+772];
	ld.global.u32 	%r2569, [%rd23+1024];
	ld.global.u32 	%r2568, [%rd23+1028];
	ld.global.u32 	%r2567, [%rd23+1280];
	ld.global.u32 	%r2566, [%rd23+1284];
	ld.global.u32 	%r2565, [%rd23+1536];
	ld.global.u32 	%r2564, [%rd23+1540];
	ld.global.u32 	%r2563, [%rd23+1792];
	ld.global.u32 	%r2578, [%rd23+1796];
	ld.global.u32 	%r2579, [%rd23+2048];
	ld.global.u32 	%r2580, [%rd23+2052];
	ld.global.u32 	%r2581, [%rd23+2304];
	ld.global.u32 	%r2582, [%rd23+2308];
	ld.global.u32 	%r2583, [%rd23+2560];
	ld.global.u32 	%r2584, [%rd23+2564];
	ld.global.u32 	%r2585, [%rd23+2816];
	ld.global.u32 	%r2586, [%rd23+2820];
	ld.global.u32 	%r2587, [%rd23+3072];
	ld.global.u32 	%r2588, [%rd23+3076];
	ld.global.u32 	%r2589, [%rd23+3328];
	ld.global.u32 	%r2590, [%rd23+3332];
	ld.global.u32 	%r2591, [%rd23+3584];
	ld.global.u32 	%r2592, [%rd23+3588];
	bra.uni 	$L__BB7_34;
$L__BB7_4:
	cvt.u64.u32 	%rd24, %r5;
	sub.s32 	%r37, %r765, %r5;
	and.b32  	%r775, %r1, 31;
	and.b32  	%r776, %r1, 992;
	mul.lo.s32 	%r777, %r776, 15;
	or.b32  	%r38, %r777, %r775;
	setp.ge.s32 	%p3, %r38, %r37;
	cvt.u64.u32 	%rd25, %r38;
	add.s64 	%rd26, %rd25, %rd24;
	shl.b64 	%rd27, %rd26, 3;
	add.s64 	%rd4, %rd3, %rd27;
	mov.b32 	%r2576, -1;
	mov.u32 	%r2577, %r2576;
	@%p3 bra 	$L__BB7_6;
	ld.global.u32 	%r2577, [%rd4];
	ld.global.u32 	%r2576, [%rd4+4];
$L__BB7_6:
	add.s32 	%r779, %r38, 32;
	setp.ge.s32 	%p4, %r779, %r37;
	mov.b32 	%r2574, -1;
	mov.u32 	%r2575, %r2574;
	@%p4 bra 	$L__BB7_8;
	ld.global.u32 	%r2575, [%rd4+256];
	ld.global.u32 	%r2574, [%rd4+260];
$L__BB7_8:
	add.s32 	%r781, %r38, 64;
	setp.ge.s32 	%p5, %r781, %r37;
	mov.b32 	%r2572, -1;
	mov.u32 	%r2573, %r2572;
	@%p5 bra 	$L__BB7_10;
	ld.global.u32 	%r2573, [%rd4+512];
	ld.global.u32 	%r2572, [%rd4+516];
$L__BB7_10:
	add.s32 	%r783, %r38, 96;
	setp.ge.s32 	%p6, %r783, %r37;
	mov.b32 	%r2570, -1;
	mov.u32 	%r2571, %r2570;
	@%p6 bra 	$L__BB7_12;
	ld.global.u32 	%r2571, [%rd4+768];
	ld.global.u32 	%r2570, [%rd4+772];
$L__BB7_12:
	add.s32 	%r785, %r38, 128;
	setp.ge.s32 	%p7, %r785, %r37;
	mov.b32 	%r2568, -1;
	mov.u32 	%r2569, %r2568;
	@%p7 bra 	$L__BB7_14;
	ld.global.u32 	%r2569, [%rd4+1024];
	ld.global.u32 	%r2568, [%rd4+1028];
$L__BB7_14:
	add.s32 	%r787, %r38, 160;
	setp.ge.s32 	%p8, %r787, %r37;
	mov.b32 	%r2566, -1;
	mov.u32 	%r2567, %r2566;
	@%p8 bra 	$L__BB7_16;
	ld.global.u32 	%r2567, [%rd4+1280];
	ld.global.u32 	%r2566, [%rd4+1284];
$L__BB7_16:
	add.s32 	%r789, %r38, 192;
	setp.ge.s32 	%p9, %r789, %r37;
	mov.b32 	%r2564, -1;
	mov.u32 	%r2565, %r2564;
	@%p9 bra 	$L__BB7_18;
	ld.global.u32 	%r2565, [%rd4+1536];
	ld.global.u32 	%r2564, [%rd4+1540];
$L__BB7_18:
	add.s32 	%r791, %r38, 224;
	setp.ge.s32 	%p10, %r791, %r37;
	mov.b32 	%r2563, -1;
	mov.u32 	%r2578, %r2563;
	@%p10 bra 	$L__BB7_20;
	ld.global.u32 	%r2563, [%rd4+1792];
	ld.global.u32 	%r2578, [%rd4+1796];
$L__BB7_20:
	add.s32 	%r793, %r38, 256;
	setp.ge.s32 	%p11, %r793, %r37;
	mov.b32 	%r2579, -1;
	mov.u32 	%r2580, %r2579;
	@%p11 bra 	$L__BB7_22;
	ld.global.u32 	%r2579, [%rd4+2048];
	ld.global.u32 	%r2580, [%rd4+2052];
$L__BB7_22:
	add.s32 	%r795, %r38, 288;
	setp.ge.s32 	%p12, %r795, %r37;
	mov.b32 	%r2581, -1;
	mov.u32 	%r2582, %r2581;
	@%p12 bra 	$L__BB7_24;
	ld.global.u32 	%r2581, [%rd4+2304];
	ld.global.u32 	%r2582, [%rd4+2308];
$L__BB7_24:
	add.s32 	%r797, %r38, 320;
	setp.ge.s32 	%p13, %r797, %r37;
	mov.b32 	%r2583, -1;
	mov.u32 	%r2584, %r2583;
	@%p13 bra 	$L__BB7_26;
	ld.global.u32 	%r2583, [%rd4+2560];
	ld.global.u32 	%r2584, [%rd4+2564];
$L__BB7_26:
	add.s32 	%r799, %r38, 352;
	setp.ge.s32 	%p14, %r799, %r37;
	mov.b32 	%r2585, -1;
	mov.u32 	%r2586, %r2585;
	@%p14 bra 	$L__BB7_28;
	ld.global.u32 	%r2585, [%rd4+2816];
	ld.global.u32 	%r2586, [%rd4+2820];
$L__BB7_28:
	add.s32 	%r801, %r38, 384;
	setp.ge.s32 	%p15, %r801, %r37;
	mov.b32 	%r2587, -1;
	mov.u32 	%r2588, %r2587;
	@%p15 bra 	$L__BB7_30;
	ld.global.u32 	%r2587, [%rd4+3072];
	ld.global.u32 	%r2588, [%rd4+3076];
$L__BB7_30:
	add.s32 	%r803, %r38, 416;
	setp.ge.s32 	%p16, %r803, %r37;
	mov.b32 	%r2589, -1;
	mov.u32 	%r2590, %r2589;
	@%p16 bra 	$L__BB7_32;
	ld.global.u32 	%r2589, [%rd4+3328];
	ld.global.u32 	%r2590, [%rd4+3332];
$L__BB7_32:
	add.s32 	%r805, %r38, 448;
	setp.ge.s32 	%p17, %r805, %r37;
	mov.b32 	%r2591, -1;
	mov.u32 	%r2592, %r2591;
	@%p17 bra 	$L__BB7_34;
	ld.global.u32 	%r2591, [%rd4+3584];
	ld.global.u32 	%r2592, [%rd4+3588];
$L__BB7_34:
	shl.b32 	%r806, %r2, 10;
	mov.u32 	%r807, _ZZN3cub18CUB_300001_SM_10006detail10radix_sort29DeviceRadixSortOnesweepKernelINS1_5radix10policy_hubI6edge_tNS0_8NullTypeEjE10Policy1000ELNS0_9SortOrderE0ES6_S7_jii17edge_decomposer_tEEvPT5_SD_PT3_PKSE_PT1_PKSI_PT2_PKSM_T4_iiT6_E1s;
	add.s32 	%r127, %r807, %r806;
	setp.gt.s32 	%p18, %r768, 255;
	@%p18 bra 	$L__BB7_47;
	max.s32 	%r808, %r768, 224;
	sub.s32 	%r809, %r808, %r768;
	add.s32 	%r810, %r809, 31;
	shr.u32 	%r811, %r810, 5;
	add.s32 	%r128, %r811, 1;
	and.b32  	%r129, %r128, 15;
	setp.lt.u32 	%p19, %r810, 480;
	mov.u32 	%r2596, %r768;
	@%p19 bra 	$L__BB7_38;
	and.b32  	%r812, %r128, 268435440;
	neg.s32 	%r2594, %r812;
	shl.b32 	%r814, %r768, 2;
	add.s32 	%r815, %r806, %r814;
	add.s32 	%r817, %r815, %r807;
	add.s32 	%r2593, %r817, 1024;
	mov.u32 	%r2596, %r768;
$L__BB7_37:
	.pragma "nounroll";
	mov.b32 	%r818, 0;
	st.shared.u32 	[%r2593+-1024], %r818;
	st.shared.u32 	[%r2593+-896], %r818;
	st.shared.u32 	[%r2593+-768], %r818;
	st.shared.u32 	[%r2593+-640], %r818;
	st.shared.u32 	[%r2593+-512], %r818;
	st.shared.u32 	[%r2593+-384], %r818;
	st.shared.u32 	[%r2593+-256], %r818;
	st.shared.u32 	[%r2593+-128], %r818;
	st.shared.u32 	[%r2593], %r818;
	st.shared.u32 	[%r2593+128], %r818;
	st.shared.u32 	[%r2593+256], %r818;
	st.shared.u32 	[%r2593+384], %r818;
	st.shared.u32 	[%r2593+512], %r818;
	st.shared.u32 	[%r2593+640], %r818;
	st.shared.u32 	[%r2593+768], %r818;
	st.shared.u32 	[%r2593+896], %r818;
	add.s32 	%r2596, %r2596, 512;
	add.s32 	%r2594, %r2594, 16;
	add.s32 	%r2593, %r2593, 2048;
	setp.ne.s32 	%p20, %r2594, 0;
	@%p20 bra 	$L__BB7_37;
$L__BB7_38:
	setp.eq.s32 	%p21, %r129, 0;
	@%p21 bra 	$L__BB7_47;
	and.b32  	%r139, %r128, 7;
	setp.lt.u32 	%p22, %r129, 8;
	@%p22 bra 	$L__BB7_41;
	shl.b32 	%r819, %r2596, 2;
	add.s32 	%r820, %r127, %r819;
	mov.b32 	%r821, 0;
	st.shared.u32 	[%r820], %r821;
	st.shared.u32 	[%r820+128], %r821;
	st.shared.u32 	[%r820+256], %r821;
	st.shared.u32 	[%r820+384], %r821;
	st.shared.u32 	[%r820+512], %r821;
	st.shared.u32 	[%r820+640], %r821;
	st.shared.u32 	[%r820+768], %r821;
	st.shared.u32 	[%r820+896], %r821;
	add.s32 	%r2596, %r2596, 256;
$L__BB7_41:
	setp.eq.s32 	%p23, %r139, 0;
	@%p23 bra 	$L__BB7_47;
	and.b32  	%r142, %r128, 3;
	setp.lt.u32 	%p24, %r139, 4;
	@%p24 bra 	$L__BB7_44;
	shl.b32 	%r822, %r2596, 2;
	add.s32 	%r823, %r127, %r822;
	mov.b32 	%r824, 0;
	st.shared.u32 	[%r823], %r824;
	st.shared.u32 	[%r823+128], %r824;
	st.shared.u32 	[%r823+256], %r824;
	st.shared.u32 	[%r823+384], %r824;
	add.s32 	%r2596, %r2596, 128;
$L__BB7_44:
	setp.eq.s32 	%p25, %r142, 0;
	@%p25 bra 	$L__BB7_47;
	shl.b32 	%r826, %r2596, 2;
	add.s32 	%r827, %r806, %r826;
	add.s32 	%r2600, %r807, %r827;
	neg.s32 	%r2599, %r142;
$L__BB7_46:
	.pragma "nounroll";
	mov.b32 	%r829, 0;
	st.shared.u32 	[%r2600], %r829;
	add.s32 	%r2600, %r2600, 128;
	add.s32 	%r2599, %r2599, 1;
	setp.ne.s32 	%p26, %r2599, 0;
	@%p26 bra 	$L__BB7_46;
$L__BB7_47:
	bar.warp.sync 	-1;
	setp.gt.u32 	%p27, %r766, 31;
	sub.s32 	%r831, 32, %r766;
	min.u32 	%r151, %r2852, %r831;
	mov.b32 	%r832, -1;
	shl.b32 	%r833, %r832, %r151;
	not.b32 	%r152, %r833;
	sub.s32 	%r153, %r2852, %r151;
	add.s32 	%r2855, %r766, -32;
	mov.b32 	%r2602, 0;
	mov.u32 	%r2601, %r2852;
	mov.u32 	%r2603, %r2602;
	mov.u32 	%r2604, %r2855;
	@%p27 bra 	$L__BB7_50;
	setp.eq.s32 	%p28, %r2852, 0;
	mov.b32 	%r2601, 0;
	mov.u32 	%r2602, %r2601;
	mov.u32 	%r2603, %r2601;
	mov.u32 	%r2604, %r2601;
	@%p28 bra 	$L__BB7_50;
	shr.u32 	%r836, %r2576, %r766;
	and.b32  	%r2603, %r836, %r152;
	mov.u32 	%r2601, %r153;
	mov.u32 	%r2602, %r151;
$L__BB7_50:
	setp.gt.u32 	%p29, %r2604, 31;
	@%p29 bra 	$L__BB7_53;
	setp.eq.s32 	%p30, %r2601, 0;
	@%p30 bra 	$L__BB7_53;
	sub.s32 	%r837, 32, %r2604;
	min.u32 	%r838, %r2601, %r837;
	mov.b32 	%r839, -1;
	shl.b32 	%r840, %r839, %r838;
	not.b32 	%r841, %r840;
	shr.u32 	%r842, %r2577, %r2604;
	and.b32  	%r843, %r842, %r841;
	shl.b32 	%r844, %r843, %r2602;
	or.b32  	%r2603, %r844, %r2603;
$L__BB7_53:
	shl.b32 	%r846, %r2603, 2;
	add.s32 	%r847, %r127, %r846;
	atom.shared.add.u32 	%r848, [%r847], 1;
	mov.b32 	%r2607, 0;
	mov.u32 	%r2606, %r2852;
	mov.u32 	%r2608, %r2607;
	mov.u32 	%r2609, %r2855;
	@%p27 bra 	$L__BB7_56;
	setp.eq.s32 	%p32, %r2852, 0;
	mov.b32 	%r2606, 0;
	mov.u32 	%r2607, %r2606;
	mov.u32 	%r2608, %r2606;
	mov.u32 	%r2609, %r2606;
	@%p32 bra 	$L__BB7_56;
	shr.u32 	%r851, %r2574, %r766;
	and.b32  	%r2608, %r851, %r152;
	mov.u32 	%r2606, %r153;
	mov.u32 	%r2607, %r151;
$L__BB7_56:
	setp.gt.u32 	%p33, %r2609, 31;
	@%p33 bra 	$L__BB7_59;
	setp.eq.s32 	%p34, %r2606, 0;
	@%p34 bra 	$L__BB7_59;
	sub.s32 	%r852, 32, %r2609;
	min.u32 	%r853, %r2606, %r852;
	mov.b32 	%r854, -1;
	shl.b32 	%r855, %r854, %r853;
	not.b32 	%r856, %r855;
	shr.u32 	%r857, %r2575, %r2609;
	and.b32  	%r858, %r857, %r856;
	shl.b32 	%r859, %r858, %r2607;
	or.b32  	%r2608, %r859, %r2608;
$L__BB7_59:
	shl.b32 	%r861, %r2608, 2;
	add.s32 	%r862, %r127, %r861;
	atom.shared.add.u32 	%r863, [%r862], 1;
	mov.b32 	%r2612, 0;
	mov.u32 	%r2611, %r2852;
	mov.u32 	%r2613, %r2612;
	mov.u32 	%r2614, %r2855;
	@%p27 bra 	$L__BB7_62;
	setp.eq.s32 	%p36, %r2852, 0;
	mov.b32 	%r2611, 0;
	mov.u32 	%r2612, %r2611;
	mov.u32 	%r2613, %r2611;
	mov.u32 	%r2614, %r2611;
	@%p36 bra 	$L__BB7_62;
	shr.u32 	%r866, %r2572, %r766;
	and.b32  	%r2613, %r866, %r152;
	mov.u32 	%r2611, %r153;
	mov.u32 	%r2612, %r151;
$L__BB7_62:
	setp.gt.u32 	%p37, %r2614, 31;
	@%p37 bra 	$L__BB7_65;
	setp.eq.s32 	%p38, %r2611, 0;
	@%p38 bra 	$L__BB7_65;
	sub.s32 	%r867, 32, %r2614;
	min.u32 	%r868, %r2611, %r867;
	mov.b32 	%r869, -1;
	shl.b32 	%r870, %r869, %r868;
	not.b32 	%r871, %r870;
	shr.u32 	%r872, %r2573, %r2614;
	and.b32  	%r873, %r872, %r871;
	shl.b32 	%r874, %r873, %r2612;
	or.b32  	%r2613, %r874, %r2613;
$L__BB7_65:
	shl.b32 	%r876, %r2613, 2;
	add.s32 	%r877, %r127, %r876;
	atom.shared.add.u32 	%r878, [%r877], 1;
	mov.b32 	%r2617, 0;
	mov.u32 	%r2616, %r2852;
	mov.u32 	%r2618, %r2617;
	mov.u32 	%r2619, %r2855;
	@%p27 bra 	$L__BB7_68;
	setp.eq.s32 	%p40, %r2852, 0;
	mov.b32 	%r2616, 0;
	mov.u32 	%r2617, %r2616;
	mov.u32 	%r2618, %r2616;
	mov.u32 	%r2619, %r2616;
	@%p40 bra 	$L__BB7_68;
	shr.u32 	%r881, %r2570, %r766;
	and.b32  	%r2618, %r881, %r152;
	mov.u32 	%r2616, %r153;
	mov.u32 	%r2617, %r151;
$L__BB7_68:
	setp.gt.u32 	%p41, %r2619, 31;
	@%p41 bra 	$L__BB7_71;
	setp.eq.s32 	%p42, %r2616, 0;
	@%p42 bra 	$L__BB7_71;
	sub.s32 	%r882, 32, %r2619;
	min.u32 	%r883, %r2616, %r882;
	mov.b32 	%r884, -1;
	shl.b32 	%r885, %r884, %r883;
	not.b32 	%r886, %r885;
	shr.u32 	%r887, %r2571, %r2619;
	and.b32  	%r888, %r887, %r886;
	shl.b32 	%r889, %r888, %r2617;
	or.b32  	%r2618, %r889, %r2618;
$L__BB7_71:
	shl.b32 	%r891, %r2618, 2;
	add.s32 	%r892, %r127, %r891;
	atom.shared.add.u32 	%r893, [%r892], 1;
	mov.b32 	%r2622, 0;
	mov.u32 	%r2621, %r2852;
	mov.u32 	%r2623, %r2622;
	mov.u32 	%r2624, %r2855;
	@%p27 bra 	$L__BB7_74;
	setp.eq.s32 	%p44, %r2852, 0;
	mov.b32 	%r2621, 0;
	mov.u32 	%r2622, %r2621;
	mov.u32 	%r2623, %r2621;
	mov.u32 	%r2624, %r2621;
	@%p44 bra 	$L__BB7_74;
	shr.u32 	%r896, %r2568, %r766;
	and.b32  	%r2623, %r896, %r152;
	mov.u32 	%r2621, %r153;
	mov.u32 	%r2622, %r151;
$L__BB7_74:
	setp.gt.u32 	%p45, %r2624, 31;
	@%p45 bra 	$L__BB7_77;
	setp.eq.s32 	%p46, %r2621, 0;
	@%p46 bra 	$L__BB7_77;
	sub.s32 	%r897, 32, %r2624;
	min.u32 	%r898, %r2621, %r897;
	mov.b32 	%r899, -1;
	shl.b32 	%r900, %r899, %r898;
	not.b32 	%r901, %r900;
	shr.u32 	%r902, %r2569, %r2624;
	and.b32  	%r903, %r902, %r901;
	shl.b32 	%r904, %r903, %r2622;
	or.b32  	%r2623, %r904, %r2623;
$L__BB7_77:
	shl.b32 	%r906, %r2623, 2;
	add.s32 	%r907, %r127, %r906;
	atom.shared.add.u32 	%r908, [%r907], 1;
	mov.b32 	%r2627, 0;
	mov.u32 	%r2626, %r2852;
	mov.u32 	%r2628, %r2627;
	mov.u32 	%r2629, %r2855;
	@%p27 bra 	$L__BB7_80;
	setp.eq.s32 	%p48, %r2852, 0;
	mov.b32 	%r2626, 0;
	mov.u32 	%r2627, %r2626;
	mov.u32 	%r2628, %r2626;
	mov.u32 	%r2629, %r2626;
	@%p48 bra 	$L__BB7_80;
	shr.u32 	%r911, %r2566, %r766;
	and.b32  	%r2628, %r911, %r152;
	mov.u32 	%r2626, %r153;
	mov.u32 	%r2627, %r151;
$L__BB7_80:
	setp.gt.u32 	%p49, %r2629, 31;
	@%p49 bra 	$L__BB7_83;
	setp.eq.s32 	%p50, %r2626, 0;
	@%p50 bra 	$L__BB7_83;
	sub.s32 	%r912, 32, %r2629;
	min.u32 	%r913, %r2626, %r912;
	mov.b32 	%r914, -1;
	shl.b32 	%r915, %r914, %r913;
	not.b32 	%r916, %r915;
	shr.u32 	%r917, %r2567, %r2629;
	and.b32  	%r918, %r917, %r916;
	shl.b32 	%r919, %r918, %r2627;
	or.b32  	%r2628, %r919, %r2628;
$L__BB7_83:
	shl.b32 	%r921, %r2628, 2;
	add.s32 	%r922, %r127, %r921;
	atom.shared.add.u32 	%r923, [%r922], 1;
	mov.b32 	%r2632, 0;
	mov.u32 	%r2631, %r2852;
	mov.u32 	%r2633, %r2632;
	mov.u32 	%r2634, %r2855;
	@%p27 bra 	$L__BB7_86;
	setp.eq.s32 	%p52, %r2852, 0;
	mov.b32 	%r2631, 0;
	mov.u32 	%r2632, %r2631;
	mov.u32 	%r2633, %r2631;
	mov.u32 	%r2634, %r2631;
	@%p52 bra 	$L__BB7_86;
	shr.u32 	%r926, %r2564, %r766;
	and.b32  	%r2633, %r926, %r152;
	mov.u32 	%r2631, %r153;
	mov.u32 	%r2632, %r151;
$L__BB7_86:
	setp.gt.u32 	%p53, %r2634, 31;
	@%p53 bra 	$L__BB7_89;
	setp.eq.s32 	%p54, %r2631, 0;
	@%p54 bra 	$L__BB7_89;
	sub.s32 	%r927, 32, %r2634;
	min.u32 	%r928, %r2631, %r927;
	mov.b32 	%r929, -1;
	shl.b32 	%r930, %r929, %r928;
	not.b32 	%r931, %r930;
	shr.u32 	%r932, %r2565, %r2634;
	and.b32  	%r933, %r932, %r931;
	shl.b32 	%r934, %r933, %r2632;
	or.b32  	%r2633, %r934, %r2633;
$L__BB7_89:
	shl.b32 	%r936, %r2633, 2;
	add.s32 	%r937, %r127, %r936;
	atom.shared.add.u32 	%r938, [%r937], 1;
	mov.b32 	%r2637, 0;
	mov.u32 	%r2636, %r2852;
	mov.u32 	%r2638, %r2637;
	mov.u32 	%r2639, %r2855;
	@%p27 bra 	$L__BB7_92;
	setp.eq.s32 	%p56, %r2852, 0;
	mov.b32 	%r2636, 0;
	mov.u32 	%r2637, %r2636;
	mov.u32 	%r2638, %r2636;
	mov.u32 	%r2639, %r2636;
	@%p56 bra 	$L__BB7_92;
	shr.u32 	%r941, %r2578, %r766;
	and.b32  	%r2638, %r941, %r152;
	mov.u32 	%r2636, %r153;
	mov.u32 	%r2637, %r151;
$L__BB7_92:
	setp.gt.u32 	%p57, %r2639, 31;
	@%p57 bra 	$L__BB7_95;
	setp.eq.s32 	%p58, %r2636, 0;
	@%p58 bra 	$L__BB7_95;
	sub.s32 	%r942, 32, %r2639;
	min.u32 	%r943, %r2636, %r942;
	mov.b32 	%r944, -1;
	shl.b32 	%r945, %r944, %r943;
	not.b32 	%r946, %r945;
	shr.u32 	%r947, %r2563, %r2639;
	and.b32  	%r948, %r947, %r946;
	shl.b32 	%r949, %r948, %r2637;
	or.b32  	%r2638, %r949, %r2638;
$L__BB7_95:
	shl.b32 	%r951, %r2638, 2;
	add.s32 	%r952, %r127, %r951;
	atom.shared.add.u32 	%r953, [%r952], 1;
	mov.b32 	%r2642, 0;
	mov.u32 	%r2641, %r2852;
	mov.u32 	%r2643, %r2642;
	mov.u32 	%r2644, %r2855;
	@%p27 bra 	$L__BB7_98;
	setp.eq.s32 	%p60, %r2852, 0;
	mov.b32 	%r2641, 0;
	mov.u32 	%r2642, %r2641;
	mov.u32 	%r2643, %r2641;
	mov.u32 	%r2644, %r2641;
	@%p60 bra 	$L__BB7_98;
	shr.u32 	%r956, %r2580, %r766;
	and.b32  	%r2643, %r956, %r152;
	mov.u32 	%r2641, %r153;
	mov.u32 	%r2642, %r151;
$L__BB7_98:
	setp.gt.u32 	%p61, %r2644, 31;
	@%p61 bra 	$L__BB7_101;
	setp.eq.s32 	%p62, %r2641, 0;
	@%p62 bra 	$L__BB7_101;
	sub.s32 	%r957, 32, %r2644;
	min.u32 	%r958, %r2641, %r957;
	mov.b32 	%r959, -1;
	shl.b32 	%r960, %r959, %r958;
	not.b32 	%r961, %r960;
	shr.u32 	%r962, %r2579, %r2644;
	and.b32  	%r963, %r962, %r961;
	shl.b32 	%r964, %r963, %r2642;
	or.b32  	%r2643, %r964, %r2643;
$L__BB7_101:
	shl.b32 	%r966, %r2643, 2;
	add.s32 	%r967, %r127, %r966;
	atom.shared.add.u32 	%r968, [%r967], 1;
	mov.b32 	%r2647, 0;
	mov.u32 	%r2646, %r2852;
	mov.u32 	%r2648, %r2647;
	mov.u32 	%r2649, %r2855;
	@%p27 bra 	$L__BB7_104;
	setp.eq.s32 	%p64, %r2852, 0;
	mov.b32 	%r2646, 0;
	mov.u32 	%r2647, %r2646;
	mov.u32 	%r2648, %r2646;
	mov.u32 	%r2649, %r2646;
	@%p64 bra 	$L__BB7_104;
	shr.u32 	%r971, %r2582, %r766;
	and.b32  	%r2648, %r971, %r152;
	mov.u32 	%r2646, %r153;
	mov.u32 	%r2647, %r151;
$L__BB7_104:
	setp.gt.u32 	%p65, %r2649, 31;
	@%p65 bra 	$L__BB7_107;
	setp.eq.s32 	%p66, %r2646, 0;
	@%p66 bra 	$L__BB7_107;
	sub.s32 	%r972, 32, %r2649;
	min.u32 	%r973, %r2646, %r972;
	mov.b32 	%r974, -1;
	shl.b32 	%r975, %r974, %r973;
	not.b32 	%r976, %r975;
	shr.u32 	%r977, %r2581, %r2649;
	and.b32  	%r978, %r977, %r976;
	shl.b32 	%r979, %r978, %r2647;
	or.b32  	%r2648, %r979, %r2648;
$L__BB7_107:
	shl.b32 	%r981, %r2648, 2;
	add.s32 	%r982, %r127, %r981;
	atom.shared.add.u32 	%r983, [%r982], 1;
	mov.b32 	%r2652, 0;
	mov.u32 	%r2651, %r2852;
	mov.u32 	%r2653, %r2652;
	mov.u32 	%r2654, %r2855;
	@%p27 bra 	$L__BB7_110;
	setp.eq.s32 	%p68, %r2852, 0;
	mov.b32 	%r2651, 0;
	mov.u32 	%r2652, %r2651;
	mov.u32 	%r2653, %r2651;
	mov.u32 	%r2654, %r2651;
	@%p68 bra 	$L__BB7_110;
	shr.u32 	%r986, %r2584, %r766;
	and.b32  	%r2653, %r986, %r152;
	mov.u32 	%r2651, %r153;
	mov.u32 	%r2652, %r151;
$L__BB7_110:
	setp.gt.u32 	%p69, %r2654, 31;
	@%p69 bra 	$L__BB7_113;
	setp.eq.s32 	%p70, %r2651, 0;
	@%p70 bra 	$L__BB7_113;
	sub.s32 	%r987, 32, %r2654;
	min.u32 	%r988, %r2651, %r987;
	mov.b32 	%r989, -1;
	shl.b32 	%r990, %r989, %r988;
	not.b32 	%r991, %r990;
	shr.u32 	%r992, %r2583, %r2654;
	and.b32  	%r993, %r992, %r991;
	shl.b32 	%r994, %r993, %r2652;
	or.b32  	%r2653, %r994, %r2653;
$L__BB7_113:
	shl.b32 	%r996, %r2653, 2;
	add.s32 	%r997, %r127, %r996;
	atom.shared.add.u32 	%r998, [%r997], 1;
	mov.b32 	%r2657, 0;
	mov.u32 	%r2656, %r2852;
	mov.u32 	%r2658, %r2657;
	mov.u32 	%r2659, %r2855;
	@%p27 bra 	$L__BB7_116;
	setp.eq.s32 	%p72, %r2852, 0;
	mov.b32 	%r2656, 0;
	mov.u32 	%r2657, %r2656;
	mov.u32 	%r2658, %r2656;
	mov.u32 	%r2659, %r2656;
	@%p72 bra 	$L__BB7_116;
	shr.u32 	%r1001, %r2586, %r766;
	and.b32  	%r2658, %r1001, %r152;
	mov.u32 	%r2656, %r153;
	mov.u32 	%r2657, %r151;
$L__BB7_116:
	setp.gt.u32 	%p73, %r2659, 31;
	@%p73 bra 	$L__BB7_119;
	setp.eq.s32 	%p74, %r2656, 0;
	@%p74 bra 	$L__BB7_119;
	sub.s32 	%r1002, 32, %r2659;
	min.u32 	%r1003, %r2656, %r1002;
	mov.b32 	%r1004, -1;
	shl.b32 	%r1005, %r1004, %r1003;
	not.b32 	%r1006, %r1005;
	shr.u32 	%r1007, %r2585, %r2659;
	and.b32  	%r1008, %r1007, %r1006;
	shl.b32 	%r1009, %r1008, %r2657;
	or.b32  	%r2658, %r1009, %r2658;
$L__BB7_119:
	shl.b32 	%r1011, %r2658, 2;
	add.s32 	%r1012, %r127, %r1011;
	atom.shared.add.u32 	%r1013, [%r1012], 1;
	mov.b32 	%r2662, 0;
	mov.u32 	%r2661, %r2852;
	mov.u32 	%r2663, %r2662;
	mov.u32 	%r2664, %r2855;
	@%p27 bra 	$L__BB7_122;
	setp.eq.s32 	%p76, %r2852, 0;
	mov.b32 	%r2661, 0;
	mov.u32 	%r2662, %r2661;
	mov.u32 	%r2663, %r2661;
	mov.u32 	%r2664, %r2661;
	@%p76 bra 	$L__BB7_122;
	shr.u32 	%r1016, %r2588, %r766;
	and.b32  	%r2663, %r1016, %r152;
	mov.u32 	%r2661, %r153;
	mov.u32 	%r2662, %r151;
$L__BB7_122:
	setp.gt.u32 	%p77, %r2664, 31;
	@%p77 bra 	$L__BB7_125;
	setp.eq.s32 	%p78, %r2661, 0;
	@%p78 bra 	$L__BB7_125;
	sub.s32 	%r1017, 32, %r2664;
	min.u32 	%r1018, %r2661, %r1017;
	mov.b32 	%r1019, -1;
	shl.b32 	%r1020, %r1019, %r1018;
	not.b32 	%r1021, %r1020;
	shr.u32 	%r1022, %r2587, %r2664;
	and.b32  	%r1023, %r1022, %r1021;
	shl.b32 	%r1024, %r1023, %r2662;
	or.b32  	%r2663, %r1024, %r2663;
$L__BB7_125:
	shl.b32 	%r1026, %r2663, 2;
	add.s32 	%r1027, %r127, %r1026;
	atom.shared.add.u32 	%r1028, [%r1027], 1;
	mov.b32 	%r2667, 0;
	mov.u32 	%r2666, %r2852;
	mov.u32 	%r2668, %r2667;
	mov.u32 	%r2669, %r2855;
	@%p27 bra 	$L__BB7_128;
	setp.eq.s32 	%p80, %r2852, 0;
	mov.b32 	%r2666, 0;
	mov.u32 	%r2667, %r2666;
	mov.u32 	%r2668, %r2666;
	mov.u32 	%r2669, %r2666;
	@%p80 bra 	$L__BB7_128;
	shr.u32 	%r1031, %r2590, %r766;
	and.b32  	%r2668, %r1031, %r152;
	mov.u32 	%r2666, %r153;
	mov.u32 	%r2667, %r151;
$L__BB7_128:
	setp.gt.u32 	%p81, %r2669, 31;
	@%p81 bra 	$L__BB7_131;
	setp.eq.s32 	%p82, %r2666, 0;
	@%p82 bra 	$L__BB7_131;
	sub.s32 	%r1032, 32, %r2669;
	min.u32 	%r1033, %r2666, %r1032;
	mov.b32 	%r1034, -1;
	shl.b32 	%r1035, %r1034, %r1033;
	not.b32 	%r1036, %r1035;
	shr.u32 	%r1037, %r2589, %r2669;
	and.b32  	%r1038, %r1037, %r1036;
	shl.b32 	%r1039, %r1038, %r2667;
	or.b32  	%r2668, %r1039, %r2668;
$L__BB7_131:
	shl.b32 	%r1041, %r2668, 2;
	add.s32 	%r1042, %r127, %r1041;
	atom.shared.add.u32 	%r1043, [%r1042], 1;
	mov.b32 	%r2672, 0;
	mov.u32 	%r2671, %r2852;
	mov.u32 	%r2673, %r2672;
	mov.u32 	%r2674, %r2855;
	@%p27 bra 	$L__BB7_134;
	setp.eq.s32 	%p84, %r2852, 0;
	mov.b32 	%r2671, 0;
	mov.u32 	%r2672, %r2671;
	mov.u32 	%r2673, %r2671;
	mov.u32 	%r2674, %r2671;
	@%p84 bra 	$L__BB7_134;
	shr.u32 	%r1046, %r2592, %r766;
	and.b32  	%r2673, %r1046, %r152;
	mov.u32 	%r2671, %r153;
	mov.u32 	%r2672, %r151;
$L__BB7_134:
	setp.gt.u32 	%p85, %r2674, 31;
	@%p85 bra 	$L__BB7_137;
	setp.eq.s32 	%p86, %r2671, 0;
	@%p86 bra 	$L__BB7_137;
	sub.s32 	%r1047, 32, %r2674;
	min.u32 	%r1048, %r2671, %r1047;
	mov.b32 	%r1049, -1;
	shl.b32 	%r1050, %r1049, %r1048;
	not.b32 	%r1051, %r1050;
	shr.u32 	%r1052, %r2591, %r2674;
	and.b32  	%r1053, %r1052, %r1051;
	shl.b32 	%r1054, %r1053, %r2672;
	or.b32  	%r2673, %r1054, %r2673;
$L__BB7_137:
	shl.b32 	%r1056, %r2673, 2;
	add.s32 	%r1057, %r127, %r1056;
	atom.shared.add.u32 	%r1058, [%r1057], 1;
	bar.sync 	0;
	setp.gt.u32 	%p87, %r1, 255;
	shl.b32 	%r1059, %r1, 2;
	add.s32 	%r260, %r807, %r1059;
	mov.b32 	%r2676, 0;
	@%p87 bra 	$L__BB7_139;
	ld.shared.u32 	%r1061, [%r260];
	mov.b32 	%r1062, 0;
	st.shared.u32 	[%r260], %r1062;
	ld.shared.u32 	%r1063, [%r260+1024];
	st.shared.u32 	[%r260+1024], %r1061;
	add.s32 	%r1064, %r1063, %r1061;
	ld.shared.u32 	%r1065, [%r260+2048];
	st.shared.u32 	[%r260+2048], %r1064;
	add.s32 	%r1066, %r1065, %r1064;
	ld.shared.u32 	%r1067, [%r260+3072];
	st.shared.u32 	[%r260+3072], %r1066;
	add.s32 	%r1068, %r1067, %r1066;
	ld.shared.u32 	%r1069, [%r260+4096];
	st.shared.u32 	[%r260+4096], %r1068;
	add.s32 	%r1070, %r1069, %r1068;
	ld.shared.u32 	%r1071, [%r260+5120];
	st.shared.u32 	[%r260+5120], %r1070;
	add.s32 	%r1072, %r1071, %r1070;
	ld.shared.u32 	%r1073, [%r260+6144];
	st.shared.u32 	[%r260+6144], %r1072;
	add.s32 	%r1074, %r1073, %r1072;
	ld.shared.u32 	%r1075, [%r260+7168];
	st.shared.u32 	[%r260+7168], %r1074;
	add.s32 	%r1076, %r1075, %r1074;
	ld.shared.u32 	%r1077, [%r260+8192];
	st.shared.u32 	[%r260+8192], %r1076;
	add.s32 	%r1078, %r1077, %r1076;
	ld.shared.u32 	%r1079, [%r260+9216];
	st.shared.u32 	[%r260+9216], %r1078;
	add.s32 	%r1080, %r1079, %r1078;
	ld.shared.u32 	%r1081, [%r260+10240];
	st.shared.u32 	[%r260+10240], %r1080;
	add.s32 	%r1082, %r1081, %r1080;
	ld.shared.u32 	%r1083, [%r260+11264];
	st.shared.u32 	[%r260+11264], %r1082;
	add.s32 	%r2676, %r1083, %r1082;
$L__BB7_139:
	shl.b32 	%r1084, %r4, 8;
	add.s32 	%r1085, %r1084, %r1;
	mul.wide.s32 	%rd28, %r1085, 4;
	add.s64 	%rd5, %rd2, %rd28;
	@%p87 bra 	$L__BB7_141;
	or.b32  	%r1086, %r2676, 1073741824;
	st.volatile.global.u32 	[%rd5], %r1086;
$L__BB7_141:
	ld.param.u64 	%rd107, [_ZN3cub18CUB_300001_SM_10006detail10radix_sort29DeviceRadixSortOnesweepKernelINS1_5radix10policy_hubI6edge_tNS0_8NullTypeEjE10Policy1000ELNS0_9SortOrderE0ES6_S7_jii17edge_decomposer_tEEvPT5_SD_PT3_PKSE_PT1_PKSI_PT2_PKSM_T4_iiT6__param_3];
	ld.param.u64 	%rd104, [_ZN3cub18CUB_300001_SM_10006detail10radix_sort29DeviceRadixSortOnesweepKernelINS1_5radix10policy_hubI6edge_tNS0_8NullTypeEjE10Policy1000ELNS0_9SortOrderE0ES6_S7_jii17edge_decomposer_tEEvPT5_SD_PT3_PKSE_PT1_PKSI_PT2_PKSM_T4_iiT6__param_2];
	setp.lt.u32 	%p89, %r1, 256;
	setp.eq.s32 	%p90, %r2676, 5760;
	and.pred  	%p91, %p89, %p90;
	selp.u32 	%r1087, 1, 0, %p91;
	{ 
	.reg .pred 	%p1; 
	.reg .pred 	%p2; 
	setp.ne.u32 	%p1, %r1087, 0; 
	bar.red.or.pred 	%p2, 0, %p1; 
	selp.u32 	%r1088, 1, 0, %p2; 
	}
	setp.eq.s32 	%p92, %r1088, 0;
	cvta.to.global.u64 	%rd29, %rd104;
	mul.wide.u32 	%rd30, %r1, 4;
	add.s64 	%rd6, %rd29, %rd30;
	cvta.to.global.u64 	%rd31, %rd107;
	add.s64 	%rd7, %rd31, %rd30;
	@%p92 bra 	$L__BB7_191;
	mov.b32 	%r2678, 0;
	mov.u32 	%r2677, %r2852;
	mov.u32 	%r2679, %r2678;
	mov.u32 	%r2680, %r2855;
	@%p27 bra 	$L__BB7_145;
	setp.eq.s32 	%p94, %r2852, 0;
	mov.b32 	%r2677, 0;
	mov.u32 	%r2678, %r2677;
	mov.u32 	%r2679, %r2677;
	mov.u32 	%r2680, %r2677;
	@%p94 bra 	$L__BB7_145;
	shr.u32 	%r1092, %r2576, %r766;
	and.b32  	%r2679, %r1092, %r152;
	mov.u32 	%r2677, %r153;
	mov.u32 	%r2678, %r151;
$L__BB7_145:
	setp.gt.u32 	%p95, %r2680, 31;
	@%p95 bra 	$L__BB7_148;
	setp.eq.s32 	%p96, %r2677, 0;
	@%p96 bra 	$L__BB7_148;
	sub.s32 	%r1093, 32, %r2680;
	min.u32 	%r1094, %r2677, %r1093;
	mov.b32 	%r1095, -1;
	shl.b32 	%r1096, %r1095, %r1094;
	not.b32 	%r1097, %r1096;
	shr.u32 	%r1098, %r2577, %r2680;
	and.b32  	%r1099, %r1098, %r1097;
	shl.b32 	%r1100, %r1099, %r2678;
	or.b32  	%r2679, %r1100, %r2679;
$L__BB7_148:
	setp.gt.u32 	%p98, %r1, %r2679;
	selp.b32 	%r270, 5760, 0, %p98;
	@%p87 bra 	$L__BB7_156;
	ld.global.u32 	%r1101, [%rd7];
	sub.s32 	%r2685, %r1101, %r270;
	st.shared.u32 	[%r260+46080], %r2685;
	setp.lt.s32 	%p99, %r4, 1;
	mov.u32 	%r2686, %r2676;
	@%p99 bra 	$L__BB7_155;
	mov.b32 	%r2683, -1;
	mov.u32 	%r2682, %r4;
	mov.u32 	%r2686, %r2676;
$L__BB7_151:
	add.s32 	%r275, %r2682, -1;
	shl.b32 	%r1103, %r275, 8;
	add.s32 	%r1104, %r1103, %r1;
	mul.wide.s32 	%rd32, %r1104, 4;
	add.s64 	%rd8, %rd2, %rd32;
$L__BB7_152:
	membar.cta;
	ld.volatile.global.u32 	%r276, [%rd8];
	setp.eq.s32 	%p100, %r276, 0;
	@%p100 bra 	$L__BB7_152;
	and.b32  	%r1105, %r276, 1073741823;
	add.s32 	%r2686, %r1105, %r2686;
	setp.gt.s32 	%p101, %r276, -1;
	vote.sync.ballot.b32 	%r2683, %p101, %r2683;
	setp.gt.u32 	%p103, %r2682, 1;
	and.pred  	%p104, %p101, %p103;
	mov.u32 	%r2682, %r275;
	@%p104 bra 	$L__BB7_151;
	ld.shared.u32 	%r2685, [%r260+46080];
$L__BB7_155:
	or.b32  	%r1106, %r2686, -2147483648;
	st.volatile.global.u32 	[%rd5], %r1106;
	sub.s32 	%r1107, %r2686, %r2676;
	add.s32 	%r1108, %r1107, %r2685;
	st.shared.u32 	[%r260+46080], %r1108;
$L__BB7_156:
	ld.param.u64 	%rd105, [_ZN3cub18CUB_300001_SM_10006detail10radix_sort29DeviceRadixSortOnesweepKernelINS1_5radix10policy_hubI6edge_tNS0_8NullTypeEjE10Policy1000ELNS0_9SortOrderE0ES6_S7_jii17edge_decomposer_tEEvPT5_SD_PT3_PKSE_PT1_PKSI_PT2_PKSM_T4_iiT6__param_2];
	setp.lt.s32 	%p106, %r6, %r765;
	setp.eq.s64 	%p107, %rd105, 0;
	or.pred  	%p108, %p107, %p106;
	or.pred  	%p109, %p87, %p108;
	@%p109 bra 	$L__BB7_158;
	ld.shared.u32 	%r1109, [%r260+46080];
	add.s32 	%r1110, %r270, %r2676;
	add.s32 	%r1111, %r1110, %r1109;
	st.global.u32 	[%rd6], %r1111;
$L__BB7_158:
	setp.gt.s32 	%p110, %r6, %r765;
	bar.sync 	0;
	shl.b32 	%r1112, %r2679, 2;
	mov.u32 	%r1113, _ZZN3cub18CUB_300001_SM_10006detail10radix_sort29DeviceRadixSortOnesweepKernelINS1_5radix10policy_hubI6edge_tNS0_8NullTypeEjE10Policy1000ELNS0_9SortOrderE0ES6_S7_jii17edge_decomposer_tEEvPT5_SD_PT3_PKSE_PT1_PKSI_PT2_PKSM_T4_iiT6_E1s;
	add.s32 	%r1114, %r1113, %r1112;
	ld.shared.u32 	%rd9, [%r1114+46080];
	@%p110 bra 	$L__BB7_160;
	and.b32  	%r1115, %r1, 31;
	and.b32  	%r1116, %r1, 992;
	mul.lo.s32 	%r1117, %r1116, 15;
	or.b32  	%r1118, %r1117, %r1115;
	cvt.u64.u32 	%rd33, %r1118;
	add.s64 	%rd34, %rd33, %rd9;
	shl.b64 	%rd35, %rd34, 3;
	add.s64 	%rd36, %rd1, %rd35;
	st.global.u32 	[%rd36], %r2577;
	st.global.u32 	[%rd36+4], %r2576;
	st.global.u32 	[%rd36+256], %r2575;
	st.global.u32 	[%rd36+260], %r2574;
	st.global.u32 	[%rd36+512], %r2573;
	st.global.u32 	[%rd36+516], %r2572;
	st.global.u32 	[%rd36+768], %r2571;
	st.global.u32 	[%rd36+772], %r2570;
	st.global.u32 	[%rd36+1024], %r2569;
	st.global.u32 	[%rd36+1028], %r2568;
	st.global.u32 	[%rd36+1280], %r2567;
	st.global.u32 	[%rd36+1284], %r2566;
	st.global.u32 	[%rd36+1536], %r2565;
	st.global.u32 	[%rd36+1540], %r2564;
	st.global.u32 	[%rd36+1792], %r2563;
	st.global.u32 	[%rd36+1796], %r2578;
	st.global.u32 	[%rd36+2048], %r2579;
	st.global.u32 	[%rd36+2052], %r2580;
	st.global.u32 	[%rd36+2304], %r2581;
	st.global.u32 	[%rd36+2308], %r2582;
	st.global.u32 	[%rd36+2560], %r2583;
	st.global.u32 	[%rd36+2564], %r2584;
	st.global.u32 	[%rd36+2816], %r2585;
	st.global.u32 	[%rd36+2820], %r2586;
	st.global.u32 	[%rd36+3072], %r2587;
	st.global.u32 	[%rd36+3076], %r2588;
	st.global.u32 	[%rd36+3328], %r2589;
	st.global.u32 	[%rd36+3332], %r2590;
	st.global.u32 	[%rd36+3584], %r2591;
	st.global.u32 	[%rd36+3588], %r2592;
	bra.uni 	$L__BB7_190;
$L__BB7_160:
	mad.lo.s32 	%r282, %r4, -5760, %r765;
	and.b32  	%r1119, %r1, 31;
	and.b32  	%r1120, %r1, 992;
	mul.lo.s32 	%r1121, %r1120, 15;
	or.b32  	%r283, %r1121, %r1119;
	setp.ge.s32 	%p111, %r283, %r282;
	cvt.u64.u32 	%rd37, %r283;
	add.s64 	%rd38, %rd37, %rd9;
	shl.b64 	%rd39, %rd38, 3;
	add.s64 	%rd10, %rd1, %rd39;
	@%p111 bra 	$L__BB7_162;
	st.global.u32 	[%rd10], %r2577;
	st.global.u32 	[%rd10+4], %r2576;
$L__BB7_162:
	add.s32 	%r1122, %r283, 32;
	setp.ge.s32 	%p112, %r1122, %r282;
	@%p112 bra 	$L__BB7_164;
	st.global.u32 	[%rd10+256], %r2575;
	st.global.u32 	[%rd10+260], %r2574;
$L__BB7_164:
	add.s32 	%r1123, %r283, 64;
	setp.ge.s32 	%p113, %r1123, %r282;
	@%p113 bra 	$L__BB7_166;
	st.global.u32 	[%rd10+512], %r2573;
	st.global.u32 	[%rd10+516], %r2572;
$L__BB7_166:
	add.s32 	%r1124, %r283, 96;
	setp.ge.s32 	%p114, %r1124, %r282;
	@%p114 bra 	$L__BB7_168;
	st.global.u32 	[%rd10+768], %r2571;
	st.global.u32 	[%rd10+772], %r2570;
$L__BB7_168:
	add.s32 	%r1125, %r283, 128;
	setp.ge.s32 	%p115, %r1125, %r282;
	@%p115 bra 	$L__BB7_170;
	st.global.u32 	[%rd10+1024], %r2569;
	st.global.u32 	[%rd10+1028], %r2568;
$L__BB7_170:
	add.s32 	%r1126, %r283, 160;
	setp.ge.s32 	%p116, %r1126, %r282;
	@%p116 bra 	$L__BB7_172;
	st.global.u32 	[%rd10+1280], %r2567;
	st.global.u32 	[%rd10+1284], %r2566;
$L__BB7_172:
	add.s32 	%r1127, %r283, 192;
	setp.ge.s32 	%p117, %r1127, %r282;
	@%p117 bra 	$L__BB7_174;
	st.global.u32 	[%rd10+1536], %r2565;
	st.global.u32 	[%rd10+1540], %r2564;
$L__BB7_174:
	add.s32 	%r1128, %r283, 224;
	setp.ge.s32 	%p118, %r1128, %r282;
	@%p118 bra 	$L__BB7_176;
	st.global.u32 	[%rd10+1792], %r2563;
	st.global.u32 	[%rd10+1796], %r2578;
$L__BB7_176:
	add.s32 	%r1129, %r283, 256;
	setp.ge.s32 	%p119, %r1129, %r282;
	@%p119 bra 	$L__BB7_178;
	st.global.u32 	[%rd10+2048], %r2579;
	st.global.u32 	[%rd10+2052], %r2580;
$L__BB7_178:
	add.s32 	%r1130, %r283, 288;
	setp.ge.s32 	%p120, %r1130, %r282;
	@%p120 bra 	$L__BB7_180;
	st.global.u32 	[%rd10+2304], %r2581;
	st.global.u32 	[%rd10+2308], %r2582;
$L__BB7_180:
	add.s32 	%r1131, %r283, 320;
	setp.ge.s32 	%p121, %r1131, %r282;
	@%p121 bra 	$L__BB7_182;
	st.global.u32 	[%rd10+2560], %r2583;
	st.global.u32 	[%rd10+2564], %r2584;
$L__BB7_182:
	add.s32 	%r1132, %r283, 352;
	setp.ge.s32 	%p122, %r1132, %r282;
	@%p122 bra 	$L__BB7_184;
	st.global.u32 	[%rd10+2816], %r2585;
	st.global.u32 	[%rd10+2820], %r2586;
$L__BB7_184:
	add.s32 	%r1133, %r283, 384;
	setp.ge.s32 	%p123, %r1133, %r282;
	@%p123 bra 	$L__BB7_186;
	st.global.u32 	[%rd10+3072], %r2587;
	st.global.u32 	[%rd10+3076], %r2588;
$L__BB7_186:
	add.s32 	%r1134, %r283, 416;
	setp.ge.s32 	%p124, %r1134, %r282;
	@%p124 bra 	$L__BB7_188;
	st.global.u32 	[%rd10+3328], %r2589;
	st.global.u32 	[%rd10+3332], %r2590;
$L__BB7_188:
	add.s32 	%r1135, %r283, 448;
	setp.ge.s32 	%p125, %r1135, %r282;
	@%p125 bra 	$L__BB7_190;
	st.global.u32 	[%rd10+3584], %r2591;
	st.global.u32 	[%rd10+3588], %r2592;
$L__BB7_190:
	// begin inline asm
	exit;
	// end inline asm
$L__BB7_191:
	mul.hi.u32 	%r1136, %r1, 357913942;
	add.s32 	%r1137, %r1136, %r1;
	shl.b32 	%r1138, %r1137, 2;
	mov.u32 	%r1139, _ZZN3cub18CUB_300001_SM_10006detail10radix_sort29DeviceRadixSortOnesweepKernelINS1_5radix10policy_hubI6edge_tNS0_8NullTypeEjE10Policy1000ELNS0_9SortOrderE0ES6_S7_jii17edge_decomposer_tEEvPT5_SD_PT3_PKSE_PT1_PKSI_PT2_PKSM_T4_iiT6_E1s;
	add.s32 	%r1140, %r1139, %r1138;
	add.s32 	%r284, %r1140, 13328;
	st.shared.u32 	[%r1140+13328], %r2676;
	bar.sync 	0;
	setp.gt.u32 	%p126, %r1, 31;
	@%p126 bra 	$L__BB7_193;
	mov.u32 	%r1171, _ZZN3cub18CUB_300001_SM_10006detail10radix_sort29DeviceRadixSortOnesweepKernelINS1_5radix10policy_hubI6edge_tNS0_8NullTypeEjE10Policy1000ELNS0_9SortOrderE0ES6_S7_jii17edge_decomposer_tEEvPT5_SD_PT3_PKSE_PT1_PKSI_PT2_PKSM_T4_iiT6_E1s;
	mad.lo.s32 	%r1172, %r1, 52, %r1171;
	ld.shared.u32 	%r1173, [%r1172+13328];
	ld.shared.u32 	%r1174, [%r1172+13332];
	ld.shared.u32 	%r1175, [%r1172+13336];
	ld.shared.u32 	%r1176, [%r1172+13340];
	ld.shared.u32 	%r1177, [%r1172+13344];
	ld.shared.u32 	%r1178, [%r1172+13348];
	ld.shared.u32 	%r1179, [%r1172+13352];
	ld.shared.u32 	%r1180, [%r1172+13356];
	ld.shared.u32 	%r1181, [%r1172+13360];
	ld.shared.u32 	%r1182, [%r1172+13364];
	ld.shared.u32 	%r1183, [%r1172+13368];
	ld.shared.u32 	%r1184, [%r1172+13372];
	add.s32 	%r1185, %r1174, %r1173;
	add.s32 	%r1186, %r1185, %r1175;
	add.s32 	%r1187, %r1186, %r1176;
	add.s32 	%r1188, %r1187, %r1177;
	add.s32 	%r1189, %r1188, %r1178;
	add.s32 	%r1190, %r1189, %r1179;
	add.s32 	%r1191, %r1190, %r1180;
	add.s32 	%r1192, %r1191, %r1181;
	add.s32 	%r1193, %r1192, %r1182;
	add.s32 	%r1194, %r1193, %r1183;
	add.s32 	%r1145, %r1194, %r1184;
	mov.b32 	%r1143, 1;
	mov.b32 	%r1168, 0;
	mov.b32 	%r1170, -1;
	// begin inline asm
	{  .reg .s32 r0;  .reg .pred p;  shfl.sync.up.b32 r0|p, %r1145, %r1143, %r1168, %r1170;  @p add.s32 r0, r0, %r1145;  mov.s32 %r1141, r0;}
	// end inline asm
	mov.b32 	%r1149, 2;
	// begin inline asm
	{  .reg .s32 r0;  .reg .pred p;  shfl.sync.up.b32 r0|p, %r1141, %r1149, %r1168, %r1170;  @p add.s32 r0, r0, %r1141;  mov.s32 %r1147, r0;}
	// end inline asm
	mov.b32 	%r1155, 4;
	// begin inline asm
	{  .reg .s32 r0;  .reg .pred p;  shfl.sync.up.b32 r0|p, %r1147, %r1155, %r1168, %r1170;  @p add.s32 r0, r0, %r1147;  mov.s32 %r1153, r0;}
	// end inline asm
	mov.b32 	%r1161, 8;
	// begin inline asm
	{  .reg .s32 r0;  .reg .pred p;  shfl.sync.up.b32 r0|p, %r1153, %r1161, %r1168, %r1170;  @p add.s32 r0, r0, %r1153;  mov.s32 %r1159, r0;}
	// end inline asm
	mov.b32 	%r1167, 16;
	// begin inline asm
	{  .reg .s32 r0;  .reg .pred p;  shfl.sync.up.b32 r0|p, %r1159, %r1167, %r1168, %r1170;  @p add.s32 r0, r0, %r1159;  mov.s32 %r1165, r0;}
	// end inline asm
	sub.s32 	%r1195, %r1165, %r1145;
	add.s32 	%r1196, %r1173, %r1195;
	add.s32 	%r1197, %r1174, %r1196;
	add.s32 	%r1198, %r1175, %r1197;
	add.s32 	%r1199, %r1176, %r1198;
	add.s32 	%r1200, %r1177, %r1199;
	add.s32 	%r1201, %r1178, %r1200;
	add.s32 	%r1202, %r1179, %r1201;
	add.s32 	%r1203, %r1180, %r1202;
	add.s32 	%r1204, %r1181, %r1203;
	add.s32 	%r1205, %r1182, %r1204;
	add.s32 	%r1206, %r1183, %r1205;
	st.shared.u32 	[%r1172+13328], %r1195;
	st.shared.u32 	[%r1172+13332], %r1196;
	st.shared.u32 	[%r1172+13336], %r1197;
	st.shared.u32 	[%r1172+13340], %r1198;
	st.shared.u32 	[%r1172+13344], %r1199;
	st.shared.u32 	[%r1172+13348], %r1200;
	st.shared.u32 	[%r1172+13352], %r1201;
	st.shared.u32 	[%r1172+13356], %r1202;
	st.shared.u32 	[%r1172+13360], %r1203;
	st.shared.u32 	[%r1172+13364], %r1204;
	st.shared.u32 	[%r1172+13368], %r1205;
	st.shared.u32 	[%r1172+13372], %r1206;
$L__BB7_193:
	bar.sync 	0;
	ld.shared.u32 	%r285, [%r284];
	@%p87 bra 	$L__BB7_195;
	ld.shared.u32 	%r1207, [%r260];
	add.s32 	%r1208, %r1207, %r285;
	st.shared.u32 	[%r260], %r1208;
	ld.shared.u32 	%r1209, [%r260+1024];
	add.s32 	%r1210, %r1209, %r285;
	st.shared.u32 	[%r260+1024], %r1210;
	ld.shared.u32 	%r1211, [%r260+2048];
	add.s32 	%r1212, %r1211, %r285;
	st.shared.u32 	[%r260+2048], %r1212;
	ld.shared.u32 	%r1213, [%r260+3072];
	add.s32 	%r1214, %r1213, %r285;
	st.shared.u32 	[%r260+3072], %r1214;
	ld.shared.u32 	%r1215, [%r260+4096];
	add.s32 	%r1216, %r1215, %r285;
	st.shared.u32 	[%r260+4096], %r1216;
	ld.shared.u32 	%r1217, [%r260+5120];
	add.s32 	%r1218, %r1217, %r285;
	st.shared.u32 	[%r260+5120], %r1218;
	ld.shared.u32 	%r1219, [%r260+6144];
	add.s32 	%r1220, %r1219, %r285;
	st.shared.u32 	[%r260+6144], %r1220;
	ld.shared.u32 	%r1221, [%r260+7168];
	add.s32 	%r1222, %r1221, %r285;
	st.shared.u32 	[%r260+7168], %r1222;
	ld.shared.u32 	%r1223, [%r260+8192];
	add.s32 	%r1224, %r1223, %r285;
	st.shared.u32 	[%r260+8192], %r1224;
	ld.shared.u32 	%r1225, [%r260+9216];
	add.s32 	%r1226, %r1225, %r285;
	st.shared.u32 	[%r260+9216], %r1226;
	ld.shared.u32 	%r1227, [%r260+10240];
	add.s32 	%r1228, %r1227, %r285;
	st.shared.u32 	[%r260+10240], %r1228;
	ld.shared.u32 	%r1229, [%r260+11264];
	add.s32 	%r1230, %r1229, %r285;
	st.shared.u32 	[%r260+11264], %r1230;
$L__BB7_195:
	bar.sync 	0;
	mov.b32 	%r2688, 0;
	// begin inline asm
	mov.u32 %r1231, %lanemask_le;
	// end inline asm
	mov.u32 	%r2687, %r2852;
	mov.u32 	%r2689, %r2688;
	mov.u32 	%r2690, %r2855;
	@%p27 bra 	$L__BB7_198;
	setp.eq.s32 	%p129, %r2852, 0;
	mov.b32 	%r2687, 0;
	mov.u32 	%r2688, %r2687;
	mov.u32 	%r2689, %r2687;
	mov.u32 	%r2690, %r2687;
	@%p129 bra 	$L__BB7_198;
	shr.u32 	%r1235, %r2576, %r766;
	and.b32  	%r2689, %r1235, %r152;
	mov.u32 	%r2687, %r153;
	mov.u32 	%r2688, %r151;
$L__BB7_198:
	setp.gt.u32 	%p130, %r2690, 31;
	@%p130 bra 	$L__BB7_201;
	setp.eq.s32 	%p131, %r2687, 0;
	@%p131 bra 	$L__BB7_201;
	sub.s32 	%r1236, 32, %r2690;
	min.u32 	%r1237, %r2687, %r1236;
	mov.b32 	%r1238, -1;
	shl.b32 	%r1239, %r1238, %r1237;
	not.b32 	%r1240, %r1239;
	shr.u32 	%r1241, %r2577, %r2690;
	and.b32  	%r1242, %r1241, %r1240;
	shl.b32 	%r1243, %r1242, %r2688;
	or.b32  	%r2689, %r1243, %r2689;
$L__BB7_201:
	mov.b32 	%r1246, 1;
	// begin inline asm
	{
    .reg .pred p;
    and.b32 %r1244, %r2689, %r1246;    setp.ne.u32 p, %r1244, 0;
    vote.ballot.sync.b32 %r1244, p, 0xffffffff;
    @!p not.b32 %r1244, %r1244;
}

	// end inline asm
	mov.b32 	%r1249, 2;
	// begin inline asm
	{
    .reg .pred p;
    and.b32 %r1247, %r2689, %r1249;    setp.ne.u32 p, %r1247, 0;
    vote.ballot.sync.b32 %r1247, p, 0xffffffff;
    @!p not.b32 %r1247, %r1247;
}

	// end inline asm
	and.b32  	%r1269, %r1247, %r1244;
	mov.b32 	%r1252, 4;
	// begin inline asm
	{
    .reg .pred p;
    and.b32 %r1250, %r2689, %r1252;    setp.ne.u32 p, %r1250, 0;
    vote.ballot.sync.b32 %r1250, p, 0xffffffff;
    @!p not.b32 %r1250, %r1250;
}

	// end inline asm
	and.b32  	%r1270, %r1250, %r1269;
	mov.b32 	%r1255, 8;
	// begin inline asm
	{
    .reg .pred p;
    and.b32 %r1253, %r2689, %r1255;    setp.ne.u32 p, %r1253, 0;
    vote.ballot.sync.b32 %r1253, p, 0xffffffff;
    @!p not.b32 %r1253, %r1253;
}

	// end inline asm
	and.b32  	%r1271, %r1253, %r1270;
	mov.b32 	%r1258, 16;
	// begin inline asm
	{
    .reg .pred p;
    and.b32 %r1256, %r2689, %r1258;    setp.ne.u32 p, %r1256, 0;
    vote.ballot.sync.b32 %r1256, p, 0xffffffff;
    @!p not.b32 %r1256, %r1256;
}

	// end inline asm
	and.b32  	%r1272, %r1256, %r1271;
	mov.b32 	%r1261, 32;
	// begin inline asm
	{
    .reg .pred p;
    and.b32 %r1259, %r2689, %r1261;    setp.ne.u32 p, %r1259, 0;
    vote.ballot.sync.b32 %r1259, p, 0xffffffff;
    @!p not.b32 %r1259, %r1259;
}

	// end inline asm
	and.b32  	%r1273, %r1259, %r1272;
	mov.b32 	%r1264, 64;
	// begin inline asm
	{
    .reg .pred p;
    and.b32 %r1262, %r2689, %r1264;    setp.ne.u32 p, %r1262, 0;
    vote.ballot.sync.b32 %r1262, p, 0xffffffff;
    @!p not.b32 %r1262, %r1262;
}

	// end inline asm
	and.b32  	%r1274, %r1262, %r1273;
	mov.b32 	%r1267, 128;
	// begin inline asm
	{
    .reg .pred p;
    and.b32 %r1265, %r2689, %r1267;    setp.ne.u32 p, %r1265, 0;
    vote.ballot.sync.b32 %r1265, p, 0xffffffff;
    @!p not.b32 %r1265, %r1265;
}

	// end inline asm
	and.b32  	%r1275, %r1265, %r1274;
	clz.b32 	%r1276, %r1275;
	sub.s32 	%r294, 31, %r1276;
	and.b32  	%r1277, %r1231, %r1275;
	popc.b32 	%r295, %r1277;
	setp.ne.s32 	%p132, %r768, %r294;
	mov.b32 	%r2692, 0;
	@%p132 bra 	$L__BB7_203;
	shl.b32 	%r1278, %r2689, 2;
	add.s32 	%r1279, %r127, %r1278;
	atom.shared.add.u32 	%r2692, [%r1279], %r295;
$L__BB7_203:
	shfl.sync.idx.b32	%r1281|%p134, %r2692, %r294, 31, -1;
	add.s32 	%r298, %r295, %r1281;
	mov.b32 	%r2694, 0;
	mov.u32 	%r2693, %r2852;
	mov.u32 	%r2695, %r2694;
	mov.u32 	%r2696, %r2855;
	@%p27 bra 	$L__BB7_206;
	setp.eq.s32 	%p135, %r2852, 0;
	mov.b32 	%r2693, 0;
	mov.u32 	%r2694, %r2693;
	mov.u32 	%r2695, %r2693;
	mov.u32 	%r2696, %r2693;
	@%p135 bra 	$L__BB7_206;
	shr.u32 	%r1284, %r2574, %r766;
	and.b32  	%r2695, %r1284, %r152;
	mov.u32 	%r2693, %r153;
	mov.u32 	%r2694, %r151;
$L__BB7_206:
	setp.gt.u32 	%p136, %r2696, 31;
	@%p136 bra 	$L__BB7_209;
	setp.eq.s32 	%p137, %r2693, 0;
	@%p137 bra 	$L__BB7_209;
	sub.s32 	%r1285, 32, %r2696;
	min.u32 	%r1286, %r2693, %r1285;
	mov.b32 	%r1287, -1;
	shl.b32 	%r1288, %r1287, %r1286;
	not.b32 	%r1289, %r1288;
	shr.u32 	%r1290, %r2575, %r2696;
	and.b32  	%r1291, %r1290, %r1289;
	shl.b32 	%r1292, %r1291, %r2694;
	or.b32  	%r2695, %r1292, %r2695;
$L__BB7_209:
	mov.b32 	%r1295, 1;
	// begin inline asm
	{
    .reg .pred p;
    and.b32 %r1293, %r2695, %r1295;    setp.ne.u32 p, %r1293, 0;
    vote.ballot.sync.b32 %r1293, p, 0xffffffff;
    @!p not.b32 %r1293, %r1293;
}

	// end inline asm
	mov.b32 	%r1298, 2;
	// begin inline asm
	{
    .reg .pred p;
    and.b32 %r1296, %r2695, %r1298;    setp.ne.u32 p, %r1296, 0;
    vote.ballot.sync.b32 %r1296, p, 0xffffffff;
    @!p not.b32 %r1296, %r1296;
}

	// end inline asm
	and.b32  	%r1318, %r1296, %r1293;
	mov.b32 	%r1301, 4;
	// begin inline asm
	{
    .reg .pred p;
    and.b32 %r1299, %r2695, %r1301;    setp.ne.u32 p, %r1299, 0;
    vote.ballot.sync.b32 %r1299, p, 0xffffffff;
    @!p not.b32 %r1299, %r1299;
}

	// end inline asm
	and.b32  	%r1319, %r1299, %r1318;
	mov.b32 	%r1304, 8;
	// begin inline asm
	{
    .reg .pred p;
    and.b32 %r1302, %r2695, %r1304;    setp.ne.u32 p, %r1302, 0;
    vote.ballot.sync.b32 %r1302, p, 0xffffffff;
    @!p not.b32 %r1302, %r1302;
}

	// end inline asm
	and.b32  	%r1320, %r1302, %r1319;
	mov.b32 	%r1307, 16;
	// begin inline asm
	{
    .reg .pred p;
    and.b32 %r1305, %r2695, %r1307;    setp.ne.u32 p, %r1305, 0;
    vote.ballot.sync.b32 %r1305, p, 0xffffffff;
    @!p not.b32 %r1305, %r1305;
}

	// end inline asm
	and.b32  	%r1321, %r1305, %r1320;
	mov.b32 	%r1310, 32;
	// begin inline asm
	{
    .reg .pred p;
    and.b32 %r1308, %r2695, %r1310;    setp.ne.u32 p, %r1308, 0;
    vote.ballot.sync.b32 %r1308, p, 0xffffffff;
    @!p not.b32 %r1308, %r1308;
}

	// end inline asm
	and.b32  	%r1322, %r1308, %r1321;
	mov.b32 	%r1313, 64;
	// begin inline asm
	{
    .reg .pred p;
    and.b32 %r1311, %r2695, %r1313;    setp.ne.u32 p, %r1311, 0;
    vote.ballot.sync.b32 %r1311, p, 0xffffffff;
    @!p not.b32 %r1311, %r1311;
}

	// end inline asm
	and.b32  	%r1323, %r1311, %r1322;
	mov.b32 	%r1316, 128;
	// begin inline asm
	{
    .reg .pred p;
    and.b32 %r1314, %r2695, %r1316;    setp.ne.u32 p, %r1314, 0;
    vote.ballot.sync.b32 %r1314, p, 0xffffffff;
    @!p not.b32 %r1314, %r1314;
}

	// end inline asm
	and.b32  	%r1324, %r1314, %r1323;
	clz.b32 	%r1325, %r1324;
	sub.s32 	%r306, 31, %r1325;
	and.b32  	%r1326, %r1231, %r1324;
	popc.b32 	%r307, %r1326;
	setp.ne.s32 	%p138, %r768, %r306;
	mov.b32 	%r2698, 0;
	@%p138 bra 	$L__BB7_211;
	shl.b32 	%r1327, %r2695, 2;
	add.s32 	%r1328, %r127, %r1327;
	atom.shared.add.u32 	%r2698, [%r1328], %r307;
$L__BB7_211:
	shfl.sync.idx.b32	%r1330|%p140, %r2698, %r306, 31, -1;
	add.s32 	%r310, %r307, %r1330;
	mov.b32 	%r2700, 0;
	mov.u32 	%r2699, %r2852;
	mov.u32 	%r2701, %r2700;
	mov.u32 	%r2702, %r2855;
	@%p27 bra 	$L__BB7_214;
	setp.eq.s32 	%p141, %r2852, 0;
	mov.b32 	%r2699, 0;
	mov.u32 	%r2700, %r2699;
	mov.u32 	%r2701, %r2699;
	mov.u32 	%r2702, %r2699;
	@%p141 bra 	$L__BB7_214;
	shr.u32 	%r1333, %r2572, %r766;
	and.b32  	%r2701, %r1333, %r152;
	mov.u32 	%r2699, %r153;
	mov.u32 	%r2700, %r151;
$L__BB7_214:
	setp.gt.u32 	%p142, %r2702, 31;
	@%p142 bra 	$L__BB7_217;
	setp.eq.s32 	%p143, %r2699, 0;
	@%p143 bra 	$L__BB7_217;
	sub.s32 	%r1334, 32, %r2702;
	min.u32 	%r1335, %r2699, %r1334;
	mov.b32 	%r1336, -1;
	shl.b32 	%r1337, %r1336, %r1335;
	not.b32 	%r1338, %r1337;
	shr.u32 	%r1339, %r2573, %r2702;
	and.b32  	%r1340, %r1339, %r1338;
	shl.b32 	%r1341, %r1340, %r2700;
	or.b32  	%r2701, %r1341, %r2701;
$L__BB7_217:
	mov.b32 	%r1344, 1;
	// begin inline asm
	{
    .reg .pred p;
    and.b32 %r1342, %r2701, %r1344;    setp.ne.u32 p, %r1342, 0;
    vote.ballot.sync.b32 %r1342, p, 0xffffffff;
    @!p not.b32 %r1342, %r1342;
}

	// end inline asm
	mov.b32 	%r1347, 2;
	// begin inline asm
	{
    .reg .pred p;
    and.b32 %r1345, %r2701, %r1347;    setp.ne.u32 p, %r1345, 0;
    vote.ballot.sync.b32 %r1345, p, 0xffffffff;
    @!p not.b32 %r1345, %r1345;
}

	// end inline asm
	and.b32  	%r1367, %r1345, %r1342;
	mov.b32 	%r1350, 4;
	// begin inline asm
	{
    .reg .pred p;
    and.b32 %r1348, %r2701, %r1350;    setp.ne.u32 p, %r1348, 0;
    vote.ballot.sync.b32 %r1348, p, 0xffffffff;
    @!p not.b32 %r1348, %r1348;
}

	// end inline asm
	and.b32  	%r1368, %r1348, %r1367;
	mov.b32 	%r1353, 8;
	// begin inline asm
	{
    .reg .pred p;
    and.b32 %r1351, %r2701, %r1353;    setp.ne.u32 p, %r1351, 0;
    vote.ballot.sync.b32 %r1351, p, 0xffffffff;
    @!p not.b32 %r1351, %r1351;
}

	// end inline asm
	and.b32  	%r1369, %r1351, %r1368;
	mov.b32 	%r1356, 16;
	// begin inline asm
	{
    .reg .pred p;
    and.b32 %r1354, %r2701, %r1356;    setp.ne.u32 p, %r1354, 0;
    vote.ballot.sync.b32 %r1354, p, 0xffffffff;
    @!p not.b32 %r1354, %r1354;
}

	// end inline asm
	and.b32  	%r1370, %r1354, %r1369;
	mov.b32 	%r1359, 32;
	// begin inline asm
	{
    .reg .pred p;
    and.b32 %r1357, %r2701, %r1359;    setp.ne.u32 p, %r1357, 0;
    vote.ballot.sync.b32 %r1357, p, 0xffffffff;
    @!p not.b32 %r1357, %r1357;
}

	// end inline asm
	and.b32  	%r1371, %r1357, %r1370;
	mov.b32 	%r1362, 64;
	// begin inline asm
	{
    .reg .pred p;
    and.b32 %r1360, %r2701, %r1362;    setp.ne.u32 p, %r1360, 0;
    vote.ballot.sync.b32 %r1360, p, 0xffffffff;
    @!p not.b32 %r1360, %r1360;
}

	// end inline asm
	and.b32  	%r1372, %r1360, %r1371;
	mov.b32 	%r1365, 128;
	// begin inline asm
	{
    .reg .pred p;
    and.b32 %r1363, %r2701, %r1365;    setp.ne.u32 p, %r1363, 0;
    vote.ballot.sync.b32 %r1363, p, 0xffffffff;
    @!p not.b32 %r1363, %r1363;
}

	// end inline asm
	and.b32  	%r1373, %r1363, %r1372;
	clz.b32 	%r1374, %r1373;
	sub.s32 	%r318, 31, %r1374;
	and.b32  	%r1375, %r1231, %r1373;
	popc.b32 	%r319, %r1375;
	setp.ne.s32 	%p144, %r768, %r318;
	mov.b32 	%r2704, 0;
	@%p144 bra 	$L__BB7_219;
	shl.b32 	%r1376, %r2701, 2;
	add.s32 	%r1377, %r127, %r1376;
	atom.shared.add.u32 	%r2704, [%r1377], %r319;
$L__BB7_219:
	shfl.sync.idx.b32	%r1379|%p146, %r2704, %r318, 31, -1;
	add.s32 	%r322, %r319, %r1379;
	mov.b32 	%r2706, 0;
	mov.u32 	%r2705, %r2852;
	mov.u32 	%r2707, %r2706;
	mov.u32 	%r2708, %r2855;
	@%p27 bra 	$L__BB7_222;
	setp.eq.s32 	%p147, %r2852, 0;
	mov.b32 	%r2705, 0;
	mov.u32 	%r2706, %r2705;
	mov.u32 	%r2707, %r2705;
	mov.u32 	%r2708, %r2705;
	@%p147 bra 	$L__BB7_222;
	shr.u32 	%r1382, %r2570, %r766;
	and.b32  	%r2707, %r1382, %r152;
	mov.u32 	%r2705, %r153;
	mov.u32 	%r2706, %r151;
$L__BB7_222:
	setp.gt.u32 	%p148, %r2708, 31;
	@%p148 bra 	$L__BB7_225;
	setp.eq.s32 	%p149, %r2705, 0;
	@%p149 bra 	$L__BB7_225;
	sub.s32 	%r1383, 32, %r2708;
	min.u32 	%r1384, %r2705, %r1383;
	mov.b32 	%r1385, -1;
	shl.b32 	%r1386, %r1385, %r1384;
	not.b32 	%r1387, %r1386;
	shr.u32 	%r1388, %r2571, %r2708;
	and.b32  	%r1389, %r1388, %r1387;
	shl.b32 	%r1390, %r1389, %r2706;
	or.b32  	%r2707, %r1390, %r2707;
$L__BB7_225:
	mov.b32 	%r1393, 1;
	// begin inline asm
	{
    .reg .pred p;
    and.b32 %r1391, %r2707, %r1393;    setp.ne.u32 p, %r1391, 0;
    vote.ballot.sync.b32 %r1391, p, 0xffffffff;
    @!p not.b32 %r1391, %r1391;
}

	// end inline asm
	mov.b32 	%r1396, 2;
	// begin inline asm
	{
    .reg .pred p;
    and.b32 %r1394, %r2707, %r1396;    setp.ne.u32 p, %r1394, 0;
    vote.ballot.sync.b32 %r1394, p, 0xffffffff;
    @!p not.b32 %r1394, %r1394;
}

	// end inline asm
	and.b32  	%r1416, %r1394, %r1391;
	mov.b32 	%r1399, 4;
	// begin inline asm
	{
    .reg .pred p;
    and.b32 %r1397, %r2707, %r1399;    setp.ne.u32 p, %r1397, 0;
    vote.ballot.sync.b32 %r1397, p, 0xffffffff;
    @!p not.b32 %r1397, %r1397;
}

	// end inline asm
	and.b32  	%r1417, %r1397, %r1416;
	mov.b32 	%r1402, 8;
	// begin inline asm
	{
    .reg .pred p;
    and.b32 %r1400, %r2707, %r1402;    setp.ne.u32 p, %r1400, 0;
    vote.ballot.sync.b32 %r1400, p, 0xffffffff;
    @!p not.b32 %r1400, %r1400;
}

	// end inline asm
	and.b32  	%r1418, %r1400, %r1417;
	mov.b32 	%r1405, 16;
	// begin inline asm
	{
    .reg .pred p;
    and.b32 %r1403, %r2707, %r1405;    setp.ne.u32 p, %r1403, 0;
    vote.ballot.sync.b32 %r1403, p, 0xffffffff;
    @!p not.b32 %r1403, %r1403;
}

	// end inline asm
	and.b32  	%r1419, %r1403, %r1418;
	mov.b32 	%r1408, 32;
	// begin inline asm
	{
    .reg .pred p;
    and.b32 %r1406, %r2707, %r1408;    setp.ne.u32 p, %r1406, 0;
    vote.ballot.sync.b32 %r1406, p, 0xffffffff;
    @!p not.b32 %r1406, %r1406;
}

	// end inline asm
	and.b32  	%r1420, %r1406, %r1419;
	mov.b32 	%r1411, 64;
	// begin inline asm
	{
    .reg .pred p;
    and.b32 %r1409, %r2707, %r1411;    setp.ne.u32 p, %r1409, 0;
    vote.ballot.sync.b32 %r1409, p, 0xffffffff;
    @!p not.b32 %r1409, %r1409;
}

	// end inline asm
	and.b32  	%r1421, %r1409, %r1420;
	mov.b32 	%r1414, 128;
	// begin inline asm
	{
    .reg .pred p;
    and.b32 %r1412, %r2707, %r1414;    setp.ne.u32 p, %r1412, 0;
    vote.ballot.sync.b32 %r1412, p, 0xffffffff;
    @!p not.b32 %r1412, %r1412;
}

	// end inline asm
	and.b32  	%r1422, %r1412, %r1421;
	clz.b32 	%r1423, %r1422;
	sub.s32 	%r330, 31, %r1423;
	and.b32  	%r1424, %r1231, %r1422;
	popc.b32 	%r331, %r1424;
	setp.ne.s32 	%p150, %r768, %r330;
	mov.b32 	%r2710, 0;
	@%p150 bra 	$L__BB7_227;
	shl.b32 	%r1425, %r2707, 2;
	add.s32 	%r1426, %r127, %r1425;
	atom.shared.add.u32 	%r2710, [%r1426], %r331;
$L__BB7_227:
	shfl.sync.idx.b32	%r1428|%p152, %r2710, %r330, 31, -1;
	add.s32 	%r334, %r331, %r1428;
	mov.b32 	%r2712, 0;
	mov.u32 	%r2711, %r2852;
	mov.u32 	%r2713, %r2712;
	mov.u32 	%r2714, %r2855;
	@%p27 bra 	$L__BB7_230;
	setp.eq.s32 	%p153, %r2852, 0;
	mov.b32 	%r2711, 0;
	mov.u32 	%r2712, %r2711;
	mov.u32 	%r2713, %r2711;
	mov.u32 	%r2714, %r2711;
	@%p153 bra 	$L__BB7_230;
	shr.u32 	%r1431, %r2568, %r766;
	and.b32  	%r2713, %r1431, %r152;
	mov.u32 	%r2711, %r153;
	mov.u32 	%r2712, %r151;
$L__BB7_230:
	setp.gt.u32 	%p154, %r2714, 31;
	@%p154 bra 	$L__BB7_233;
	setp.eq.s32 	%p155, %r2711, 0;
	@%p155 bra 	$L__BB7_233;
	sub.s32 	%r1432, 32, %r2714;
	min.u32 	%r1433, %r2711, %r1432;
	mov.b32 	%r1434, -1;
	shl.b32 	%r1435, %r1434, %r1433;
	not.b32 	%r1436, %r1435;
	shr.u32 	%r1437, %r2569, %r2714;
	and.b32  	%r1438, %r1437, %r1436;
	shl.b32 	%r1439, %r1438, %r2712;
	or.b32  	%r2713, %r1439, %r2713;
$L__BB7_233:
	mov.b32 	%r1442, 1;
	// begin inline asm
	{
    .reg .pred p;
    and.b32 %r1440, %r2713, %r1442;    setp.ne.u32 p, %r1440, 0;
    vote.ballot.sync.b32 %r1440, p, 0xffffffff;
    @!p not.b32 %r1440, %r1440;
}

	// end inline asm
	mov.b32 	%r1445, 2;
	// begin inline asm
	{
    .reg .pred p;
    and.b32 %r1443, %r2713, %r1445;    setp.ne.u32 p, %r1443, 0;
    vote.ballot.sync.b32 %r1443, p, 0xffffffff;
    @!p not.b32 %r1443, %r1443;
}

	// end inline asm
	and.b32  	%r1465, %r1443, %r1440;
	mov.b32 	%r1448, 4;
	// begin inline asm
	{
    .reg .pred p;
    and.b32 %r1446, %r2713, %r1448;    setp.ne.u32 p, %r1446, 0;
    vote.ballot.sync.b32 %r1446, p, 0xffffffff;
    @!p not.b32 %r1446, %r1446;
}

	// end inline asm
	and.b32  	%r1466, %r1446, %r1465;
	mov.b32 	%r1451, 8;
	// begin inline asm
	{
    .reg .pred p;
    and.b32 %r1449, %r2713, %r1451;    setp.ne.u32 p, %r1449, 0;
    vote.ballot.sync.b32 %r1449, p, 0xffffffff;
    @!p not.b32 %r1449, %r1449;
}

	// end inline asm
	and.b32  	%r1467, %r1449, %r1466;
	mov.b32 	%r1454, 16;
	// begin inline asm
	{
    .reg .pred p;
    and.b32 %r1452, %r2713, %r1454;    setp.ne.u32 p, %r1452, 0;
    vote.ballot.sync.b32 %r1452, p, 0xffffffff;
    @!p not.b32 %r1452, %r1452;
}

	// end inline asm
	and.b32  	%r1468, %r1452, %r1467;
	mov.b32 	%r1457, 32;
	// begin inline asm
	{
    .reg .pred p;
    and.b32 %r1455, %r2713, %r1457;    setp.ne.u32 p, %r1455, 0;
    vote.ballot.sync.b32 %r1455, p, 0xffffffff;
    @!p not.b32 %r1455, %r1455;
}

	// end inline asm
	and.b32  	%r1469, %r1455, %r1468;
	mov.b32 	%r1460, 64;
	// begin inline asm
	{
    .reg .pred p;
    and.b32 %r1458, %r2713, %r1460;    setp.ne.u32 p, %r1458, 0;
    vote.ballot.sync.b32 %r1458, p, 0xffffffff;
    @!p not.b32 %r1458, %r1458;
}

	// end inline asm
	and.b32  	%r1470, %r1458, %r1469;
	mov.b32 	%r1463, 128;
	// begin inline asm
	{
    .reg .pred p;
    and.b32 %r1461, %r2713, %r1463;    setp.ne.u32 p, %r1461, 0;
    vote.ballot.sync.b32 %r1461, p, 0xffffffff;
    @!p not.b32 %r1461, %r1461;
}

	// end inline asm
	and.b32  	%r1471, %r1461, %r1470;
	clz.b32 	%r1472, %r1471;
	sub.s32 	%r342, 31, %r1472;
	and.b32  	%r1473, %r1231, %r1471;
	popc.b32 	%r343, %r1473;
	setp.ne.s32 	%p156, %r768, %r342;
	mov.b32 	%r2716, 0;
	@%p156 bra 	$L__BB7_235;
	shl.b32 	%r1474, %r2713, 2;
	add.s32 	%r1475, %r127, %r1474;
	atom.shared.add.u32 	%r2716, [%r1475], %r343;
$L__BB7_235:
	shfl.sync.idx.b32	%r1477|%p158, %r2716, %r342, 31, -1;
	add.s32 	%r346, %r343, %r1477;
	mov.b32 	%r2718, 0;
	mov.u32 	%r2717, %r2852;
	mov.u32 	%r2719, %r2718;
	mov.u32 	%r2720, %r2855;
	@%p27 bra 	$L__BB7_238;
	setp.eq.s32 	%p159, %r2852, 0;
	mov.b32 	%r2717, 0;
	mov.u32 	%r2718, %r2717;
	mov.u32 	%r2719, %r2717;
	mov.u32 	%r2720, %r2717;
	@%p159 bra 	$L__BB7_238;
	shr.u32 	%r1480, %r2566, %r766;
	and.b32  	%r2719, %r1480, %r152;
	mov.u32 	%r2717, %r153;
	mov.u32 	%r2718, %r151;
$L__BB7_238:
	setp.gt.u32 	%p160, %r2720, 31;
	@%p160 bra 	$L__BB7_241;
	setp.eq.s32 	%p161, %r2717, 0;
	@%p161 bra 	$L__BB7_241;
	sub.s32 	%r1481, 32, %r2720;
	min.u32 	%r1482, %r2717, %r1481;
	mov.b32 	%r1483, -1;
	shl.b32 	%r1484, %r1483, %r1482;
	not.b32 	%r1485, %r1484;
	shr.u32 	%r1486, %r2567, %r2720;
	and.b32  	%r1487, %r1486, %r1485;
	shl.b32 	%r1488, %r1487, %r2718;
	or.b32  	%r2719, %r1488, %r2719;
$L__BB7_241:
	mov.b32 	%r1491, 1;
	// begin inline asm
	{
    .reg .pred p;
    and.b32 %r1489, %r2719, %r1491;    setp.ne.u32 p, %r1489, 0;
    vote.ballot.sync.b32 %r1489, p, 0xffffffff;
    @!p not.b32 %r1489, %r1489;
}

	// end inline asm
	mov.b32 	%r1494, 2;
	// begin inline asm
	{
    .reg .pred p;
    and.b32 %r1492, %r2719, %r1494;    setp.ne.u32 p, %r1492, 0;
    vote.ballot.sync.b32 %r1492, p, 0xffffffff;
    @!p not.b32 %r1492, %r1492;
}

	// end inline asm
	and.b32  	%r1514, %r1492, %r1489;
	mov.b32 	%r1497, 4;
	// begin inline asm
	{
    .reg .pred p;
    and.b32 %r1495, %r2719, %r1497;    setp.ne.u32 p, %r1495, 0;
    vote.ballot.sync.b32 %r1495, p, 0xffffffff;
    @!p not.b32 %r1495, %r1495;
}

	// end inline asm
	and.b32  	%r1515, %r1495, %r1514;
	mov.b32 	%r1500, 8;
	// begin inline asm
	{
    .reg .pred p;
    and.b32 %r1498, %r2719, %r1500;    setp.ne.u32 p, %r1498, 0;
    vote.ballot.sync.b32 %r1498, p, 0xffffffff;
    @!p not.b32 %r1498, %r1498;
}

	// end inline asm
	and.b32  	%r1516, %r1498, %r1515;
	mov.b32 	%r1503, 16;
	// begin inline asm
	{
    .reg .pred p;
    and.b32 %r1501, %r2719, %r1503;    setp.ne.u32 p, %r1501, 0;
    vote.ballot.sync.b32 %r1501, p, 0xffffffff;
    @!p not.b32 %r1501, %r1501;
}

	// end inline asm
	and.b32  	%r1517, %r1501, %r1516;
	mov.b32 	%r1506, 32;
	// begin inline asm
	{
    .reg .pred p;
    and.b32 %r1504, %r2719, %r1506;    setp.ne.u32 p, %r1504, 0;
    vote.ballot.sync.b32 %r1504, p, 0xffffffff;
    @!p not.b32 %r1504, %r1504;
}

	// end inline asm
	and.b32  	%r1518, %r1504, %r1517;
	mov.b32 	%r1509, 64;
	// begin inline asm
	{
    .reg .pred p;
    and.b32 %r1507, %r2719, %r1509;    setp.ne.u32 p, %r1507, 0;
    vote.ballot.sync.b32 %r1507, p, 0xffffffff;
    @!p not.b32 %r1507, %r1507;
}

	// end inline asm
	and.b32  	%r1519, %r1507, %r1518;
	mov.b32 	%r1512, 128;
	// begin inline asm
	{
    .reg .pred p;
    and.b32 %r1510, %r2719, %r1512;    setp.ne.u32 p, %r1510, 0;
    vote.ballot.sync.b32 %r1510, p, 0xffffffff;
    @!p not.b32 %r1510, %r1510;
}

	// end inline asm
	and.b32  	%r1520, %r1510, %r1519;
	clz.b32 	%r1521, %r1520;
	sub.s32 	%r354, 31, %r1521;
	and.b32  	%r1522, %r1231, %r1520;
	popc.b32 	%r355, %r1522;
	setp.ne.s32 	%p162, %r768, %r354;
	mov.b32 	%r2722, 0;
	@%p162 bra 	$L__BB7_243;
	shl.b32 	%r1523, %r2719, 2;
	add.s32 	%r1524, %r127, %r1523;
	atom.shared.add.u32 	%r2722, [%r1524], %r355;
$L__BB7_243:
	shfl.sync.idx.b32	%r1526|%p164, %r2722, %r354, 31, -1;
	add.s32 	%r358, %r355, %r1526;
	mov.b32 	%r2724, 0;
	mov.u32 	%r2723, %r2852;
	mov.u32 	%r2725, %r2724;
	mov.u32 	%r2726, %r2855;
	@%p27 bra 	$L__BB7_246;
	setp.eq.s32 	%p165, %r2852, 0;
	mov.b32 	%r2723, 0;
	mov.u32 	%r2724, %r2723;
	mov.u32 	%r2725, %r2723;
	mov.u32 	%r2726, %r2723;
	@%p165 bra 	$L__BB7_246;
	shr.u32 	%r1529, %r2564, %r766;
	and.b32  	%r2725, %r1529, %r152;
	mov.u32 	%r2723, %r153;
	mov.u32 	%r2724, %r151;
$L__BB7_246:
	setp.gt.u32 	%p166, %r2726, 31;
	@%p166 bra 	$L__BB7_249;
	setp.eq.s32 	%p167, %r2723, 0;
	@%p167 bra 	$L__BB7_249;
	sub.s32 	%r1530, 32, %r2726;
	min.u32 	%r1531, %r2723, %r1530;
	mov.b32 	%r1532, -1;
	shl.b32 	%r1533, %r1532, %r1531;
	not.b32 	%r1534, %r1533;
	shr.u32 	%r1535, %r2565, %r2726;
	and.b32  	%r1536, %r1535, %r1534;
	shl.b32 	%r1537, %r1536, %r2724;
	or.b32  	%r2725, %r1537, %r2725;
$L__BB7_249:
	mov.b32 	%r1540, 1;
	// begin inline asm
	{
    .reg .pred p;
    and.b32 %r1538, %r2725, %r1540;    setp.ne.u32 p, %r1538, 0;
    vote.ballot.sync.b32 %r1538, p, 0xffffffff;
    @!p not.b32 %r1538, %r1538;
}

	// end inline asm
	mov.b32 	%r1543, 2;
	// begin inline asm
	{
    .reg .pred p;
    and.b32 %r1541, %r2725, %r1543;    setp.ne.u32 p, %r1541, 0;
    vote.ballot.sync.b32 %r1541, p, 0xffffffff;
    @!p not.b32 %r1541, %r1541;
}

	// end inline asm
	and.b32  	%r1563, %r1541, %r1538;
	mov.b32 	%r1546, 4;
	// begin inline asm
	{
    .reg .pred p;
    and.b32 %r1544, %r2725, %r1546;    setp.ne.u32 p, %r1544, 0;
    vote.ballot.sync.b32 %r1544, p, 0xffffffff;
    @!p not.b32 %r1544, %r1544;
}

	// end inline asm
	and.b32  	%r1564, %r1544, %r1563;
	mov.b32 	%r1549, 8;
	// begin inline asm
	{
    .reg .pred p;
    and.b32 %r1547, %r2725, %r1549;    setp.ne.u32 p, %r1547, 0;
    vote.ballot.sync.b32 %r1547, p, 0xffffffff;
    @!p not.b32 %r1547, %r1547;
}

	// end inline asm
	and.b32  	%r1565, %r1547, %r1564;
	mov.b32 	%r1552, 16;
	// begin inline asm
	{
    .reg .pred p;
    and.b32 %r1550, %r2725, %r1552;    setp.ne.u32 p, %r1550, 0;
    vote.ballot.sync.b32 %r1550, p, 0xffffffff;
    @!p not.b32 %r1550, %r1550;
}

	// end inline asm
	and.b32  	%r1566, %r1550, %r1565;
	mov.b32 	%r1555, 32;
	// begin inline asm
	{
    .reg .pred p;
    and.b32 %r1553, %r2725, %r1555;    setp.ne.u32 p, %r1553, 0;
    vote.ballot.sync.b32 %r1553, p, 0xffffffff;
    @!p not.b32 %r1553, %r1553;
}

	// end inline asm
	and.b32  	%r1567, %r1553, %r1566;
	mov.b32 	%r1558, 64;
	// begin inline asm
	{
    .reg .pred p;
    and.b32 %r1556, %r2725, %r1558;    setp.ne.u32 p, %r1556, 0;
    vote.ballot.sync.b32 %r1556, p, 0xffffffff;
    @!p not.b32 %r1556, %r1556;
}

	// end inline asm
	and.b32  	%r1568, %r1556, %r1567;
	mov.b32 	%r1561, 128;
	// begin inline asm
	{
    .reg .pred p;
    and.b32 %r1559, %r2725, %r1561;    setp.ne.u32 p, %r1559, 0;
    vote.ballot.sync.b32 %r1559, p, 0xffffffff;
    @!p not.b32 %r1559, %r1559;
}

	// end inline asm
	and.b32  	%r1569, %r1559, %r1568;
	clz.b32 	%r1570, %r1569;
	sub.s32 	%r366, 31, %r1570;
	and.b32  	%r1571, %r1231, %r1569;
	popc.b32 	%r367, %r1571;
	setp.ne.s32 	%p168, %r768, %r366;
	mov.b32 	%r2728, 0;
	@%p168 bra 	$L__BB7_251;
	shl.b32 	%r1572, %r2725, 2;
	add.s32 	%r1573, %r127, %r1572;
	atom.shared.add.u32 	%r2728, [%r1573], %r367;
$L__BB7_251:
	shfl.sync.idx.b32	%r1575|%p170, %r2728, %r366, 31, -1;
	add.s32 	%r370, %r367, %r1575;
	mov.b32 	%r2730, 0;
	mov.u32 	%r2729, %r2852;
	mov.u32 	%r2731, %r2730;
	mov.u32 	%r2732, %r2855;
	@%p27 bra 	$L__BB7_254;
	setp.eq.s32 	%p171, %r2852, 0;
	mov.b32 	%r2729, 0;
	mov.u32 	%r2730, %r2729;
	mov.u32 	%r2731, %r2729;
	mov.u32 	%r2732, %r2729;
	@%p171 bra 	$L__BB7_254;
	shr.u32 	%r1578, %r2578, %r766;
	and.b32  	%r2731, %r1578, %r152;
	mov.u32 	%r2729, %r153;
	mov.u32 	%r2730, %r151;
$L__BB7_254:
	setp.gt.u32 	%p172, %r2732, 31;
	@%p172 bra 	$L__BB7_257;
	setp.eq.s32 	%p173, %r2729, 0;
	@%p173 bra 	$L__BB7_257;
	sub.s32 	%r1579, 32, %r2732;
	min.u32 	%r1580, %r2729, %r1579;
	mov.b32 	%r1581, -1;
	shl.b32 	%r1582, %r1581, %r1580;
	not.b32 	%r1583, %r1582;
	shr.u32 	%r1584, %r2563, %r2732;
	and.b32  	%r1585, %r1584, %r1583;
	shl.b32 	%r1586, %r1585, %r2730;
	or.b32  	%r2731, %r1586, %r2731;
$L__BB7_257:
	mov.b32 	%r1589, 1;
	// begin inline asm
	{
    .reg .pred p;
    and.b32 %r1587, %r2731, %r1589;    setp.ne.u32 p, %r1587, 0;
    vote.ballot.sync.b32 %r1587, p, 0xffffffff;
    @!p not.b32 %r1587, %r1587;
}

	// end inline asm
	mov.b32 	%r1592, 2;
	// begin inline asm
	{
    .reg .pred p;
    and.b32 %r1590, %r2731, %r1592;    setp.ne.u32 p, %r1590, 0;
    vote.ballot.sync.b32 %r1590, p, 0xffffffff;
    @!p not.b32 %r1590, %r1590;
}

	// end inline asm
	and.b32  	%r1612, %r1590, %r1587;
	mov.b32 	%r1595, 4;
	// begin inline asm
	{
    .reg .pred p;
    and.b32 %r1593, %r2731, %r1595;    setp.ne.u32 p, %r1593, 0;
    vote.ballot.sync.b32 %r1593, p, 0xffffffff;
    @!p not.b32 %r1593, %r1593;
}

	// end inline asm
	and.b32  	%r1613, %r1593, %r1612;
	mov.b32 	%r1598, 8;
	// begin inline asm
	{
    .reg .pred p;
    and.b32 %r1596, %r2731, %r1598;    setp.ne.u32 p, %r1596, 0;
    vote.ballot.sync.b32 %r1596, p, 0xffffffff;
    @!p not.b32 %r1596, %r1596;
}

	// end inline asm
	and.b32  	%r1614, %r1596, %r1613;
	mov.b32 	%r1601, 16;
	// begin inline asm
	{
    .reg .pred p;
    and.b32 %r1599, %r2731, %r1601;    setp.ne.u32 p, %r1599, 0;
    vote.ballot.sync.b32 %r1599, p, 0xffffffff;
    @!p not.b32 %r1599, %r1599;
}

	// end inline asm
	and.b32  	%r1615, %r1599, %r1614;
	mov.b32 	%r1604, 32;
	// begin inline asm
	{
    .reg .pred p;
    and.b32 %r1602, %r2731, %r1604;    setp.ne.u32 p, %r1602, 0;
    vote.ballot.sync.b32 %r1602, p, 0xffffffff;
    @!p not.b32 %r1602, %r1602;
}

	// end inline asm
	and.b32  	%r1616, %r1602, %r1615;
	mov.b32 	%r1607, 64;
	// begin inline asm
	{
    .reg .pred p;
    and.b32 %r1605, %r2731, %r1607;    setp.ne.u32 p, %r1605, 0;
    vote.ballot.sync.b32 %r1605, p, 0xffffffff;
    @!p not.b32 %r1605, %r1605;
}

	// end inline asm
	and.b32  	%r1617, %r1605, %r1616;
	mov.b32 	%r1610, 128;
	// begin inline asm
	{
    .reg .pred p;
    and.b32 %r1608, %r2731, %r1610;    setp.ne.u32 p, %r1608, 0;
    vote.ballot.sync.b32 %r1608, p, 0xffffffff;
    @!p not.b32 %r1608, %r1608;
}

	// end inline asm
	and.b32  	%r1618, %r1608, %r1617;
	clz.b32 	%r1619, %r1618;
	sub.s32 	%r378, 31, %r1619;
	and.b32  	%r1620, %r1231, %r1618;
	popc.b32 	%r379, %r1620;
	setp.ne.s32 	%p174, %r768, %r378;
	mov.b32 	%r2734, 0;
	@%p174 bra 	$L__BB7_259;
	shl.b32 	%r1621, %r2731, 2;
	add.s32 	%r1622, %r127, %r1621;
	atom.shared.add.u32 	%r2734, [%r1622], %r379;
$L__BB7_259:
	shfl.sync.idx.b32	%r1624|%p176, %r2734, %r378, 31, -1;
	add.s32 	%r382, %r379, %r1624;
	mov.b32 	%r2736, 0;
	mov.u32 	%r2735, %r2852;
	mov.u32 	%r2737, %r2736;
	mov.u32 	%r2738, %r2855;
	@%p27 bra 	$L__BB7_262;
	setp.eq.s32 	%p177, %r2852, 0;
	mov.b32 	%r2735, 0;
	mov.u32 	%r2736, %r2735;
	mov.u32 	%r2737, %r2735;
	mov.u32 	%r2738, %r2735;
	@%p177 bra 	$L__BB7_262;
	shr.u32 	%r1627, %r2580, %r766;
	and.b32  	%r2737, %r1627, %r152;
	mov.u32 	%r2735, %r153;
	mov.u32 	%r2736, %r151;
$L__BB7_262:
	setp.gt.u32 	%p178, %r2738, 31;
	@%p178 bra 	$L__BB7_265;
	setp.eq.s32 	%p179, %r2735, 0;
	@%p179 bra 	$L__BB7_265;
	sub.s32 	%r1628, 32, %r2738;
	min.u32 	%r1629, %r2735, %r1628;
	mov.b32 	%r1630, -1;
	shl.b32 	%r1631, %r1630, %r1629;
	not.b32 	%r1632, %r1631;
	shr.u32 	%r1633, %r2579, %r2738;
	and.b32  	%r1634, %r1633, %r1632;
	shl.b32 	%r1635, %r1634, %r2736;
	or.b32  	%r2737, %r1635, %r2737;
$L__BB7_265:
	mov.b32 	%r1638, 1;
	// begin inline asm
	{
    .reg .pred p;
    and.b32 %r1636, %r2737, %r1638;    setp.ne.u32 p, %r1636, 0;
    vote.ballot.sync.b32 %r1636, p, 0xffffffff;
    @!p not.b32 %r1636, %r1636;
}

	// end inline asm
	mov.b32 	%r1641, 2;
	// begin inline asm
	{
    .reg .pred p;
    and.b32 %r1639, %r2737, %r1641;    setp.ne.u32 p, %r1639, 0;
    vote.ballot.sync.b32 %r1639, p, 0xffffffff;
    @!p not.b32 %r1639, %r1639;
}

	// end inline asm
	and.b32  	%r1661, %r1639, %r1636;
	mov.b32 	%r1644, 4;
	// begin inline asm
	{
    .reg .pred p;
    and.b32 %r1642, %r2737, %r1644;    setp.ne.u32 p, %r1642, 0;
    vote.ballot.sync.b32 %r1642, p, 0xffffffff;
    @!p not.b32 %r1642, %r1642;
}

	// end inline asm
	and.b32  	%r1662, %r1642, %r1661;
	mov.b32 	%r1647, 8;
	// begin inline asm
	{
    .reg .pred p;
    and.b32 %r1645, %r2737, %r1647;    setp.ne.u32 p, %r1645, 0;
    vote.ballot.sync.b32 %r1645, p, 0xffffffff;
    @!p not.b32 %r1645, %r1645;
}

	// end inline asm
	and.b32  	%r1663, %r1645, %r1662;
	mov.b32 	%r1650, 16;
	// begin inline asm
	{
    .reg .pred p;
    and.b32 %r1648, %r2737, %r1650;    setp.ne.u32 p, %r1648, 0;
    vote.ballot.sync.b32 %r1648, p, 0xffffffff;
    @!p not.b32 %r1648, %r1648;
}

	// end inline asm
	and.b32  	%r1664, %r1648, %r1663;
	mov.b32 	%r1653, 32;
	// begin inline asm
	{
    .reg .pred p;
    and.b32 %r1651, %r2737, %r1653;    setp.ne.u32 p, %r1651, 0;
    vote.ballot.sync.b32 %r1651, p, 0xffffffff;
    @!p not.b32 %r1651, %r1651;
}

	// end inline asm
	and.b32  	%r1665, %r1651, %r1664;
	mov.b32 	%r1656, 64;
	// begin inline asm
	{
    .reg .pred p;
    and.b32 %r1654, %r2737, %r1656;    setp.ne.u32 p, %r1654, 0;
    vote.ballot.sync.b32 %r1654, p, 0xffffffff;
    @!p not.b32 %r1654, %r1654;
}

	// end inline asm
	and.b32  	%r1666, %r1654, %r1665;
	mov.b32 	%r1659, 128;
	// begin inline asm
	{
    .reg .pred p;
    and.b32 %r1657, %r2737, %r1659;    setp.ne.u32 p, %r1657, 0;
    vote.ballot.sync.b32 %r1657, p, 0xffffffff;
    @!p not.b32 %r1657, %r1657;
}

	// end inline asm
	and.b32  	%r1667, %r1657, %r1666;
	clz.b32 	%r1668, %r1667;
	sub.s32 	%r390, 31, %r1668;
	and.b32  	%r1669, %r1231, %r1667;
	popc.b32 	%r391, %r1669;
	setp.ne.s32 	%p180, %r768, %r390;
	mov.b32 	%r2740, 0;
	@%p180 bra 	$L__BB7_267;
	shl.b32 	%r1670, %r2737, 2;
	add.s32 	%r1671, %r127, %r1670;
	atom.shared.add.u32 	%r2740, [%r1671], %r391;
$L__BB7_267:
	shfl.sync.idx.b32	%r1673|%p182, %r2740, %r390, 31, -1;
	add.s32 	%r394, %r391, %r1673;
	mov.b32 	%r2742, 0;
	mov.u32 	%r2741, %r2852;
	mov.u32 	%r2743, %r2742;
	mov.u32 	%r2744, %r2855;
	@%p27 bra 	$L__BB7_270;
	setp.eq.s32 	%p183, %r2852, 0;
	mov.b32 	%r2741, 0;
	mov.u32 	%r2742, %r2741;
	mov.u32 	%r2743, %r2741;
	mov.u32 	%r2744, %r2741;
	@%p183 bra 	$L__BB7_270;
	shr.u32 	%r1676, %r2582, %r766;
	and.b32  	%r2743, %r1676, %r152;
	mov.u32 	%r2741, %r153;
	mov.u32 	%r2742, %r151;
$L__BB7_270:
	setp.gt.u32 	%p184, %r2744, 31;
	@%p184 bra 	$L__BB7_273;
	setp.eq.s32 	%p185, %r2741, 0;
	@%p185 bra 	$L__BB7_273;
	sub.s32 	%r1677, 32, %r2744;
	min.u32 	%r1678, %r2741, %r1677;
	mov.b32 	%r1679, -1;
	shl.b32 	%r1680, %r1679, %r1678;
	not.b32 	%r1681, %r1680;
	shr.u32 	%r1682, %r2581, %r2744;
	and.b32  	%r1683, %r1682, %r1681;
	shl.b32 	%r1684, %r1683, %r2742;
	or.b32  	%r2743, %r1684, %r2743;
$L__BB7_273:
	mov.b32 	%r1687, 1;
	// begin inline asm
	{
    .reg .pred p;
    and.b32 %r1685, %r2743, %r1687;    setp.ne.u32 p, %r1685, 0;
    vote.ballot.sync.b32 %r1685, p, 0xffffffff;
    @!p not.b32 %r1685, %r1685;
}

	// end inline asm
	mov.b32 	%r1690, 2;
	// begin inline asm
	{
    .reg .pred p;
    and.b32 %r1688, %r2743, %r1690;    setp.ne.u32 p, %r1688, 0;
    vote.ballot.sync.b32 %r1688, p, 0xffffffff;
    @!p not.b32 %r1688, %r1688;
}

	// end inline asm
	and.b32  	%r1710, %r1688, %r1685;
	mov.b32 	%r1693, 4;
	// begin inline asm
	{
    .reg .pred p;
    and.b32 %r1691, %r2743, %r1693;    setp.ne.u32 p, %r1691, 0;
    vote.ballot.sync.b32 %r1691, p, 0xffffffff;
    @!p not.b32 %r1691, %r1691;
}

	// end inline asm
	and.b32  	%r1711, %r1691, %r1710;
	mov.b32 	%r1696, 8;
	// begin inline asm
	{
    .reg .pred p;
    and.b32 %r1694, %r2743, %r1696;    setp.ne.u32 p, %r1694, 0;
    vote.ballot.sync.b32 %r1694, p, 0xffffffff;
    @!p not.b32 %r1694, %r1694;
}

	// end inline asm
	and.b32  	%r1712, %r1694, %r1711;
	mov.b32 	%r1699, 16;
	// begin inline asm
	{
    .reg .pred p;
    and.b32 %r1697, %r2743, %r1699;    setp.ne.u32 p, %r1697, 0;
    vote.ballot.sync.b32 %r1697, p, 0xffffffff;
    @!p not.b32 %r1697, %r1697;
}

	// end inline asm
	and.b32  	%r1713, %r1697, %r1712;
	mov.b32 	%r1702, 32;
	// begin inline asm
	{
    .reg .pred p;
    and.b32 %r1700, %r2743, %r1702;    setp.ne.u32 p, %r1700, 0;
    vote.ballot.sync.b32 %r1700, p, 0xffffffff;
    @!p not.b32 %r1700, %r1700;
}

	// end inline asm
	and.b32  	%r1714, %r1700, %r1713;
	mov.b32 	%r1705, 64;
	// begin inline asm
	{
    .reg .pred p;
    and.b32 %r1703, %r2743, %r1705;    setp.ne.u32 p, %r1703, 0;
    vote.ballot.sync.b32 %r1703, p, 0xffffffff;
    @!p not.b32 %r1703, %r1703;
}

	// end inline asm
	and.b32  	%r1715, %r1703, %r1714;
	mov.b32 	%r1708, 128;
	// begin inline asm
	{
    .reg .pred p;
    and.b32 %r1706, %r2743, %r1708;    setp.ne.u32 p, %r1706, 0;
    vote.ballot.sync.b32 %r1706, p, 0xffffffff;
    @!p not.b32 %r1706, %r1706;
}

	// end inline asm
	and.b32  	%r1716, %r1706, %r1715;
	clz.b32 	%r1717, %r1716;
	sub.s32 	%r402, 31, %r1717;
	and.b32  	%r1718, %r1231, %r1716;
	popc.b32 	%r403, %r1718;
	setp.ne.s32 	%p186, %r768, %r402;
	mov.b32 	%r2746, 0;
	@%p186 bra 	$L__BB7_275;
	shl.b32 	%r1719, %r2743, 2;
	add.s32 	%r1720, %r127, %r1719;
	atom.shared.add.u32 	%r2746, [%r1720], %r403;
$L__BB7_275:
	shfl.sync.idx.b32	%r1722|%p188, %r2746, %r402, 31, -1;
	add.s32 	%r406, %r403, %r1722;
	mov.b32 	%r2748, 0;
	mov.u32 	%r2747, %r2852;
	mov.u32 	%r2749, %r2748;
	mov.u32 	%r2750, %r2855;
	@%p27 bra 	$L__BB7_278;
	setp.eq.s32 	%p189, %r2852, 0;
	mov.b32 	%r2747, 0;
	mov.u32 	%r2748, %r2747;
	mov.u32 	%r2749, %r2747;
	mov.u32 	%r2750, %r2747;
	@%p189 bra 	$L__BB7_278;
	shr.u32 	%r1725, %r2584, %r766;
	and.b32  	%r2749, %r1725, %r152;
	mov.u32 	%r2747, %r153;
	mov.u32 	%r2748, %r151;
$L__BB7_278:
	setp.gt.u32 	%p190, %r2750, 31;
	@%p190 bra 	$L__BB7_281;
	setp.eq.s32 	%p191, %r2747, 0;
	@%p191 bra 	$L__BB7_281;
	sub.s32 	%r1726, 32, %r2750;
	min.u32 	%r1727, %r2747, %r1726;
	mov.b32 	%r1728, -1;
	shl.b32 	%r1729, %r1728, %r1727;
	not.b32 	%r1730, %r1729;
	shr.u32 	%r1731, %r2583, %r2750;
	and.b32  	%r1732, %r1731, %r1730;
	shl.b32 	%r1733, %r1732, %r2748;
	or.b32  	%r2749, %r1733, %r2749;
$L__BB7_281:
	mov.b32 	%r1736, 1;
	// begin inline asm
	{
    .reg .pred p;
    and.b32 %r1734, %r2749, %r1736;    setp.ne.u32 p, %r1734, 0;
    vote.ballot.sync.b32 %r1734, p, 0xffffffff;
    @!p not.b32 %r1734, %r1734;
}

	// end inline asm
	mov.b32 	%r1739, 2;
	// begin inline asm
	{
    .reg .pred p;
    and.b32 %r1737, %r2749, %r1739;    setp.ne.u32 p, %r1737, 0;
    vote.ballot.sync.b32 %r1737, p, 0xffffffff;
    @!p not.b32 %r1737, %r1737;
}

	// end inline asm
	and.b32  	%r1759, %r1737, %r1734;
	mov.b32 	%r1742, 4;
	// begin inline asm
	{
    .reg .pred p;
    and.b32 %r1740, %r2749, %r1742;    setp.ne.u32 p, %r1740, 0;
    vote.ballot.sync.b32 %r1740, p, 0xffffffff;
    @!p not.b32 %r1740, %r1740;
}

	// end inline asm
	and.b32  	%r1760, %r1740, %r1759;
	mov.b32 	%r1745, 8;
	// begin inline asm
	{
    .reg .pred p;
    and.b32 %r1743, %r2749, %r1745;    setp.ne.u32 p, %r1743, 0;
    vote.ballot.sync.b32 %r1743, p, 0xffffffff;
    @!p not.b32 %r1743, %r1743;
}

	// end inline asm
	and.b32  	%r1761, %r1743, %r1760;
	mov.b32 	%r1748, 16;
	// begin inline asm
	{
    .reg .pred p;
    and.b32 %r1746, %r2749, %r1748;    setp.ne.u32 p, %r1746, 0;
    vote.ballot.sync.b32 %r1746, p, 0xffffffff;
    @!p not.b32 %r1746, %r1746;
}

	// end inline asm
	and.b32  	%r1762, %r1746, %r1761;
	mov.b32 	%r1751, 32;
	// begin inline asm
	{
    .reg .pred p;
    and.b32 %r1749, %r2749, %r1751;    setp.ne.u32 p, %r1749, 0;
    vote.ballot.sync.b32 %r1749, p, 0xffffffff;
    @!p not.b32 %r1749, %r1749;
}

	// end inline asm
	and.b32  	%r1763, %r1749, %r1762;
	mov.b32 	%r1754, 64;
	// begin inline asm
	{
    .reg .pred p;
    and.b32 %r1752, %r2749, %r1754;    setp.ne.u32 p, %r1752, 0;
    vote.ballot.sync.b32 %r1752, p, 0xffffffff;
    @!p not.b32 %r1752, %r1752;
}

	// end inline asm
	and.b32  	%r1764, %r1752, %r1763;
	mov.b32 	%r1757, 128;
	// begin inline asm
	{
    .reg .pred p;
    and.b32 %r1755, %r2749, %r1757;    setp.ne.u32 p, %r1755, 0;
    vote.ballot.sync.b32 %r1755, p, 0xffffffff;
    @!p not.b32 %r1755, %r1755;
}

	// end inline asm
	and.b32  	%r1765, %r1755, %r1764;
	clz.b32 	%r1766, %r1765;
	sub.s32 	%r414, 31, %r1766;
	and.b32  	%r1767, %r1231, %r1765;
	popc.b32 	%r415, %r1767;
	setp.ne.s32 	%p192, %r768, %r414;
	mov.b32 	%r2752, 0;
	@%p192 bra 	$L__BB7_283;
	shl.b32 	%r1768, %r2749, 2;
	add.s32 	%r1769, %r127, %r1768;
	atom.shared.add.u32 	%r2752, [%r1769], %r415;
$L__BB7_283:
	shfl.sync.idx.b32	%r1771|%p194, %r2752, %r414, 31, -1;
	add.s32 	%r418, %r415, %r1771;
	mov.b32 	%r2754, 0;
	mov.u32 	%r2753, %r2852;
	mov.u32 	%r2755, %r2754;
	mov.u32 	%r2756, %r2855;
	@%p27 bra 	$L__BB7_286;
	setp.eq.s32 	%p195, %r2852, 0;
	mov.b32 	%r2753, 0;
	mov.u32 	%r2754, %r2753;
	mov.u32 	%r2755, %r2753;
	mov.u32 	%r2756, %r2753;
	@%p195 bra 	$L__BB7_286;
	shr.u32 	%r1774, %r2586, %r766;
	and.b32  	%r2755, %r1774, %r152;
	mov.u32 	%r2753, %r153;
	mov.u32 	%r2754, %r151;
$L__BB7_286:
	setp.gt.u32 	%p196, %r2756, 31;
	@%p196 bra 	$L__BB7_289;
	setp.eq.s32 	%p197, %r2753, 0;
	@%p197 bra 	$L__BB7_289;
	sub.s32 	%r1775, 32, %r2756;
	min.u32 	%r1776, %r2753, %r1775;
	mov.b32 	%r1777, -1;
	shl.b32 	%r1778, %r1777, %r1776;
	not.b32 	%r1779, %r1778;
	shr.u32 	%r1780, %r2585, %r2756;
	and.b32  	%r1781, %r1780, %r1779;
	shl.b32 	%r1782, %r1781, %r2754;
	or.b32  	%r2755, %r1782, %r2755;
$L__BB7_289:
	mov.b32 	%r1785, 1;
	// begin inline asm
	{
    .reg .pred p;
    and.b32 %r1783, %r2755, %r1785;    setp.ne.u32 p, %r1783, 0;
    vote.ballot.sync.b32 %r1783, p, 0xffffffff;
    @!p not.b32 %r1783, %r1783;
}

	// end inline asm
	mov.b32 	%r1788, 2;
	// begin inline asm
	{
    .reg .pred p;
    and.b32 %r1786, %r2755, %r1788;    setp.ne.u32 p, %r1786, 0;
    vote.ballot.sync.b32 %r1786, p, 0xffffffff;
    @!p not.b32 %r1786, %r1786;
}

	// end inline asm
	and.b32  	%r1808, %r1786, %r1783;
	mov.b32 	%r1791, 4;
	// begin inline asm
	{
    .reg .pred p;
    and.b32 %r1789, %r2755, %r1791;    setp.ne.u32 p, %r1789, 0;
    vote.ballot.sync.b32 %r1789, p, 0xffffffff;
    @!p not.b32 %r1789, %r1789;
}

	// end inline asm
	and.b32  	%r1809, %r1789, %r1808;
	mov.b32 	%r1794, 8;
	// begin inline asm
	{
    .reg .pred p;
    and.b32 %r1792, %r2755, %r1794;    setp.ne.u32 p, %r1792, 0;
    vote.ballot.sync.b32 %r1792, p, 0xffffffff;
    @!p not.b32 %r1792, %r1792;
}

	// end inline asm
	and.b32  	%r1810, %r1792, %r1809;
	mov.b32 	%r1797, 16;
	// begin inline asm
	{
    .reg .pred p;
    and.b32 %r1795, %r2755, %r1797;    setp.ne.u32 p, %r1795, 0;
    vote.ballot.sync.b32 %r1795, p, 0xffffffff;
    @!p not.b32 %r1795, %r1795;
}

	// end inline asm
	and.b32  	%r1811, %r1795, %r1810;
	mov.b32 	%r1800, 32;
	// begin inline asm
	{
    .reg .pred p;
    and.b32 %r1798, %r2755, %r1800;    setp.ne.u32 p, %r1798, 0;
    vote.ballot.sync.b32 %r1798, p, 0xffffffff;
    @!p not.b32 %r1798, %r1798;
}

	// end inline asm
	and.b32  	%r1812, %r1798, %r1811;
	mov.b32 	%r1803, 64;
	// begin inline asm
	{
    .reg .pred p;
    and.b32 %r1801, %r2755, %r1803;    setp.ne.u32 p, %r1801, 0;
    vote.ballot.sync.b32 %r1801, p, 0xffffffff;
    @!p not.b32 %r1801, %r1801;
}

	// end inline asm
	and.b32  	%r1813, %r1801, %r1812;
	mov.b32 	%r1806, 128;
	// begin inline asm
	{
    .reg .pred p;
    and.b32 %r1804, %r2755, %r1806;    setp.ne.u32 p, %r1804, 0;
    vote.ballot.sync.b32 %r1804, p, 0xffffffff;
    @!p not.b32 %r1804, %r1804;
}

	// end inline asm
	and.b32  	%r1814, %r1804, %r1813;
	clz.b32 	%r1815, %r1814;
	sub.s32 	%r426, 31, %r1815;
	and.b32  	%r1816, %r1231, %r1814;
	popc.b32 	%r427, %r1816;
	setp.ne.s32 	%p198, %r768, %r426;
	mov.b32 	%r2758, 0;
	@%p198 bra 	$L__BB7_291;
	shl.b32 	%r1817, %r2755, 2;
	add.s32 	%r1818, %r127, %r1817;
	atom.shared.add.u32 	%r2758, [%r1818], %r427;
$L__BB7_291:
	shfl.sync.idx.b32	%r1820|%p200, %r2758, %r426, 31, -1;
	add.s32 	%r430, %r427, %r1820;
	mov.b32 	%r2760, 0;
	mov.u32 	%r2759, %r2852;
	mov.u32 	%r2761, %r2760;
	mov.u32 	%r2762, %r2855;
	@%p27 bra 	$L__BB7_294;
	setp.eq.s32 	%p201, %r2852, 0;
	mov.b32 	%r2759, 0;
	mov.u32 	%r2760, %r2759;
	mov.u32 	%r2761, %r2759;
	mov.u32 	%r2762, %r2759;
	@%p201 bra 	$L__BB7_294;
	shr.u32 	%r1823, %r2588, %r766;
	and.b32  	%r2761, %r1823, %r152;
	mov.u32 	%r2759, %r153;
	mov.u32 	%r2760, %r151;
$L__BB7_294:
	setp.gt.u32 	%p202, %r2762, 31;
	@%p202 bra 	$L__BB7_297;
	setp.eq.s32 	%p203, %r2759, 0;
	@%p203 bra 	$L__BB7_297;
	sub.s32 	%r1824, 32, %r2762;
	min.u32 	%r1825, %r2759, %r1824;
	mov.b32 	%r1826, -1;
	shl.b32 	%r1827, %r1826, %r1825;
	not.b32 	%r1828, %r1827;
	shr.u32 	%r1829, %r2587, %r2762;
	and.b32  	%r1830, %r1829, %r1828;
	shl.b32 	%r1831, %r1830, %r2760;
	or.b32  	%r2761, %r1831, %r2761;
$L__BB7_297:
	mov.b32 	%r1834, 1;
	// begin inline asm
	{
    .reg .pred p;
    and.b32 %r1832, %r2761, %r1834;    setp.ne.u32 p, %r1832, 0;
    vote.ballot.sync.b32 %r1832, p, 0xffffffff;
    @!p not.b32 %r1832, %r1832;
}

	// end inline asm
	mov.b32 	%r1837, 2;
	// begin inline asm
	{
    .reg .pred p;
    and.b32 %r1835, %r2761, %r1837;    setp.ne.u32 p, %r1835, 0;
    vote.ballot.sync.b32 %r1835, p, 0xffffffff;
    @!p not.b32 %r1835, %r1835;
}

	// end inline asm
	and.b32  	%r1857, %r1835, %r1832;
	mov.b32 	%r1840, 4;
	// begin inline asm
	{
    .reg .pred p;
    and.b32 %r1838, %r2761, %r1840;    setp.ne.u32 p, %r1838, 0;
    vote.ballot.sync.b32 %r1838, p, 0xffffffff;
    @!p not.b32 %r1838, %r1838;
}

	// end inline asm
	and.b32  	%r1858, %r1838, %r1857;
	mov.b32 	%r1843, 8;
	// begin inline asm
	{
    .reg .pred p;
    and.b32 %r1841, %r2761, %r1843;    setp.ne.u32 p, %r1841, 0;
    vote.ballot.sync.b32 %r1841, p, 0xffffffff;
    @!p not.b32 %r1841, %r1841;
}

	// end inline asm
	and.b32  	%r1859, %r1841, %r1858;
	mov.b32 	%r1846, 16;
	// begin inline asm
	{
    .reg .pred p;
    and.b32 %r1844, %r2761, %r1846;    setp.ne.u32 p, %r1844, 0;
    vote.ballot.sync.b32 %r1844, p, 0xffffffff;
    @!p not.b32 %r1844, %r1844;
}

	// end inline asm
	and.b32  	%r1860, %r1844, %r1859;
	mov.b32 	%r1849, 32;
	// begin inline asm
	{
    .reg .pred p;
    and.b32 %r1847, %r2761, %r1849;    setp.ne.u32 p, %r1847, 0;
    vote.ballot.sync.b32 %r1847, p, 0xffffffff;
    @!p not.b32 %r1847, %r1847;
}

	// end inline asm
	and.b32  	%r1861, %r1847, %r1860;
	mov.b32 	%r1852, 64;
	// begin inline asm
	{
    .reg .pred p;
    and.b32 %r1850, %r2761, %r1852;    setp.ne.u32 p, %r1850, 0;
    vote.ballot.sync.b32 %r1850, p, 0xffffffff;
    @!p not.b32 %r1850, %r1850;
}

	// end inline asm
	and.b32  	%r1862, %r1850, %r1861;
	mov.b32 	%r1855, 128;
	// begin inline asm
	{
    .reg .pred p;
    and.b32 %r1853, %r2761, %r1855;    setp.ne.u32 p, %r1853, 0;
    vote.ballot.sync.b32 %r1853, p, 0xffffffff;
    @!p not.b32 %r1853, %r1853;
}

	// end inline asm
	and.b32  	%r1863, %r1853, %r1862;
	clz.b32 	%r1864, %r1863;
	sub.s32 	%r438, 31, %r1864;
	and.b32  	%r1865, %r1231, %r1863;
	popc.b32 	%r439, %r1865;
	setp.ne.s32 	%p204, %r768, %r438;
	mov.b32 	%r2764, 0;
	@%p204 bra 	$L__BB7_299;
	shl.b32 	%r1866, %r2761, 2;
	add.s32 	%r1867, %r127, %r1866;
	atom.shared.add.u32 	%r2764, [%r1867], %r439;
$L__BB7_299:
	shfl.sync.idx.b32	%r1869|%p206, %r2764, %r438, 31, -1;
	add.s32 	%r442, %r439, %r1869;
	mov.b32 	%r2766, 0;
	mov.u32 	%r2765, %r2852;
	mov.u32 	%r2767, %r2766;
	mov.u32 	%r2768, %r2855;
	@%p27 bra 	$L__BB7_302;
	setp.eq.s32 	%p207, %r2852, 0;
	mov.b32 	%r2765, 0;
	mov.u32 	%r2766, %r2765;
	mov.u32 	%r2767, %r2765;
	mov.u32 	%r2768, %r2765;
	@%p207 bra 	$L__BB7_302;
	shr.u32 	%r1872, %r2590, %r766;
	and.b32  	%r2767, %r1872, %r152;
	mov.u32 	%r2765, %r153;
	mov.u32 	%r2766, %r151;
$L__BB7_302:
	setp.gt.u32 	%p208, %r2768, 31;
	@%p208 bra 	$L__BB7_305;
	setp.eq.s32 	%p209, %r2765, 0;
	@%p209 bra 	$L__BB7_305;
	sub.s32 	%r1873, 32, %r2768;
	min.u32 	%r1874, %r2765, %r1873;
	mov.b32 	%r1875, -1;
	shl.b32 	%r1876, %r1875, %r1874;
	not.b32 	%r1877, %r1876;
	shr.u32 	%r1878, %r2589, %r2768;
	and.b32  	%r1879, %r1878, %r1877;
	shl.b32 	%r1880, %r1879, %r2766;
	or.b32  	%r2767, %r1880, %r2767;
$L__BB7_305:
	mov.b32 	%r1883, 1;
	// begin inline asm
	{
    .reg .pred p;
    and.b32 %r1881, %r2767, %r1883;    setp.ne.u32 p, %r1881, 0;
    vote.ballot.sync.b32 %r1881, p, 0xffffffff;
    @!p not.b32 %r1881, %r1881;
}

	// end inline asm
	mov.b32 	%r1886, 2;
	// begin inline asm
	{
    .reg .pred p;
    and.b32 %r1884, %r2767, %r1886;    setp.ne.u32 p, %r1884, 0;
    vote.ballot.sync.b32 %r1884, p, 0xffffffff;
    @!p not.b32 %r1884, %r1884;
}

	// end inline asm
	and.b32  	%r1906, %r1884, %r1881;
	mov.b32 	%r1889, 4;
	// begin inline asm
	{
    .reg .pred p;
    and.b32 %r1887, %r2767, %r1889;    setp.ne.u32 p, %r1887, 0;
    vote.ballot.sync.b32 %r1887, p, 0xffffffff;
    @!p not.b32 %r1887, %r1887;
}

	// end inline asm
	and.b32  	%r1907, %r1887, %r1906;
	mov.b32 	%r1892, 8;
	// begin inline asm
	{
    .reg .pred p;
    and.b32 %r1890, %r2767, %r1892;    setp.ne.u32 p, %r1890, 0;
    vote.ballot.sync.b32 %r1890, p, 0xffffffff;
    @!p not.b32 %r1890, %r1890;
}

	// end inline asm
	and.b32  	%r1908, %r1890, %r1907;
	mov.b32 	%r1895, 16;
	// begin inline asm
	{
    .reg .pred p;
    and.b32 %r1893, %r2767, %r1895;    setp.ne.u32 p, %r1893, 0;
    vote.ballot.sync.b32 %r1893, p, 0xffffffff;
    @!p not.b32 %r1893, %r1893;
}

	// end inline asm
	and.b32  	%r1909, %r1893, %r1908;
	mov.b32 	%r1898, 32;
	// begin inline asm
	{
    .reg .pred p;
    and.b32 %r1896, %r2767, %r1898;    setp.ne.u32 p, %r1896, 0;
    vote.ballot.sync.b32 %r1896, p, 0xffffffff;
    @!p not.b32 %r1896, %r1896;
}

	// end inline asm
	and.b32  	%r1910, %r1896, %r1909;
	mov.b32 	%r1901, 64;
	// begin inline asm
	{
    .reg .pred p;
    and.b32 %r1899, %r2767, %r1901;    setp.ne.u32 p, %r1899, 0;
    vote.ballot.sync.b32 %r1899, p, 0xffffffff;
    @!p not.b32 %r1899, %r1899;
}

	// end inline asm
	and.b32  	%r1911, %r1899, %r1910;
	mov.b32 	%r1904, 128;
	// begin inline asm
	{
    .reg .pred p;
    and.b32 %r1902, %r2767, %r1904;    setp.ne.u32 p, %r1902, 0;
    vote.ballot.sync.b32 %r1902, p, 0xffffffff;
    @!p not.b32 %r1902, %r1902;
}

	// end inline asm
	and.b32  	%r1912, %r1902, %r1911;
	clz.b32 	%r1913, %r1912;
	sub.s32 	%r450, 31, %r1913;
	and.b32  	%r1914, %r1231, %r1912;
	popc.b32 	%r451, %r1914;
	setp.ne.s32 	%p210, %r768, %r450;
	mov.b32 	%r2770, 0;
	@%p210 bra 	$L__BB7_307;
	shl.b32 	%r1915, %r2767, 2;
	add.s32 	%r1916, %r127, %r1915;
	atom.shared.add.u32 	%r2770, [%r1916], %r451;
$L__BB7_307:
	shfl.sync.idx.b32	%r1918|%p212, %r2770, %r450, 31, -1;
	add.s32 	%r454, %r451, %r1918;
	mov.b32 	%r2772, 0;
	mov.u32 	%r2771, %r2852;
	mov.u32 	%r2773, %r2772;
	mov.u32 	%r2774, %r2855;
	@%p27 bra 	$L__BB7_310;
	setp.eq.s32 	%p213, %r2852, 0;
	mov.b32 	%r2771, 0;
	mov.u32 	%r2772, %r2771;
	mov.u32 	%r2773, %r2771;
	mov.u32 	%r2774, %r2771;
	@%p213 bra 	$L__BB7_310;
	shr.u32 	%r1921, %r2592, %r766;
	and.b32  	%r2773, %r1921, %r152;
	mov.u32 	%r2771, %r153;
	mov.u32 	%r2772, %r151;
$L__BB7_310:
	setp.gt.u32 	%p214, %r2774, 31;
	@%p214 bra 	$L__BB7_313;
	setp.eq.s32 	%p215, %r2771, 0;
	@%p215 bra 	$L__BB7_313;
	sub.s32 	%r1922, 32, %r2774;
	min.u32 	%r1923, %r2771, %r1922;
	mov.b32 	%r1924, -1;
	shl.b32 	%r1925, %r1924, %r1923;
	not.b32 	%r1926, %r1925;
	shr.u32 	%r1927, %r2591, %r2774;
	and.b32  	%r1928, %r1927, %r1926;
	shl.b32 	%r1929, %r1928, %r2772;
	or.b32  	%r2773, %r1929, %r2773;
$L__BB7_313:
	mov.b32 	%r1932, 1;
	// begin inline asm
	{
    .reg .pred p;
    and.b32 %r1930, %r2773, %r1932;    setp.ne.u32 p, %r1930, 0;
    vote.ballot.sync.b32 %r1930, p, 0xffffffff;
    @!p not.b32 %r1930, %r1930;
}

	// end inline asm
	mov.b32 	%r1935, 2;
	// begin inline asm
	{
    .reg .pred p;
    and.b32 %r1933, %r2773, %r1935;    setp.ne.u32 p, %r1933, 0;
    vote.ballot.sync.b32 %r1933, p, 0xffffffff;
    @!p not.b32 %r1933, %r1933;
}

	// end inline asm
	and.b32  	%r1955, %r1933, %r1930;
	mov.b32 	%r1938, 4;
	// begin inline asm
	{
    .reg .pred p;
    and.b32 %r1936, %r2773, %r1938;    setp.ne.u32 p, %r1936, 0;
    vote.ballot.sync.b32 %r1936, p, 0xffffffff;
    @!p not.b32 %r1936, %r1936;
}

	// end inline asm
	and.b32  	%r1956, %r1936, %r1955;
	mov.b32 	%r1941, 8;
	// begin inline asm
	{
    .reg .pred p;
    and.b32 %r1939, %r2773, %r1941;    setp.ne.u32 p, %r1939, 0;
    vote.ballot.sync.b32 %r1939, p, 0xffffffff;
    @!p not.b32 %r1939, %r1939;
}

	// end inline asm
	and.b32  	%r1957, %r1939, %r1956;
	mov.b32 	%r1944, 16;
	// begin inline asm
	{
    .reg .pred p;
    and.b32 %r1942, %r2773, %r1944;    setp.ne.u32 p, %r1942, 0;
    vote.ballot.sync.b32 %r1942, p, 0xffffffff;
    @!p not.b32 %r1942, %r1942;
}

	// end inline asm
	and.b32  	%r1958, %r1942, %r1957;
	mov.b32 	%r1947, 32;
	// begin inline asm
	{
    .reg .pred p;
    and.b32 %r1945, %r2773, %r1947;    setp.ne.u32 p, %r1945, 0;
    vote.ballot.sync.b32 %r1945, p, 0xffffffff;
    @!p not.b32 %r1945, %r1945;
}

	// end inline asm
	and.b32  	%r1959, %r1945, %r1958;
	mov.b32 	%r1950, 64;
	// begin inline asm
	{
    .reg .pred p;
    and.b32 %r1948, %r2773, %r1950;    setp.ne.u32 p, %r1948, 0;
    vote.ballot.sync.b32 %r1948, p, 0xffffffff;
    @!p not.b32 %r1948, %r1948;
}

	// end inline asm
	and.b32  	%r1960, %r1948, %r1959;
	mov.b32 	%r1953, 128;
	// begin inline asm
	{
    .reg .pred p;
    and.b32 %r1951, %r2773, %r1953;    setp.ne.u32 p, %r1951, 0;
    vote.ballot.sync.b32 %r1951, p, 0xffffffff;
    @!p not.b32 %r1951, %r1951;
}

	// end inline asm
	and.b32  	%r1961, %r1951, %r1960;
	clz.b32 	%r1962, %r1961;
	sub.s32 	%r462, 31, %r1962;
	and.b32  	%r1963, %r1231, %r1961;
	popc.b32 	%r463, %r1963;
	setp.ne.s32 	%p216, %r768, %r462;
	mov.b32 	%r2776, 0;
	@%p216 bra 	$L__BB7_315;
	shl.b32 	%r1964, %r2773, 2;
	add.s32 	%r1965, %r127, %r1964;
	atom.shared.add.u32 	%r2776, [%r1965], %r463;
$L__BB7_315:
	shfl.sync.idx.b32	%r1966|%p218, %r2776, %r462, 31, -1;
	add.s32 	%r1967, %r463, %r1966;
	bar.sync 	0;
	shl.b32 	%r1968, %r298, 3;
	mov.u32 	%r1969, _ZZN3cub18CUB_300001_SM_10006detail10radix_sort29DeviceRadixSortOnesweepKernelINS1_5radix10policy_hubI6edge_tNS0_8NullTypeEjE10Policy1000ELNS0_9SortOrderE0ES6_S7_jii17edge_decomposer_tEEvPT5_SD_PT3_PKSE_PT1_PKSI_PT2_PKSM_T4_iiT6_E1s;
	add.s32 	%r1970, %r1969, %r1968;
	st.shared.v2.u32 	[%r1970+-8], {%r2577, %r2576};
	shl.b32 	%r1971, %r310, 3;
	add.s32 	%r1972, %r1969, %r1971;
	st.shared.v2.u32 	[%r1972+-8], {%r2575, %r2574};
	shl.b32 	%r1973, %r322, 3;
	add.s32 	%r1974, %r1969, %r1973;
	st.shared.v2.u32 	[%r1974+-8], {%r2573, %r2572};
	shl.b32 	%r1975, %r334, 3;
	add.s32 	%r1976, %r1969, %r1975;
	st.shared.v2.u32 	[%r1976+-8], {%r2571, %r2570};
	shl.b32 	%r1977, %r346, 3;
	add.s32 	%r1978, %r1969, %r1977;
	st.shared.v2.u32 	[%r1978+-8], {%r2569, %r2568};
	shl.b32 	%r1979, %r358, 3;
	add.s32 	%r1980, %r1969, %r1979;
	st.shared.v2.u32 	[%r1980+-8], {%r2567, %r2566};
	shl.b32 	%r1981, %r370, 3;
	add.s32 	%r1982, %r1969, %r1981;
	st.shared.v2.u32 	[%r1982+-8], {%r2565, %r2564};
	shl.b32 	%r1983, %r382, 3;
	add.s32 	%r1984, %r1969, %r1983;
	st.shared.v2.u32 	[%r1984+-8], {%r2563, %r2578};
	shl.b32 	%r1985, %r394, 3;
	add.s32 	%r1986, %r1969, %r1985;
	st.shared.v2.u32 	[%r1986+-8], {%r2579, %r2580};
	shl.b32 	%r1987, %r406, 3;
	add.s32 	%r1988, %r1969, %r1987;
	st.shared.v2.u32 	[%r1988+-8], {%r2581, %r2582};
	shl.b32 	%r1989, %r418, 3;
	add.s32 	%r1990, %r1969, %r1989;
	st.shared.v2.u32 	[%r1990+-8], {%r2583, %r2584};
	shl.b32 	%r1991, %r430, 3;
	add.s32 	%r1992, %r1969, %r1991;
	st.shared.v2.u32 	[%r1992+-8], {%r2585, %r2586};
	shl.b32 	%r1993, %r442, 3;
	add.s32 	%r1994, %r1969, %r1993;
	st.shared.v2.u32 	[%r1994+-8], {%r2587, %r2588};
	shl.b32 	%r1995, %r454, 3;
	add.s32 	%r1996, %r1969, %r1995;
	st.shared.v2.u32 	[%r1996+-8], {%r2589, %r2590};
	shl.b32 	%r1997, %r1967, 3;
	add.s32 	%r1998, %r1969, %r1997;
	st.shared.v2.u32 	[%r1998+-8], {%r2591, %r2592};
	@%p87 bra 	$L__BB7_323;
	ld.param.u64 	%rd108, [_ZN3cub18CUB_300001_SM_10006detail10radix_sort29DeviceRadixSortOnesweepKernelINS1_5radix10policy_hubI6edge_tNS0_8NullTypeEjE10Policy1000ELNS0_9SortOrderE0ES6_S7_jii17edge_decomposer_tEEvPT5_SD_PT3_PKSE_PT1_PKSI_PT2_PKSM_T4_iiT6__param_3];
	cvta.to.global.u64 	%rd40, %rd108;
	mul.wide.u32 	%rd41, %r1, 4;
	add.s64 	%rd42, %rd40, %rd41;
	ld.global.u32 	%r1999, [%rd42];
	sub.s32 	%r2780, %r1999, %r285;
	st.shared.u32 	[%r260+46080], %r2780;
	setp.lt.s32 	%p219, %r4, 1;
	mov.u32 	%r2781, %r2676;
	@%p219 bra 	$L__BB7_322;
	mov.b32 	%r2778, -1;
	mov.u32 	%r2777, %r4;
	mov.u32 	%r2781, %r2676;
$L__BB7_318:
	add.s32 	%r470, %r2777, -1;
	shl.b32 	%r2001, %r470, 8;
	add.s32 	%r2002, %r2001, %r1;
	mul.wide.s32 	%rd43, %r2002, 4;
	add.s64 	%rd11, %rd2, %rd43;
$L__BB7_319:
	membar.cta;
	ld.volatile.global.u32 	%r471, [%rd11];
	setp.eq.s32 	%p220, %r471, 0;
	@%p220 bra 	$L__BB7_319;
	and.b32  	%r2003, %r471, 1073741823;
	add.s32 	%r2781, %r2003, %r2781;
	setp.gt.s32 	%p221, %r471, -1;
	vote.sync.ballot.b32 	%r2778, %p221, %r2778;
	setp.gt.u32 	%p223, %r2777, 1;
	and.pred  	%p224, %p221, %p223;
	mov.u32 	%r2777, %r470;
	@%p224 bra 	$L__BB7_318;
	ld.shared.u32 	%r2780, [%r260+46080];
$L__BB7_322:
	or.b32  	%r2004, %r2781, -2147483648;
	st.volatile.global.u32 	[%rd5], %r2004;
	sub.s32 	%r2005, %r2781, %r2676;
	add.s32 	%r2006, %r2005, %r2780;
	st.shared.u32 	[%r260+46080], %r2006;
$L__BB7_323:
	ld.param.u64 	%rd106, [_ZN3cub18CUB_300001_SM_10006detail10radix_sort29DeviceRadixSortOnesweepKernelINS1_5radix10policy_hubI6edge_tNS0_8NullTypeEjE10Policy1000ELNS0_9SortOrderE0ES6_S7_jii17edge_decomposer_tEEvPT5_SD_PT3_PKSE_PT1_PKSI_PT2_PKSM_T4_iiT6__param_2];
	setp.gt.u32 	%p225, %r1, 255;
	setp.lt.s32 	%p226, %r6, %r765;
	setp.eq.s64 	%p227, %rd106, 0;
	or.pred  	%p228, %p227, %p226;
	or.pred  	%p229, %p225, %p228;
	@%p229 bra 	$L__BB7_325;
	ld.shared.u32 	%r2007, [%r260+46080];
	add.s32 	%r2008, %r285, %r2676;
	add.s32 	%r2009, %r2008, %r2007;
	st.global.u32 	[%rd6], %r2009;
$L__BB7_325:
	setp.gt.s32 	%p230, %r6, %r765;
	bar.sync 	0;
	@%p230 bra 	$L__BB7_417;
	setp.gt.u32 	%p231, %r766, 31;
	shl.b32 	%r2011, %r1, 2;
	add.s32 	%r477, %r260, %r2011;
	ld.shared.v2.u32 	{%r478, %r479}, [%r477];
	mov.b32 	%r2783, 0;
	mov.u32 	%r2782, %r2852;
	mov.u32 	%r2784, %r2783;
	mov.u32 	%r2785, %r2855;
	@%p231 bra 	$L__BB7_329;
	setp.eq.s32 	%p232, %r2852, 0;
	mov.b32 	%r2782, 0;
	mov.u32 	%r2783, %r2782;
	mov.u32 	%r2784, %r2782;
	mov.u32 	%r2785, %r2782;
	@%p232 bra 	$L__BB7_329;
	shr.u32 	%r2014, %r479, %r766;
	and.b32  	%r2784, %r2014, %r152;
	mov.u32 	%r2782, %r153;
	mov.u32 	%r2783, %r151;
$L__BB7_329:
	setp.gt.u32 	%p233, %r2785, 31;
	@%p233 bra 	$L__BB7_332;
	setp.eq.s32 	%p234, %r2782, 0;
	@%p234 bra 	$L__BB7_332;
	sub.s32 	%r2015, 32, %r2785;
	min.u32 	%r2016, %r2782, %r2015;
	mov.b32 	%r2017, -1;
	shl.b32 	%r2018, %r2017, %r2016;
	not.b32 	%r2019, %r2018;
	shr.u32 	%r2020, %r478, %r2785;
	and.b32  	%r2021, %r2020, %r2019;
	shl.b32 	%r2022, %r2021, %r2783;
	or.b32  	%r2784, %r2022, %r2784;
$L__BB7_332:
	setp.gt.u32 	%p235, %r766, 31;
	shl.b32 	%r2024, %r2784, 2;
	add.s32 	%r2026, %r1969, %r2024;
	ld.shared.u32 	%r2027, [%r2026+46080];
	add.s32 	%r2028, %r2027, %r1;
	mul.wide.u32 	%rd44, %r2028, 8;
	add.s64 	%rd45, %rd1, %rd44;
	st.global.u32 	[%rd45], %r478;
	st.global.u32 	[%rd45+4], %r479;
	bar.warp.sync 	-1;
	ld.shared.v2.u32 	{%r487, %r488}, [%r477+3072];
	mov.b32 	%r2788, 0;
	mov.u32 	%r2787, %r2852;
	mov.u32 	%r2789, %r2788;
	mov.u32 	%r2790, %r2855;
	@%p235 bra 	$L__BB7_335;
	setp.eq.s32 	%p236, %r2852, 0;
	mov.b32 	%r2787, 0;
	mov.u32 	%r2788, %r2787;
	mov.u32 	%r2789, %r2787;
	mov.u32 	%r2790, %r2787;
	@%p236 bra 	$L__BB7_335;
	shr.u32 	%r2031, %r488, %r766;
	and.b32  	%r2789, %r2031, %r152;
	mov.u32 	%r2787, %r153;
	mov.u32 	%r2788, %r151;
$L__BB7_335:
	setp.gt.u32 	%p237, %r2790, 31;
	@%p237 bra 	$L__BB7_338;
	setp.eq.s32 	%p238, %r2787, 0;
	@%p238 bra 	$L__BB7_338;
	sub.s32 	%r2032, 32, %r2790;
	min.u32 	%r2033, %r2787, %r2032;
	mov.b32 	%r2034, -1;
	shl.b32 	%r2035, %r2034, %r2033;
	not.b32 	%r2036, %r2035;
	shr.u32 	%r2037, %r487, %r2790;
	and.b32  	%r2038, %r2037, %r2036;
	shl.b32 	%r2039, %r2038, %r2788;
	or.b32  	%r2789, %r2039, %r2789;
$L__BB7_338:
	setp.gt.u32 	%p239, %r766, 31;
	shl.b32 	%r2041, %r2789, 2;
	add.s32 	%r2043, %r1969, %r2041;
	ld.shared.u32 	%r2044, [%r2043+46080];
	add.s32 	%r2045, %r1, %r2044;
	add.s32 	%r2046, %r2045, 384;
	mul.wide.u32 	%rd46, %r2046, 8;
	add.s64 	%rd47, %rd1, %rd46;
	st.global.u32 	[%rd47], %r487;
	st.global.u32 	[%rd47+4], %r488;
	bar.warp.sync 	-1;
	ld.shared.v2.u32 	{%r496, %r497}, [%r477+6144];
	mov.b32 	%r2793, 0;
	mov.u32 	%r2792, %r2852;
	mov.u32 	%r2794, %r2793;
	mov.u32 	%r2795, %r2855;
	@%p239 bra 	$L__BB7_341;
	setp.eq.s32 	%p240, %r2852, 0;
	mov.b32 	%r2792, 0;
	mov.u32 	%r2793, %r2792;
	mov.u32 	%r2794, %r2792;
	mov.u32 	%r2795, %r2792;
	@%p240 bra 	$L__BB7_341;
	shr.u32 	%r2049, %r497, %r766;
	and.b32  	%r2794, %r2049, %r152;
	mov.u32 	%r2792, %r153;
	mov.u32 	%r2793, %r151;
$L__BB7_341:
	setp.gt.u32 	%p241, %r2795, 31;
	@%p241 bra 	$L__BB7_344;
	setp.eq.s32 	%p242, %r2792, 0;
	@%p242 bra 	$L__BB7_344;
	sub.s32 	%r2050, 32, %r2795;
	min.u32 	%r2051, %r2792, %r2050;
	mov.b32 	%r2052, -1;
	shl.b32 	%r2053, %r2052, %r2051;
	not.b32 	%r2054, %r2053;
	shr.u32 	%r2055, %r496, %r2795;
	and.b32  	%r2056, %r2055, %r2054;
	shl.b32 	%r2057, %r2056, %r2793;
	or.b32  	%r2794, %r2057, %r2794;
$L__BB7_344:
	setp.gt.u32 	%p243, %r766, 31;
	shl.b32 	%r2059, %r2794, 2;
	add.s32 	%r2061, %r1969, %r2059;
	ld.shared.u32 	%r2062, [%r2061+46080];
	add.s32 	%r2063, %r1, %r2062;
	add.s32 	%r2064, %r2063, 768;
	mul.wide.u32 	%rd48, %r2064, 8;
	add.s64 	%rd49, %rd1, %rd48;
	st.global.u32 	[%rd49], %r496;
	st.global.u32 	[%rd49+4], %r497;
	bar.warp.sync 	-1;
	ld.shared.v2.u32 	{%r505, %r506}, [%r477+9216];
	mov.b32 	%r2798, 0;
	mov.u32 	%r2797, %r2852;
	mov.u32 	%r2799, %r2798;
	mov.u32 	%r2800, %r2855;
	@%p243 bra 	$L__BB7_347;
	setp.eq.s32 	%p244, %r2852, 0;
	mov.b32 	%r2797, 0;
	mov.u32 	%r2798, %r2797;
	mov.u32 	%r2799, %r2797;
	mov.u32 	%r2800, %r2797;
	@%p244 bra 	$L__BB7_347;
	shr.u32 	%r2067, %r506, %r766;
	and.b32  	%r2799, %r2067, %r152;
	mov.u32 	%r2797, %r153;
	mov.u32 	%r2798, %r151;
$L__BB7_347:
	setp.gt.u32 	%p245, %r2800, 31;
	@%p245 bra 	$L__BB7_350;
	setp.eq.s32 	%p246, %r2797, 0;
	@%p246 bra 	$L__BB7_350;
	sub.s32 	%r2068, 32, %r2800;
	min.u32 	%r2069, %r2797, %r2068;
	mov.b32 	%r2070, -1;
	shl.b32 	%r2071, %r2070, %r2069;
	not.b32 	%r2072, %r2071;
	shr.u32 	%r2073, %r505, %r2800;
	and.b32  	%r2074, %r2073, %r2072;
	shl.b32 	%r2075, %r2074, %r2798;
	or.b32  	%r2799, %r2075, %r2799;
$L__BB7_350:
	setp.gt.u32 	%p247, %r766, 31;
	shl.b32 	%r2077, %r2799, 2;
	add.s32 	%r2079, %r1969, %r2077;
	ld.shared.u32 	%r2080, [%r2079+46080];
	add.s32 	%r2081, %r1, %r2080;
	add.s32 	%r2082, %r2081, 1152;
	mul.wide.u32 	%rd50, %r2082, 8;
	add.s64 	%rd51, %rd1, %rd50;
	st.global.u32 	[%rd51], %r505;
	st.global.u32 	[%rd51+4], %r506;
	bar.warp.sync 	-1;
	ld.shared.v2.u32 	{%r514, %r515}, [%r477+12288];
	mov.b32 	%r2803, 0;
	mov.u32 	%r2802, %r2852;
	mov.u32 	%r2804, %r2803;
	mov.u32 	%r2805, %r2855;
	@%p247 bra 	$L__BB7_353;
	setp.eq.s32 	%p248, %r2852, 0;
	mov.b32 	%r2802, 0;
	mov.u32 	%r2803, %r2802;
	mov.u32 	%r2804, %r2802;
	mov.u32 	%r2805, %r2802;
	@%p248 bra 	$L__BB7_353;
	shr.u32 	%r2085, %r515, %r766;
	and.b32  	%r2804, %r2085, %r152;
	mov.u32 	%r2802, %r153;
	mov.u32 	%r2803, %r151;
$L__BB7_353:
	setp.gt.u32 	%p249, %r2805, 31;
	@%p249 bra 	$L__BB7_356;
	setp.eq.s32 	%p250, %r2802, 0;
	@%p250 bra 	$L__BB7_356;
	sub.s32 	%r2086, 32, %r2805;
	min.u32 	%r2087, %r2802, %r2086;
	mov.b32 	%r2088, -1;
	shl.b32 	%r2089, %r2088, %r2087;
	not.b32 	%r2090, %r2089;
	shr.u32 	%r2091, %r514, %r2805;
	and.b32  	%r2092, %r2091, %r2090;
	shl.b32 	%r2093, %r2092, %r2803;
	or.b32  	%r2804, %r2093, %r2804;
$L__BB7_356:
	setp.gt.u32 	%p251, %r766, 31;
	shl.b32 	%r2095, %r2804, 2;
	add.s32 	%r2097, %r1969, %r2095;
	ld.shared.u32 	%r2098, [%r2097+46080];
	add.s32 	%r2099, %r1, %r2098;
	add.s32 	%r2100, %r2099, 1536;
	mul.wide.u32 	%rd52, %r2100, 8;
	add.s64 	%rd53, %rd1, %rd52;
	st.global.u32 	[%rd53], %r514;
	st.global.u32 	[%rd53+4], %r515;
	bar.warp.sync 	-1;
	ld.shared.v2.u32 	{%r523, %r524}, [%r477+15360];
	mov.b32 	%r2808, 0;
	mov.u32 	%r2807, %r2852;
	mov.u32 	%r2809, %r2808;
	mov.u32 	%r2810, %r2855;
	@%p251 bra 	$L__BB7_359;
	setp.eq.s32 	%p252, %r2852, 0;
	mov.b32 	%r2807, 0;
	mov.u32 	%r2808, %r2807;
	mov.u32 	%r2809, %r2807;
	mov.u32 	%r2810, %r2807;
	@%p252 bra 	$L__BB7_359;
	shr.u32 	%r2103, %r524, %r766;
	and.b32  	%r2809, %r2103, %r152;
	mov.u32 	%r2807, %r153;
	mov.u32 	%r2808, %r151;
$L__BB7_359:
	setp.gt.u32 	%p253, %r2810, 31;
	@%p253 bra 	$L__BB7_362;
	setp.eq.s32 	%p254, %r2807, 0;
	@%p254 bra 	$L__BB7_362;
	sub.s32 	%r2104, 32, %r2810;
	min.u32 	%r2105, %r2807, %r2104;
	mov.b32 	%r2106, -1;
	shl.b32 	%r2107, %r2106, %r2105;
	not.b32 	%r2108, %r2107;
	shr.u32 	%r2109, %r523, %r2810;
	and.b32  	%r2110, %r2109, %r2108;
	shl.b32 	%r2111, %r2110, %r2808;
	or.b32  	%r2809, %r2111, %r2809;
$L__BB7_362:
	setp.gt.u32 	%p255, %r766, 31;
	shl.b32 	%r2113, %r2809, 2;
	add.s32 	%r2115, %r1969, %r2113;
	ld.shared.u32 	%r2116, [%r2115+46080];
	add.s32 	%r2117, %r1, %r2116;
	add.s32 	%r2118, %r2117, 1920;
	mul.wide.u32 	%rd54, %r2118, 8;
	add.s64 	%rd55, %rd1, %rd54;
	st.global.u32 	[%rd55], %r523;
	st.global.u32 	[%rd55+4], %r524;
	bar.warp.sync 	-1;
	ld.shared.v2.u32 	{%r532, %r533}, [%r477+18432];
	mov.b32 	%r2813, 0;
	mov.u32 	%r2812, %r2852;
	mov.u32 	%r2814, %r2813;
	mov.u32 	%r2815, %r2855;
	@%p255 bra 	$L__BB7_365;
	setp.eq.s32 	%p256, %r2852, 0;
	mov.b32 	%r2812, 0;
	mov.u32 	%r2813, %r2812;
	mov.u32 	%r2814, %r2812;
	mov.u32 	%r2815, %r2812;
	@%p256 bra 	$L__BB7_365;
	shr.u32 	%r2121, %r533, %r766;
	and.b32  	%r2814, %r2121, %r152;
	mov.u32 	%r2812, %r153;
	mov.u32 	%r2813, %r151;
$L__BB7_365:
	setp.gt.u32 	%p257, %r2815, 31;
	@%p257 bra 	$L__BB7_368;
	setp.eq.s32 	%p258, %r2812, 0;
	@%p258 bra 	$L__BB7_368;
	sub.s32 	%r2122, 32, %r2815;
	min.u32 	%r2123, %r2812, %r2122;
	mov.b32 	%r2124, -1;
	shl.b32 	%r2125, %r2124, %r2123;
	not.b32 	%r2126, %r2125;
	shr.u32 	%r2127, %r532, %r2815;
	and.b32  	%r2128, %r2127, %r2126;
	shl.b32 	%r2129, %r2128, %r2813;
	or.b32  	%r2814, %r2129, %r2814;
$L__BB7_368:
	setp.gt.u32 	%p259, %r766, 31;
	shl.b32 	%r2131, %r2814, 2;
	add.s32 	%r2133, %r1969, %r2131;
	ld.shared.u32 	%r2134, [%r2133+46080];
	add.s32 	%r2135, %r1, %r2134;
	add.s32 	%r2136, %r2135, 2304;
	mul.wide.u32 	%rd56, %r2136, 8;
	add.s64 	%rd57, %rd1, %rd56;
	st.global.u32 	[%rd57], %r532;
	st.global.u32 	[%rd57+4], %r533;
	bar.warp.sync 	-1;
	ld.shared.v2.u32 	{%r541, %r542}, [%r477+21504];
	mov.b32 	%r2818, 0;
	mov.u32 	%r2817, %r2852;
	mov.u32 	%r2819, %r2818;
	mov.u32 	%r2820, %r2855;
	@%p259 bra 	$L__BB7_371;
	setp.eq.s32 	%p260, %r2852, 0;
	mov.b32 	%r2817, 0;
	mov.u32 	%r2818, %r2817;
	mov.u32 	%r2819, %r2817;
	mov.u32 	%r2820, %r2817;
	@%p260 bra 	$L__BB7_371;
	shr.u32 	%r2139, %r542, %r766;
	and.b32  	%r2819, %r2139, %r152;
	mov.u32 	%r2817, %r153;
	mov.u32 	%r2818, %r151;
$L__BB7_371:
	setp.gt.u32 	%p261, %r2820, 31;
	@%p261 bra 	$L__BB7_374;
	setp.eq.s32 	%p262, %r2817, 0;
	@%p262 bra 	$L__BB7_374;
	sub.s32 	%r2140, 32, %r2820;
	min.u32 	%r2141, %r2817, %r2140;
	mov.b32 	%r2142, -1;
	shl.b32 	%r2143, %r2142, %r2141;
	not.b32 	%r2144, %r2143;
	shr.u32 	%r2145, %r541, %r2820;
	and.b32  	%r2146, %r2145, %r2144;
	shl.b32 	%r2147, %r2146, %r2818;
	or.b32  	%r2819, %r2147, %r2819;
$L__BB7_374:
	setp.gt.u32 	%p263, %r766, 31;
	shl.b32 	%r2149, %r2819, 2;
	add.s32 	%r2151, %r1969, %r2149;
	ld.shared.u32 	%r2152, [%r2151+46080];
	add.s32 	%r2153, %r1, %r2152;
	add.s32 	%r2154, %r2153, 2688;
	mul.wide.u32 	%rd58, %r2154, 8;
	add.s64 	%rd59, %rd1, %rd58;
	st.global.u32 	[%rd59], %r541;
	st.global.u32 	[%rd59+4], %r542;
	bar.warp.sync 	-1;
	ld.shared.v2.u32 	{%r550, %r551}, [%r477+24576];
	mov.b32 	%r2823, 0;
	mov.u32 	%r2822, %r2852;
	mov.u32 	%r2824, %r2823;
	mov.u32 	%r2825, %r2855;
	@%p263 bra 	$L__BB7_377;
	setp.eq.s32 	%p264, %r2852, 0;
	mov.b32 	%r2822, 0;
	mov.u32 	%r2823, %r2822;
	mov.u32 	%r2824, %r2822;
	mov.u32 	%r2825, %r2822;
	@%p264 bra 	$L__BB7_377;
	shr.u32 	%r2157, %r551, %r766;
	and.b32  	%r2824, %r2157, %r152;
	mov.u32 	%r2822, %r153;
	mov.u32 	%r2823, %r151;
$L__BB7_377:
	setp.gt.u32 	%p265, %r2825, 31;
	@%p265 bra 	$L__BB7_380;
	setp.eq.s32 	%p266, %r2822, 0;
	@%p266 bra 	$L__BB7_380;
	sub.s32 	%r2158, 32, %r2825;
	min.u32 	%r2159, %r2822, %r2158;
	mov.b32 	%r2160, -1;
	shl.b32 	%r2161, %r2160, %r2159;
	not.b32 	%r2162, %r2161;
	shr.u32 	%r2163, %r550, %r2825;
	and.b32  	%r2164, %r2163, %r2162;
	shl.b32 	%r2165, %r2164, %r2823;
	or.b32  	%r2824, %r2165, %r2824;
$L__BB7_380:
	setp.gt.u32 	%p267, %r766, 31;
	shl.b32 	%r2167, %r2824, 2;
	add.s32 	%r2169, %r1969, %r2167;
	ld.shared.u32 	%r2170, [%r2169+46080];
	add.s32 	%r2171, %r1, %r2170;
	add.s32 	%r2172, %r2171, 3072;
	mul.wide.u32 	%rd60, %r2172, 8;
	add.s64 	%rd61, %rd1, %rd60;
	st.global.u32 	[%rd61], %r550;
	st.global.u32 	[%rd61+4], %r551;
	bar.warp.sync 	-1;
	ld.shared.v2.u32 	{%r559, %r560}, [%r477+27648];
	mov.b32 	%r2828, 0;
	mov.u32 	%r2827, %r2852;
	mov.u32 	%r2829, %r2828;
	mov.u32 	%r2830, %r2855;
	@%p267 bra 	$L__BB7_383;
	setp.eq.s32 	%p268, %r2852, 0;
	mov.b32 	%r2827, 0;
	mov.u32 	%r2828, %r2827;
	mov.u32 	%r2829, %r2827;
	mov.u32 	%r2830, %r2827;
	@%p268 bra 	$L__BB7_383;
	shr.u32 	%r2175, %r560, %r766;
	and.b32  	%r2829, %r2175, %r152;
	mov.u32 	%r2827, %r153;
	mov.u32 	%r2828, %r151;
$L__BB7_383:
	setp.gt.u32 	%p269, %r2830, 31;
	@%p269 bra 	$L__BB7_386;
	setp.eq.s32 	%p270, %r2827, 0;
	@%p270 bra 	$L__BB7_386;
	sub.s32 	%r2176, 32, %r2830;
	min.u32 	%r2177, %r2827, %r2176;
	mov.b32 	%r2178, -1;
	shl.b32 	%r2179, %r2178, %r2177;
	not.b32 	%r2180, %r2179;
	shr.u32 	%r2181, %r559, %r2830;
	and.b32  	%r2182, %r2181, %r2180;
	shl.b32 	%r2183, %r2182, %r2828;
	or.b32  	%r2829, %r2183, %r2829;
$L__BB7_386:
	setp.gt.u32 	%p271, %r766, 31;
	shl.b32 	%r2185, %r2829, 2;
	add.s32 	%r2187, %r1969, %r2185;
	ld.shared.u32 	%r2188, [%r2187+46080];
	add.s32 	%r2189, %r1, %r2188;
	add.s32 	%r2190, %r2189, 3456;
	mul.wide.u32 	%rd62, %r2190, 8;
	add.s64 	%rd63, %rd1, %rd62;
	st.global.u32 	[%rd63], %r559;
	st.global.u32 	[%rd63+4], %r560;
	bar.warp.sync 	-1;
	ld.shared.v2.u32 	{%r568, %r569}, [%r477+30720];
	mov.b32 	%r2833, 0;
	mov.u32 	%r2832, %r2852;
	mov.u32 	%r2834, %r2833;
	mov.u32 	%r2835, %r2855;
	@%p271 bra 	$L__BB7_389;
	setp.eq.s32 	%p272, %r2852, 0;
	mov.b32 	%r2832, 0;
	mov.u32 	%r2833, %r2832;
	mov.u32 	%r2834, %r2832;
	mov.u32 	%r2835, %r2832;
	@%p272 bra 	$L__BB7_389;
	shr.u32 	%r2193, %r569, %r766;
	and.b32  	%r2834, %r2193, %r152;
	mov.u32 	%r2832, %r153;
	mov.u32 	%r2833, %r151;
$L__BB7_389:
	setp.gt.u32 	%p273, %r2835, 31;
	@%p273 bra 	$L__BB7_392;
	setp.eq.s32 	%p274, %r2832, 0;
	@%p274 bra 	$L__BB7_392;
	sub.s32 	%r2194, 32, %r2835;
	min.u32 	%r2195, %r2832, %r2194;
	mov.b32 	%r2196, -1;
	shl.b32 	%r2197, %r2196, %r2195;
	not.b32 	%r2198, %r2197;
	shr.u32 	%r2199, %r568, %r2835;
	and.b32  	%r2200, %r2199, %r2198;
	shl.b32 	%r2201, %r2200, %r2833;
	or.b32  	%r2834, %r2201, %r2834;
$L__BB7_392:
	setp.gt.u32 	%p275, %r766, 31;
	shl.b32 	%r2203, %r2834, 2;
	add.s32 	%r2205, %r1969, %r2203;
	ld.shared.u32 	%r2206, [%r2205+46080];
	add.s32 	%r2207, %r1, %r2206;
	add.s32 	%r2208, %r2207, 3840;
	mul.wide.u32 	%rd64, %r2208, 8;
	add.s64 	%rd65, %rd1, %rd64;
	st.global.u32 	[%rd65], %r568;
	st.global.u32 	[%rd65+4], %r569;
	bar.warp.sync 	-1;
	ld.shared.v2.u32 	{%r577, %r578}, [%r477+33792];
	mov.b32 	%r2838, 0;
	mov.u32 	%r2837, %r2852;
	mov.u32 	%r2839, %r2838;
	mov.u32 	%r2840, %r2855;
	@%p275 bra 	$L__BB7_395;
	setp.eq.s32 	%p276, %r2852, 0;
	mov.b32 	%r2837, 0;
	mov.u32 	%r2838, %r2837;
	mov.u32 	%r2839, %r2837;
	mov.u32 	%r2840, %r2837;
	@%p276 bra 	$L__BB7_395;
	shr.u32 	%r2211, %r578, %r766;
	and.b32  	%r2839, %r2211, %r152;
	mov.u32 	%r2837, %r153;
	mov.u32 	%r2838, %r151;
$L__BB7_395:
	setp.gt.u32 	%p277, %r2840, 31;
	@%p277 bra 	$L__BB7_398;
	setp.eq.s32 	%p278, %r2837, 0;
	@%p278 bra 	$L__BB7_398;
	sub.s32 	%r2212, 32, %r2840;
	min.u32 	%r2213, %r2837, %r2212;
	mov.b32 	%r2214, -1;
	shl.b32 	%r2215, %r2214, %r2213;
	not.b32 	%r2216, %r2215;
	shr.u32 	%r2217, %r577, %r2840;
	and.b32  	%r2218, %r2217, %r2216;
	shl.b32 	%r2219, %r2218, %r2838;
	or.b32  	%r2839, %r2219, %r2839;
$L__BB7_398:
	setp.gt.u32 	%p279, %r766, 31;
	shl.b32 	%r2221, %r2839, 2;
	add.s32 	%r2223, %r1969, %r2221;
	ld.shared.u32 	%r2224, [%r2223+46080];
	add.s32 	%r2225, %r1, %r2224;
	add.s32 	%r2226, %r2225, 4224;
	mul.wide.u32 	%rd66, %r2226, 8;
	add.s64 	%rd67, %rd1, %rd66;
	st.global.u32 	[%rd67], %r577;
	st.global.u32 	[%rd67+4], %r578;
	bar.warp.sync 	-1;
	ld.shared.v2.u32 	{%r586, %r587}, [%r477+36864];
	mov.b32 	%r2843, 0;
	mov.u32 	%r2842, %r2852;
	mov.u32 	%r2844, %r2843;
	mov.u32 	%r2845, %r2855;
	@%p279 bra 	$L__BB7_401;
	setp.eq.s32 	%p280, %r2852, 0;
	mov.b32 	%r2842, 0;
	mov.u32 	%r2843, %r2842;
	mov.u32 	%r2844, %r2842;
	mov.u32 	%r2845, %r2842;
	@%p280 bra 	$L__BB7_401;
	shr.u32 	%r2229, %r587, %r766;
	and.b32  	%r2844, %r2229, %r152;
	mov.u32 	%r2842, %r153;
	mov.u32 	%r2843, %r151;
$L__BB7_401:
	setp.gt.u32 	%p281, %r2845, 31;
	@%p281 bra 	$L__BB7_404;
	setp.eq.s32 	%p282, %r2842, 0;
	@%p282 bra 	$L__BB7_404;
	sub.s32 	%r2230, 32, %r2845;
	min.u32 	%r2231, %r2842, %r2230;
	mov.b32 	%r2232, -1;
	shl.b32 	%r2233, %r2232, %r2231;
	not.b32 	%r2234, %r2233;
	shr.u32 	%r2235, %r586, %r2845;
	and.b32  	%r2236, %r2235, %r2234;
	shl.b32 	%r2237, %r2236, %r2843;
	or.b32  	%r2844, %r2237, %r2844;
$L__BB7_404:
	setp.gt.u32 	%p283, %r766, 31;
	shl.b32 	%r2239, %r2844, 2;
	add.s32 	%r2241, %r1969, %r2239;
	ld.shared.u32 	%r2242, [%r2241+46080];
	add.s32 	%r2243, %r1, %r2242;
	add.s32 	%r2244, %r2243, 4608;
	mul.wide.u32 	%rd68, %r2244, 8;
	add.s64 	%rd69, %rd1, %rd68;
	st.global.u32 	[%rd69], %r586;
	st.global.u32 	[%rd69+4], %r587;
	bar.warp.sync 	-1;
	ld.shared.v2.u32 	{%r595, %r596}, [%r477+39936];
	mov.b32 	%r2848, 0;
	mov.u32 	%r2847, %r2852;
	mov.u32 	%r2849, %r2848;
	mov.u32 	%r2850, %r2855;
	@%p283 bra 	$L__BB7_407;
	setp.eq.s32 	%p284, %r2852, 0;
	mov.b32 	%r2847, 0;
	mov.u32 	%r2848, %r2847;
	mov.u32 	%r2849, %r2847;
	mov.u32 	%r2850, %r2847;
	@%p284 bra 	$L__BB7_407;
	shr.u32 	%r2247, %r596, %r766;
	and.b32  	%r2849, %r2247, %r152;
	mov.u32 	%r2847, %r153;
	mov.u32 	%r2848, %r151;
$L__BB7_407:
	setp.gt.u32 	%p285, %r2850, 31;
	@%p285 bra 	$L__BB7_410;
	setp.eq.s32 	%p286, %r2847, 0;
	@%p286 bra 	$L__BB7_410;
	sub.s32 	%r2248, 32, %r2850;
	min.u32 	%r2249, %r2847, %r2248;
	mov.b32 	%r2250, -1;
	shl.b32 	%r2251, %r2250, %r2249;
	not.b32 	%r2252, %r2251;
	shr.u32 	%r2253, %r595, %r2850;
	and.b32  	%r2254, %r2253, %r2252;
	shl.b32 	%r2255, %r2254, %r2848;
	or.b32  	%r2849, %r2255, %r2849;
$L__BB7_410:
	setp.gt.u32 	%p287, %r766, 31;
	shl.b32 	%r2257, %r2849, 2;
	add.s32 	%r2259, %r1969, %r2257;
	ld.shared.u32 	%r2260, [%r2259+46080];
	add.s32 	%r2261, %r1, %r2260;
	add.s32 	%r2262, %r2261, 4992;
	mul.wide.u32 	%rd70, %r2262, 8;
	add.s64 	%rd71, %rd1, %rd70;
	st.global.u32 	[%rd71], %r595;
	st.global.u32 	[%rd71+4], %r596;
	bar.warp.sync 	-1;
	ld.shared.v2.u32 	{%r604, %r605}, [%r477+43008];
	mov.b32 	%r2853, 0;
	mov.u32 	%r2854, %r2853;
	@%p287 bra 	$L__BB7_413;
	setp.eq.s32 	%p288, %r2852, 0;
	mov.b32 	%r2852, 0;
	mov.u32 	%r2853, %r2852;
	mov.u32 	%r2854, %r2852;
	mov.u32 	%r2855, %r2852;
	@%p288 bra 	$L__BB7_413;
	shr.u32 	%r2265, %r605, %r766;
	and.b32  	%r2854, %r2265, %r152;
	mov.u32 	%r2852, %r153;
	mov.u32 	%r2853, %r151;
$L__BB7_413:
	setp.gt.u32 	%p289, %r2855, 31;
	@%p289 bra 	$L__BB7_416;
	setp.eq.s32 	%p290, %r2852, 0;
	@%p290 bra 	$L__BB7_416;
	sub.s32 	%r2266, 32, %r2855;
	min.u32 	%r2267, %r2852, %r2266;
	mov.b32 	%r2268, -1;
	shl.b32 	%r2269, %r2268, %r2267;
	not.b32 	%r2270, %r2269;
	shr.u32 	%r2271, %r604, %r2855;
	and.b32  	%r2272, %r2271, %r2270;
	shl.b32 	%r2273, %r2272, %r2853;
	or.b32  	%r2854, %r2273, %r2854;
$L__BB7_416:
	shl.b32 	%r2274, %r2854, 2;
	add.s32 	%r2276, %r1969, %r2274;
	ld.shared.u32 	%r2277, [%r2276+46080];
	add.s32 	%r2278, %r1, %r2277;
	add.s32 	%r2279, %r2278, 5376;
	mul.wide.u32 	%rd72, %r2279, 8;
	add.s64 	%rd73, %rd1, %rd72;
	st.global.u32 	[%rd73], %r604;
	st.global.u32 	[%rd73+4], %r605;
	bar.warp.sync 	-1;
	bra.uni 	$L__BB7_538;
$L__BB7_417:
	setp.gt.u32 	%p291, %r766, 31;
	mad.lo.s32 	%r613, %r4, -5760, %r765;
	shl.b32 	%r2281, %r1, 2;
	add.s32 	%r614, %r260, %r2281;
	ld.shared.v2.u32 	{%r615, %r616}, [%r614];
	mov.b32 	%r2858, 0;
	mov.u32 	%r2857, %r2852;
	mov.u32 	%r2859, %r2858;
	mov.u32 	%r2860, %r2855;
	@%p291 bra 	$L__BB7_420;
	setp.eq.s32 	%p292, %r2852, 0;
	mov.b32 	%r2857, 0;
	mov.u32 	%r2858, %r2857;
	mov.u32 	%r2859, %r2857;
	mov.u32 	%r2860, %r2857;
	@%p292 bra 	$L__BB7_420;
	shr.u32 	%r2284, %r616, %r766;
	and.b32  	%r2859, %r2284, %r152;
	mov.u32 	%r2857, %r153;
	mov.u32 	%r2858, %r151;
$L__BB7_420:
	setp.gt.u32 	%p293, %r2860, 31;
	@%p293 bra 	$L__BB7_423;
	setp.eq.s32 	%p294, %r2857, 0;
	@%p294 bra 	$L__BB7_423;
	sub.s32 	%r2285, 32, %r2860;
	min.u32 	%r2286, %r2857, %r2285;
	mov.b32 	%r2287, -1;
	shl.b32 	%r2288, %r2287, %r2286;
	not.b32 	%r2289, %r2288;
	shr.u32 	%r2290, %r615, %r2860;
	and.b32  	%r2291, %r2290, %r2289;
	shl.b32 	%r2292, %r2291, %r2858;
	or.b32  	%r2859, %r2292, %r2859;
$L__BB7_423:
	shl.b32 	%r2293, %r2859, 2;
	add.s32 	%r2295, %r1969, %r2293;
	ld.shared.u32 	%r624, [%r2295+46080];
	setp.ge.s32 	%p295, %r1, %r613;
	@%p295 bra 	$L__BB7_425;
	add.s32 	%r2296, %r624, %r1;
	mul.wide.u32 	%rd74, %r2296, 8;
	add.s64 	%rd75, %rd1, %rd74;
	st.global.u32 	[%rd75], %r615;
	st.global.u32 	[%rd75+4], %r616;
$L__BB7_425:
	setp.gt.u32 	%p296, %r766, 31;
	bar.warp.sync 	-1;
	ld.shared.v2.u32 	{%r625, %r626}, [%r614+3072];
	mov.b32 	%r2863, 0;
	mov.u32 	%r2862, %r2852;
	mov.u32 	%r2864, %r2863;
	mov.u32 	%r2865, %r2855;
	@%p296 bra 	$L__BB7_428;
	setp.eq.s32 	%p297, %r2852, 0;
	mov.b32 	%r2862, 0;
	mov.u32 	%r2863, %r2862;
	mov.u32 	%r2864, %r2862;
	mov.u32 	%r2865, %r2862;
	@%p297 bra 	$L__BB7_428;
	shr.u32 	%r2300, %r626, %r766;
	and.b32  	%r2864, %r2300, %r152;
	mov.u32 	%r2862, %r153;
	mov.u32 	%r2863, %r151;
$L__BB7_428:
	setp.gt.u32 	%p298, %r2865, 31;
	@%p298 bra 	$L__BB7_431;
	setp.eq.s32 	%p299, %r2862, 0;
	@%p299 bra 	$L__BB7_431;
	sub.s32 	%r2301, 32, %r2865;
	min.u32 	%r2302, %r2862, %r2301;
	mov.b32 	%r2303, -1;
	shl.b32 	%r2304, %r2303, %r2302;
	not.b32 	%r2305, %r2304;
	shr.u32 	%r2306, %r625, %r2865;
	and.b32  	%r2307, %r2306, %r2305;
	shl.b32 	%r2308, %r2307, %r2863;
	or.b32  	%r2864, %r2308, %r2864;
$L__BB7_431:
	add.s32 	%r2309, %r1, 384;
	shl.b32 	%r2310, %r2864, 2;
	add.s32 	%r2312, %r1969, %r2310;
	ld.shared.u32 	%r2313, [%r2312+46080];
	add.s32 	%r634, %r2313, %r2309;
	setp.ge.s32 	%p300, %r2309, %r613;
	@%p300 bra 	$L__BB7_433;
	mul.wide.u32 	%rd76, %r634, 8;
	add.s64 	%rd77, %rd1, %rd76;
	st.global.u32 	[%rd77], %r625;
	st.global.u32 	[%rd77+4], %r626;
$L__BB7_433:
	setp.gt.u32 	%p301, %r766, 31;
	bar.warp.sync 	-1;
	ld.shared.v2.u32 	{%r635, %r636}, [%r614+6144];
	mov.b32 	%r2868, 0;
	mov.u32 	%r2867, %r2852;
	mov.u32 	%r2869, %r2868;
	mov.u32 	%r2870, %r2855;
	@%p301 bra 	$L__BB7_436;
	setp.eq.s32 	%p302, %r2852, 0;
	mov.b32 	%r2867, 0;
	mov.u32 	%r2868, %r2867;
	mov.u32 	%r2869, %r2867;
	mov.u32 	%r2870, %r2867;
	@%p302 bra 	$L__BB7_436;
	shr.u32 	%r2317, %r636, %r766;
	and.b32  	%r2869, %r2317, %r152;
	mov.u32 	%r2867, %r153;
	mov.u32 	%r2868, %r151;
$L__BB7_436:
	setp.gt.u32 	%p303, %r2870, 31;
	@%p303 bra 	$L__BB7_439;
	setp.eq.s32 	%p304, %r2867, 0;
	@%p304 bra 	$L__BB7_439;
	sub.s32 	%r2318, 32, %r2870;
	min.u32 	%r2319, %r2867, %r2318;
	mov.b32 	%r2320, -1;
	shl.b32 	%r2321, %r2320, %r2319;
	not.b32 	%r2322, %r2321;
	shr.u32 	%r2323, %r635, %r2870;
	and.b32  	%r2324, %r2323, %r2322;
	shl.b32 	%r2325, %r2324, %r2868;
	or.b32  	%r2869, %r2325, %r2869;
$L__BB7_439:
	add.s32 	%r2326, %r1, 768;
	shl.b32 	%r2327, %r2869, 2;
	add.s32 	%r2329, %r1969, %r2327;
	ld.shared.u32 	%r2330, [%r2329+46080];
	add.s32 	%r644, %r2330, %r2326;
	setp.ge.s32 	%p305, %r2326, %r613;
	@%p305 bra 	$L__BB7_441;
	mul.wide.u32 	%rd78, %r644, 8;
	add.s64 	%rd79, %rd1, %rd78;
	st.global.u32 	[%rd79], %r635;
	st.global.u32 	[%rd79+4], %r636;
$L__BB7_441:
	setp.gt.u32 	%p306, %r766, 31;
	bar.warp.sync 	-1;
	ld.shared.v2.u32 	{%r645, %r646}, [%r614+9216];
	mov.b32 	%r2873, 0;
	mov.u32 	%r2872, %r2852;
	mov.u32 	%r2874, %r2873;
	mov.u32 	%r2875, %r2855;
	@%p306 bra 	$L__BB7_444;
	setp.eq.s32 	%p307, %r2852, 0;
	mov.b32 	%r2872, 0;
	mov.u32 	%r2873, %r2872;
	mov.u32 	%r2874, %r2872;
	mov.u32 	%r2875, %r2872;
	@%p307 bra 	$L__BB7_444;
	shr.u32 	%r2334, %r646, %r766;
	and.b32  	%r2874, %r2334, %r152;
	mov.u32 	%r2872, %r153;
	mov.u32 	%r2873, %r151;
$L__BB7_444:
	setp.gt.u32 	%p308, %r2875, 31;
	@%p308 bra 	$L__BB7_447;
	setp.eq.s32 	%p309, %r2872, 0;
	@%p309 bra 	$L__BB7_447;
	sub.s32 	%r2335, 32, %r2875;
	min.u32 	%r2336, %r2872, %r2335;
	mov.b32 	%r2337, -1;
	shl.b32 	%r2338, %r2337, %r2336;
	not.b32 	%r2339, %r2338;
	shr.u32 	%r2340, %r645, %r2875;
	and.b32  	%r2341, %r2340, %r2339;
	shl.b32 	%r2342, %r2341, %r2873;
	or.b32  	%r2874, %r2342, %r2874;
$L__BB7_447:
	add.s32 	%r2343, %r1, 1152;
	shl.b32 	%r2344, %r2874, 2;
	add.s32 	%r2346, %r1969, %r2344;
	ld.shared.u32 	%r2347, [%r2346+46080];
	add.s32 	%r654, %r2347, %r2343;
	setp.ge.s32 	%p310, %r2343, %r613;
	@%p310 bra 	$L__BB7_449;
	mul.wide.u32 	%rd80, %r654, 8;
	add.s64 	%rd81, %rd1, %rd80;
	st.global.u32 	[%rd81], %r645;
	st.global.u32 	[%rd81+4], %r646;
$L__BB7_449:
	setp.gt.u32 	%p311, %r766, 31;
	bar.warp.sync 	-1;
	ld.shared.v2.u32 	{%r655, %r656}, [%r614+12288];
	mov.b32 	%r2878, 0;
	mov.u32 	%r2877, %r2852;
	mov.u32 	%r2879, %r2878;
	mov.u32 	%r2880, %r2855;
	@%p311 bra 	$L__BB7_452;
	setp.eq.s32 	%p312, %r2852, 0;
	mov.b32 	%r2877, 0;
	mov.u32 	%r2878, %r2877;
	mov.u32 	%r2879, %r2877;
	mov.u32 	%r2880, %r2877;
	@%p312 bra 	$L__BB7_452;
	shr.u32 	%r2351, %r656, %r766;
	and.b32  	%r2879, %r2351, %r152;
	mov.u32 	%r2877, %r153;
	mov.u32 	%r2878, %r151;
$L__BB7_452:
	setp.gt.u32 	%p313, %r2880, 31;
	@%p313 bra 	$L__BB7_455;
	setp.eq.s32 	%p314, %r2877, 0;
	@%p314 bra 	$L__BB7_455;
	sub.s32 	%r2352, 32, %r2880;
	min.u32 	%r2353, %r2877, %r2352;
	mov.b32 	%r2354, -1;
	shl.b32 	%r2355, %r2354, %r2353;
	not.b32 	%r2356, %r2355;
	shr.u32 	%r2357, %r655, %r2880;
	and.b32  	%r2358, %r2357, %r2356;
	shl.b32 	%r2359, %r2358, %r2878;
	or.b32  	%r2879, %r2359, %r2879;
$L__BB7_455:
	add.s32 	%r2360, %r1, 1536;
	shl.b32 	%r2361, %r2879, 2;
	add.s32 	%r2363, %r1969, %r2361;
	ld.shared.u32 	%r2364, [%r2363+46080];
	add.s32 	%r664, %r2364, %r2360;
	setp.ge.s32 	%p315, %r2360, %r613;
	@%p315 bra 	$L__BB7_457;
	mul.wide.u32 	%rd82, %r664, 8;
	add.s64 	%rd83, %rd1, %rd82;
	st.global.u32 	[%rd83], %r655;
	st.global.u32 	[%rd83+4], %r656;
$L__BB7_457:
	setp.gt.u32 	%p316, %r766, 31;
	bar.warp.sync 	-1;
	ld.shared.v2.u32 	{%r665, %r666}, [%r614+15360];
	mov.b32 	%r2883, 0;
	mov.u32 	%r2882, %r2852;
	mov.u32 	%r2884, %r2883;
	mov.u32 	%r2885, %r2855;
	@%p316 bra 	$L__BB7_460;
	setp.eq.s32 	%p317, %r2852, 0;
	mov.b32 	%r2882, 0;
	mov.u32 	%r2883, %r2882;
	mov.u32 	%r2884, %r2882;
	mov.u32 	%r2885, %r2882;
	@%p317 bra 	$L__BB7_460;
	shr.u32 	%r2368, %r666, %r766;
	and.b32  	%r2884, %r2368, %r152;
	mov.u32 	%r2882, %r153;
	mov.u32 	%r2883, %r151;
$L__BB7_460:
	setp.gt.u32 	%p318, %r2885, 31;
	@%p318 bra 	$L__BB7_463;
	setp.eq.s32 	%p319, %r2882, 0;
	@%p319 bra 	$L__BB7_463;
	sub.s32 	%r2369, 32, %r2885;
	min.u32 	%r2370, %r2882, %r2369;
	mov.b32 	%r2371, -1;
	shl.b32 	%r2372, %r2371, %r2370;
	not.b32 	%r2373, %r2372;
	shr.u32 	%r2374, %r665, %r2885;
	and.b32  	%r2375, %r2374, %r2373;
	shl.b32 	%r2376, %r2375, %r2883;
	or.b32  	%r2884, %r2376, %r2884;
$L__BB7_463:
	add.s32 	%r2377, %r1, 1920;
	shl.b32 	%r2378, %r2884, 2;
	add.s32 	%r2380, %r1969, %r2378;
	ld.shared.u32 	%r2381, [%r2380+46080];
	add.s32 	%r674, %r2381, %r2377;
	setp.ge.s32 	%p320, %r2377, %r613;
	@%p320 bra 	$L__BB7_465;
	mul.wide.u32 	%rd84, %r674, 8;
	add.s64 	%rd85, %rd1, %rd84;
	st.global.u32 	[%rd85], %r665;
	st.global.u32 	[%rd85+4], %r666;
$L__BB7_465:
	setp.gt.u32 	%p321, %r766, 31;
	bar.warp.sync 	-1;
	ld.shared.v2.u32 	{%r675, %r676}, [%r614+18432];
	mov.b32 	%r2888, 0;
	mov.u32 	%r2887, %r2852;
	mov.u32 	%r2889, %r2888;
	mov.u32 	%r2890, %r2855;
	@%p321 bra 	$L__BB7_468;
	setp.eq.s32 	%p322, %r2852, 0;
	mov.b32 	%r2887, 0;
	mov.u32 	%r2888, %r2887;
	mov.u32 	%r2889, %r2887;
	mov.u32 	%r2890, %r2887;
	@%p322 bra 	$L__BB7_468;
	shr.u32 	%r2385, %r676, %r766;
	and.b32  	%r2889, %r2385, %r152;
	mov.u32 	%r2887, %r153;
	mov.u32 	%r2888, %r151;
$L__BB7_468:
	setp.gt.u32 	%p323, %r2890, 31;
	@%p323 bra 	$L__BB7_471;
	setp.eq.s32 	%p324, %r2887, 0;
	@%p324 bra 	$L__BB7_471;
	sub.s32 	%r2386, 32, %r2890;
	min.u32 	%r2387, %r2887, %r2386;
	mov.b32 	%r2388, -1;
	shl.b32 	%r2389, %r2388, %r2387;
	not.b32 	%r2390, %r2389;
	shr.u32 	%r2391, %r675, %r2890;
	and.b32  	%r2392, %r2391, %r2390;
	shl.b32 	%r2393, %r2392, %r2888;
	or.b32  	%r2889, %r2393, %r2889;
$L__BB7_471:
	add.s32 	%r2394, %r1, 2304;
	shl.b32 	%r2395, %r2889, 2;
	add.s32 	%r2397, %r1969, %r2395;
	ld.shared.u32 	%r2398, [%r2397+46080];
	add.s32 	%r684, %r2398, %r2394;
	setp.ge.s32 	%p325, %r2394, %r613;
	@%p325 bra 	$L__BB7_473;
	mul.wide.u32 	%rd86, %r684, 8;
	add.s64 	%rd87, %rd1, %rd86;
	st.global.u32 	[%rd87], %r675;
	st.global.u32 	[%rd87+4], %r676;
$L__BB7_473:
	setp.gt.u32 	%p326, %r766, 31;
	bar.warp.sync 	-1;
	ld.shared.v2.u32 	{%r685, %r686}, [%r614+21504];
	mov.b32 	%r2893, 0;
	mov.u32 	%r2892, %r2852;
	mov.u32 	%r2894, %r2893;
	mov.u32 	%r2895, %r2855;
	@%p326 bra 	$L__BB7_476;
	setp.eq.s32 	%p327, %r2852, 0;
	mov.b32 	%r2892, 0;
	mov.u32 	%r2893, %r2892;
	mov.u32 	%r2894, %r2892;
	mov.u32 	%r2895, %r2892;
	@%p327 bra 	$L__BB7_476;
	shr.u32 	%r2402, %r686, %r766;
	and.b32  	%r2894, %r2402, %r152;
	mov.u32 	%r2892, %r153;
	mov.u32 	%r2893, %r151;
$L__BB7_476:
	setp.gt.u32 	%p328, %r2895, 31;
	@%p328 bra 	$L__BB7_479;
	setp.eq.s32 	%p329, %r2892, 0;
	@%p329 bra 	$L__BB7_479;
	sub.s32 	%r2403, 32, %r2895;
	min.u32 	%r2404, %r2892, %r2403;
	mov.b32 	%r2405, -1;
	shl.b32 	%r2406, %r2405, %r2404;
	not.b32 	%r2407, %r2406;
	shr.u32 	%r2408, %r685, %r2895;
	and.b32  	%r2409, %r2408, %r2407;
	shl.b32 	%r2410, %r2409, %r2893;
	or.b32  	%r2894, %r2410, %r2894;
$L__BB7_479:
	add.s32 	%r2411, %r1, 2688;
	shl.b32 	%r2412, %r2894, 2;
	add.s32 	%r2414, %r1969, %r2412;
	ld.shared.u32 	%r2415, [%r2414+46080];
	add.s32 	%r694, %r2415, %r2411;
	setp.ge.s32 	%p330, %r2411, %r613;
	@%p330 bra 	$L__BB7_481;
	mul.wide.u32 	%rd88, %r694, 8;
	add.s64 	%rd89, %rd1, %rd88;
	st.global.u32 	[%rd89], %r685;
	st.global.u32 	[%rd89+4], %r686;
$L__BB7_481:
	setp.gt.u32 	%p331, %r766, 31;
	bar.warp.sync 	-1;
	ld.shared.v2.u32 	{%r695, %r696}, [%r614+24576];
	mov.b32 	%r2898, 0;
	mov.u32 	%r2897, %r2852;
	mov.u32 	%r2899, %r2898;
	mov.u32 	%r2900, %r2855;
	@%p331 bra 	$L__BB7_484;
	setp.eq.s32 	%p332, %r2852, 0;
	mov.b32 	%r2897, 0;
	mov.u32 	%r2898, %r2897;
	mov.u32 	%r2899, %r2897;
	mov.u32 	%r2900, %r2897;
	@%p332 bra 	$L__BB7_484;
	shr.u32 	%r2419, %r696, %r766;
	and.b32  	%r2899, %r2419, %r152;
	mov.u32 	%r2897, %r153;
	mov.u32 	%r2898, %r151;
$L__BB7_484:
	setp.gt.u32 	%p333, %r2900, 31;
	@%p333 bra 	$L__BB7_487;
	setp.eq.s32 	%p334, %r2897, 0;
	@%p334 bra 	$L__BB7_487;
	sub.s32 	%r2420, 32, %r2900;
	min.u32 	%r2421, %r2897, %r2420;
	mov.b32 	%r2422, -1;
	shl.b32 	%r2423, %r2422, %r2421;
	not.b32 	%r2424, %r2423;
	shr.u32 	%r2425, %r695, %r2900;
	and.b32  	%r2426, %r2425, %r2424;
	shl.b32 	%r2427, %r2426, %r2898;
	or.b32  	%r2899, %r2427, %r2899;
$L__BB7_487:
	or.b32  	%r2428, %r1, 3072;
	shl.b32 	%r2429, %r2899, 2;
	add.s32 	%r2431, %r1969, %r2429;
	ld.shared.u32 	%r2432, [%r2431+46080];
	add.s32 	%r704, %r2432, %r2428;
	setp.ge.s32 	%p335, %r2428, %r613;
	@%p335 bra 	$L__BB7_489;
	mul.wide.u32 	%rd90, %r704, 8;
	add.s64 	%rd91, %rd1, %rd90;
	st.global.u32 	[%rd91], %r695;
	st.global.u32 	[%rd91+4], %r696;
$L__BB7_489:
	setp.gt.u32 	%p336, %r766, 31;
	bar.warp.sync 	-1;
	ld.shared.v2.u32 	{%r705, %r706}, [%r614+27648];
	mov.b32 	%r2903, 0;
	mov.u32 	%r2902, %r2852;
	mov.u32 	%r2904, %r2903;
	mov.u32 	%r2905, %r2855;
	@%p336 bra 	$L__BB7_492;
	setp.eq.s32 	%p337, %r2852, 0;
	mov.b32 	%r2902, 0;
	mov.u32 	%r2903, %r2902;
	mov.u32 	%r2904, %r2902;
	mov.u32 	%r2905, %r2902;
	@%p337 bra 	$L__BB7_492;
	shr.u32 	%r2436, %r706, %r766;
	and.b32  	%r2904, %r2436, %r152;
	mov.u32 	%r2902, %r153;
	mov.u32 	%r2903, %r151;
$L__BB7_492:
	setp.gt.u32 	%p338, %r2905, 31;
	@%p338 bra 	$L__BB7_495;
	setp.eq.s32 	%p339, %r2902, 0;
	@%p339 bra 	$L__BB7_495;
	sub.s32 	%r2437, 32, %r2905;
	min.u32 	%r2438, %r2902, %r2437;
	mov.b32 	%r2439, -1;
	shl.b32 	%r2440, %r2439, %r2438;
	not.b32 	%r2441, %r2440;
	shr.u32 	%r2442, %r705, %r2905;
	and.b32  	%r2443, %r2442, %r2441;
	shl.b32 	%r2444, %r2443, %r2903;
	or.b32  	%r2904, %r2444, %r2904;
$L__BB7_495:
	add.s32 	%r2445, %r1, 3456;
	shl.b32 	%r2446, %r2904, 2;
	add.s32 	%r2448, %r1969, %r2446;
	ld.shared.u32 	%r2449, [%r2448+46080];
	add.s32 	%r714, %r2449, %r2445;
	setp.ge.s32 	%p340, %r2445, %r613;
	@%p340 bra 	$L__BB7_497;
	mul.wide.u32 	%rd92, %r714, 8;
	add.s64 	%rd93, %rd1, %rd92;
	st.global.u32 	[%rd93], %r705;
	st.global.u32 	[%rd93+4], %r706;
$L__BB7_497:
	setp.gt.u32 	%p341, %r766, 31;
	bar.warp.sync 	-1;
	ld.shared.v2.u32 	{%r715, %r716}, [%r614+30720];
	mov.b32 	%r2908, 0;
	mov.u32 	%r2907, %r2852;
	mov.u32 	%r2909, %r2908;
	mov.u32 	%r2910, %r2855;
	@%p341 bra 	$L__BB7_500;
	setp.eq.s32 	%p342, %r2852, 0;
	mov.b32 	%r2907, 0;
	mov.u32 	%r2908, %r2907;
	mov.u32 	%r2909, %r2907;
	mov.u32 	%r2910, %r2907;
	@%p342 bra 	$L__BB7_500;
	shr.u32 	%r2453, %r716, %r766;
	and.b32  	%r2909, %r2453, %r152;
	mov.u32 	%r2907, %r153;
	mov.u32 	%r2908, %r151;
$L__BB7_500:
	setp.gt.u32 	%p343, %r2910, 31;
	@%p343 bra 	$L__BB7_503;
	setp.eq.s32 	%p344, %r2907, 0;
	@%p344 bra 	$L__BB7_503;
	sub.s32 	%r2454, 32, %r2910;
	min.u32 	%r2455, %r2907, %r2454;
	mov.b32 	%r2456, -1;
	shl.b32 	%r2457, %r2456, %r2455;
	not.b32 	%r2458, %r2457;
	shr.u32 	%r2459, %r715, %r2910;
	and.b32  	%r2460, %r2459, %r2458;
	shl.b32 	%r2461, %r2460, %r2908;
	or.b32  	%r2909, %r2461, %r2909;
$L__BB7_503:
	add.s32 	%r2462, %r1, 3840;
	shl.b32 	%r2463, %r2909, 2;
	add.s32 	%r2465, %r1969, %r2463;
	ld.shared.u32 	%r2466, [%r2465+46080];
	add.s32 	%r724, %r2466, %r2462;
	setp.ge.s32 	%p345, %r2462, %r613;
	@%p345 bra 	$L__BB7_505;
	mul.wide.u32 	%rd94, %r724, 8;
	add.s64 	%rd95, %rd1, %rd94;
	st.global.u32 	[%rd95], %r715;
	st.global.u32 	[%rd95+4], %r716;
$L__BB7_505:
	setp.gt.u32 	%p346, %r766, 31;
	bar.warp.sync 	-1;
	ld.shared.v2.u32 	{%r725, %r726}, [%r614+33792];
	mov.b32 	%r2913, 0;
	mov.u32 	%r2912, %r2852;
	mov.u32 	%r2914, %r2913;
	mov.u32 	%r2915, %r2855;
	@%p346 bra 	$L__BB7_508;
	setp.eq.s32 	%p347, %r2852, 0;
	mov.b32 	%r2912, 0;
	mov.u32 	%r2913, %r2912;
	mov.u32 	%r2914, %r2912;
	mov.u32 	%r2915, %r2912;
	@%p347 bra 	$L__BB7_508;
	shr.u32 	%r2470, %r726, %r766;
	and.b32  	%r2914, %r2470, %r152;
	mov.u32 	%r2912, %r153;
	mov.u32 	%r2913, %r151;
$L__BB7_508:
	setp.gt.u32 	%p348, %r2915, 31;
	@%p348 bra 	$L__BB7_511;
	setp.eq.s32 	%p349, %r2912, 0;
	@%p349 bra 	$L__BB7_511;
	sub.s32 	%r2471, 32, %r2915;
	min.u32 	%r2472, %r2912, %r2471;
	mov.b32 	%r2473, -1;
	shl.b32 	%r2474, %r2473, %r2472;
	not.b32 	%r2475, %r2474;
	shr.u32 	%r2476, %r725, %r2915;
	and.b32  	%r2477, %r2476, %r2475;
	shl.b32 	%r2478, %r2477, %r2913;
	or.b32  	%r2914, %r2478, %r2914;
$L__BB7_511:
	add.s32 	%r2479, %r1, 4224;
	shl.b32 	%r2480, %r2914, 2;
	add.s32 	%r2482, %r1969, %r2480;
	ld.shared.u32 	%r2483, [%r2482+46080];
	add.s32 	%r734, %r2483, %r2479;
	setp.ge.s32 	%p350, %r2479, %r613;
	@%p350 bra 	$L__BB7_513;
	mul.wide.u32 	%rd96, %r734, 8;
	add.s64 	%rd97, %rd1, %rd96;
	st.global.u32 	[%rd97], %r725;
	st.global.u32 	[%rd97+4], %r726;
$L__BB7_513:
	setp.gt.u32 	%p351, %r766, 31;
	bar.warp.sync 	-1;
	ld.shared.v2.u32 	{%r735, %r736}, [%r614+36864];
	mov.b32 	%r2918, 0;
	mov.u32 	%r2917, %r2852;
	mov.u32 	%r2919, %r2918;
	mov.u32 	%r2920, %r2855;
	@%p351 bra 	$L__BB7_516;
	setp.eq.s32 	%p352, %r2852, 0;
	mov.b32 	%r2917, 0;
	mov.u32 	%r2918, %r2917;
	mov.u32 	%r2919, %r2917;
	mov.u32 	%r2920, %r2917;
	@%p352 bra 	$L__BB7_516;
	shr.u32 	%r2487, %r736, %r766;
	and.b32  	%r2919, %r2487, %r152;
	mov.u32 	%r2917, %r153;
	mov.u32 	%r2918, %r151;
$L__BB7_516:
	setp.gt.u32 	%p353, %r2920, 31;
	@%p353 bra 	$L__BB7_519;
	setp.eq.s32 	%p354, %r2917, 0;
	@%p354 bra 	$L__BB7_519;
	sub.s32 	%r2488, 32, %r2920;
	min.u32 	%r2489, %r2917, %r2488;
	mov.b32 	%r2490, -1;
	shl.b32 	%r2491, %r2490, %r2489;
	not.b32 	%r2492, %r2491;
	shr.u32 	%r2493, %r735, %r2920;
	and.b32  	%r2494, %r2493, %r2492;
	shl.b32 	%r2495, %r2494, %r2918;
	or.b32  	%r2919, %r2495, %r2919;
$L__BB7_519:
	add.s32 	%r2496, %r1, 4608;
	shl.b32 	%r2497, %r2919, 2;
	add.s32 	%r2499, %r1969, %r2497;
	ld.shared.u32 	%r2500, [%r2499+46080];
	add.s32 	%r744, %r2500, %r2496;
	setp.ge.s32 	%p355, %r2496, %r613;
	@%p355 bra 	$L__BB7_521;
	mul.wide.u32 	%rd98, %r744, 8;
	add.s64 	%rd99, %rd1, %rd98;
	st.global.u32 	[%rd99], %r735;
	st.global.u32 	[%rd99+4], %r736;
$L__BB7_521:
	setp.gt.u32 	%p356, %r766, 31;
	bar.warp.sync 	-1;
	ld.shared.v2.u32 	{%r745, %r746}, [%r614+39936];
	mov.b32 	%r2923, 0;
	mov.u32 	%r2922, %r2852;
	mov.u32 	%r2924, %r2923;
	mov.u32 	%r2925, %r2855;
	@%p356 bra 	$L__BB7_524;
	setp.eq.s32 	%p357, %r2852, 0;
	mov.b32 	%r2922, 0;
	mov.u32 	%r2923, %r2922;
	mov.u32 	%r2924, %r2922;
	mov.u32 	%r2925, %r2922;
	@%p357 bra 	$L__BB7_524;
	shr.u32 	%r2504, %r746, %r766;
	and.b32  	%r2924, %r2504, %r152;
	mov.u32 	%r2922, %r153;
	mov.u32 	%r2923, %r151;
$L__BB7_524:
	setp.gt.u32 	%p358, %r2925, 31;
	@%p358 bra 	$L__BB7_527;
	setp.eq.s32 	%p359, %r2922, 0;
	@%p359 bra 	$L__BB7_527;
	sub.s32 	%r2505, 32, %r2925;
	min.u32 	%r2506, %r2922, %r2505;
	mov.b32 	%r2507, -1;
	shl.b32 	%r2508, %r2507, %r2506;
	not.b32 	%r2509, %r2508;
	shr.u32 	%r2510, %r745, %r2925;
	and.b32  	%r2511, %r2510, %r2509;
	shl.b32 	%r2512, %r2511, %r2923;
	or.b32  	%r2924, %r2512, %r2924;
$L__BB7_527:
	add.s32 	%r2513, %r1, 4992;
	shl.b32 	%r2514, %r2924, 2;
	add.s32 	%r2516, %r1969, %r2514;
	ld.shared.u32 	%r2517, [%r2516+46080];
	add.s32 	%r754, %r2517, %r2513;
	setp.ge.s32 	%p360, %r2513, %r613;
	@%p360 bra 	$L__BB7_529;
	mul.wide.u32 	%rd100, %r754, 8;
	add.s64 	%rd101, %rd1, %rd100;
	st.global.u32 	[%rd101], %r745;
	st.global.u32 	[%rd101+4], %r746;
$L__BB7_529:
	setp.gt.u32 	%p361, %r766, 31;
	bar.warp.sync 	-1;
	ld.shared.v2.u32 	{%r755, %r756}, [%r614+43008];
	mov.b32 	%r2928, 0;
	mov.u32 	%r2929, %r2928;
	@%p361 bra 	$L__BB7_532;
	setp.eq.s32 	%p362, %r2852, 0;
	mov.b32 	%r2852, 0;
	mov.u32 	%r2928, %r2852;
	mov.u32 	%r2929, %r2852;
	mov.u32 	%r2855, %r2852;
	@%p362 bra 	$L__BB7_532;
	shr.u32 	%r2521, %r756, %r766;
	and.b32  	%r2929, %r2521, %r152;
	mov.u32 	%r2852, %r153;
	mov.u32 	%r2928, %r151;
$L__BB7_532:
	setp.gt.u32 	%p363, %r2855, 31;
	@%p363 bra 	$L__BB7_535;
	setp.eq.s32 	%p364, %r2852, 0;
	@%p364 bra 	$L__BB7_535;
	sub.s32 	%r2522, 32, %r2855;
	min.u32 	%r2523, %r2852, %r2522;
	mov.b32 	%r2524, -1;
	shl.b32 	%r2525, %r2524, %r2523;
	not.b32 	%r2526, %r2525;
	shr.u32 	%r2527, %r755, %r2855;
	and.b32  	%r2528, %r2527, %r2526;
	shl.b32 	%r2529, %r2528, %r2928;
	or.b32  	%r2929, %r2529, %r2929;
$L__BB7_535:
	add.s32 	%r2530, %r1, 5376;
	shl.b32 	%r2531, %r2929, 2;
	add.s32 	%r2533, %r1969, %r2531;
	ld.shared.u32 	%r2534, [%r2533+46080];
	add.s32 	%r764, %r2534, %r2530;
	setp.ge.s32 	%p365, %r2530, %r613;
	@%p365 bra 	$L__BB7_537;
	mul.wide.u32 	%rd102, %r764, 8;
	add.s64 	%rd103, %rd1, %rd102;
	st.global.u32 	[%rd103], %r755;
	st.global.u32 	[%rd103+4], %r756;
$L__BB7_537:
	bar.warp.sync 	-1;
$L__BB7_538:
	ret;

}
	// .globl	_ZN3cub18CUB_300001_SM_10006detail10radix_sort31DeviceRadixSortSingleTileKernelINS1_5radix10policy_hubI19preprocess_vertex_tNS0_8NullTypeEjE10Policy1000ELNS0_9SortOrderE0ES6_S7_j30preprocess_vertex_decomposer_tEEvPKT1_PSC_PKT2_PSG_T3_iiT4_
.visible .entry _ZN3cub18CUB_300001_SM_10006detail10radix_sort31DeviceRadixSortSingleTileKernelINS1_5radix10policy_hubI19preprocess_vertex_tNS0_8NullTypeEjE10Policy1000ELNS0_9SortOrderE0ES6_S7_j30preprocess_vertex_decomposer_tEEvPKT1_PSC_PKT2_PSG_T3_iiT4_(
	.param .u64 .ptr .align 1 _ZN3cub18CUB_300001_SM_10006detail10radix_sort31DeviceRadixSortSingleTileKernelINS1_5radix10policy_hubI19preprocess_vertex_tNS0_8NullTypeEjE10Policy1000ELNS0_9SortOrderE0ES6_S7_j30preprocess_vertex_decomposer_tEEvPKT1_PSC_PKT2_PSG_T3_iiT4__param_0,
	.param .u64 .ptr .align 1 _ZN3cub18CUB_300001_SM_10006detail10radix_sort31DeviceRadixSortSingleTileKernelINS1_5radix10policy_hubI19preprocess_vertex_tNS0_8NullTypeEjE10Policy1000ELNS0_9SortOrderE0ES6_S7_j30preprocess_vertex_decomposer_tEEvPKT1_PSC_PKT2_PSG_T3_iiT4__param_1,
	.param .u64 .ptr .align 1 _ZN3cub18CUB_300001_SM_10006detail10radix_sort31DeviceRadixSortSingleTileKernelINS1_5radix10policy_hubI19preprocess_vertex_tNS0_8NullTypeEjE10Policy1000ELNS0_9SortOrderE0ES6_S7_j30preprocess_vertex_decomposer_tEEvPKT1_PSC_PKT2_PSG_T3_iiT4__param_2,
	.param .u64 .ptr .align 1 _ZN3cub18CUB_300001_SM_10006detail10radix_sort31DeviceRadixSortSingleTileKernelINS1_5radix10policy_hubI19preprocess_vertex_tNS0_8NullTypeEjE10Policy1000ELNS0_9SortOrderE0ES6_S7_j30preprocess_vertex_decomposer_tEEvPKT1_PSC_PKT2_PSG_T3_iiT4__param_3,
	.param .u32 _ZN3cub18CUB_300001_SM_10006detail10radix_sort31DeviceRadixSortSingleTileKernelINS1_5radix10policy_hubI19preprocess_vertex_tNS0_8NullTypeEjE10Policy1000ELNS0_9SortOrderE0ES6_S7_j30preprocess_vertex_decomposer_tEEvPKT1_PSC_PKT2_PSG_T3_iiT4__param_4,
	.param .u32 _ZN3cub18CUB_300001_SM_10006detail10radix_sort31DeviceRadixSortSingleTileKernelINS1_5radix10policy_hubI19preprocess_vertex_tNS0_8NullTypeEjE10Policy1000ELNS0_9SortOrderE0ES6_S7_j30preprocess_vertex_decomposer_tEEvPKT1_PSC_PKT2_PSG_T3_iiT4__param_5,
	.param .u32 _ZN3cub18CUB_300001_SM_10006detail10radix_sort31DeviceRadixSortSingleTileKernelINS1_5radix10policy_hubI19preprocess_vertex_tNS0_8NullTypeEjE10Policy1000ELNS0_9SortOrderE0ES6_S7_j30preprocess_vertex_decomposer_tEEvPKT1_PSC_PKT2_PSG_T3_iiT4__param_6,
	.param .align 1 .b8 _ZN3cub18CUB_300001_SM_10006detail10radix_sort31DeviceRadixSortSingleTileKernelINS1_5radix10policy_hubI19preprocess_vertex_tNS0_8NullTypeEjE10Policy1000ELNS0_9SortOrderE0ES6_S7_j30preprocess_vertex_decomposer_tEEvPKT1_PSC_PKT2_PSG_T3_iiT4__param_7[1]
)
.maxntid 256
.minnctapersm 1
{
	.reg .pred 	%p<22>;
	.reg .b16 	%rs<8>;
	.reg .b32 	%r<334>;
	.reg .b64 	%rd<33>;
	// demoted variable
	.shared .align 16 .b8 _ZZN3cub18CUB_300001_SM_10006detail10radix_sort31DeviceRadixSortSingleTileKernelINS1_5radix10policy_hubI19preprocess_vertex_tNS0_8NullTypeEjE10Policy1000ELNS0_9SortOrderE0ES6_S7_j30preprocess_vertex_decomposer_tEEvPKT1_PSC_PKT2_PSG_T3_iiT4_E12temp_storage[33856];
	ld.param.u64 	%rd19, [_ZN3cub18CUB_300001_SM_10006detail10radix_sort31DeviceRadixSortSingleTileKernelINS1_5radix10policy_hubI19preprocess_vertex_tNS0_8NullTypeEjE10Policy1000ELNS0_9SortOrderE0ES6_S7_j30preprocess_vertex_decomposer_tEEvPKT1_PSC_PKT2_PSG_T3_iiT4__param_0];
	ld.param.u64 	%rd17, [_ZN3cub18CUB_300001_SM_10006detail10radix_sort31DeviceRadixSortSingleTileKernelINS1_5radix10policy_hubI19preprocess_vertex_tNS0_8NullTypeEjE10Policy1000ELNS0_9SortOrderE0ES6_S7_j30preprocess_vertex_decomposer_tEEvPKT1_PSC_PKT2_PSG_T3_iiT4__param_1];
	ld.param.u32 	%r117, [_ZN3cub18CUB_300001_SM_10006detail10radix_sort31DeviceRadixSortSingleTileKernelINS1_5radix10policy_hubI19preprocess_vertex_tNS0_8NullTypeEjE10Policy1000ELNS0_9SortOrderE0ES6_S7_j30preprocess_vertex_decomposer_tEEvPKT1_PSC_PKT2_PSG_T3_iiT4__param_4];
	ld.param.u32 	%r118, [_ZN3cub18CUB_300001_SM_10006detail10radix_sort31DeviceRadixSortSingleTileKernelINS1_5radix10policy_hubI19preprocess_vertex_tNS0_8NullTypeEjE10Policy1000ELNS0_9SortOrderE0ES6_S7_j30preprocess_vertex_decomposer_tEEvPKT1_PSC_PKT2_PSG_T3_iiT4__param_5];
	ld.param.u32 	%r119, [_ZN3cub18CUB_300001_SM_10006detail10radix_sort31DeviceRadixSortSingleTileKernelINS1_5radix10policy_hubI19preprocess_vertex_tNS0_8NullTypeEjE10Policy1000ELNS0_9SortOrderE0ES6_S7_j30preprocess_vertex_decomposer_tEEvPKT1_PSC_PKT2_PSG_T3_iiT4__param_6];
	cvta.to.global.u64 	%rd20, %rd19;
	mov.u32 	%r1, %tid.x;
	mul.lo.s32 	%r2, %r1, 3;
	setp.ge.s32 	%p1, %r2, %r117;
	mul.wide.u32 	%rd21, %r2, 24;
	add.s64 	%rd1, %rd20, %rd21;
	mov.b32 	%r324, 0;
	mov.b32 	%r323, -1;
	mov.b64 	%rd32, 0;
	mov.u32 	%r325, %r324;
	@%p1 bra 	$L__BB8_2;
	ld.global.v2.u32 	{%r325, %r324}, [%rd1];
	ld.global.u32 	%r323, [%rd1+8];
	ld.global.u64 	%rd32, [%rd1+16];
$L__BB8_2:
	add.s32 	%r124, %r2, 1;
	setp.ge.s32 	%p2, %r124, %r117;
	mov.b32 	%r321, 0;
	mov.b32 	%r320, -1;
	mov.b64 	%rd31, 0;
	mov.u32 	%r322, %r321;
	@%p2 bra 	$L__BB8_4;
	ld.global.v2.u32 	{%r322, %r321}, [%rd1+24];
	ld.global.u32 	%r320, [%rd1+32];
	ld.global.u64 	%rd31, [%rd1+40];
$L__BB8_4:
	add.s32 	%r127, %r2, 2;
	setp.ge.s32 	%p3, %r127, %r117;
	mov.b32 	%r318, 0;
	mov.b32 	%r317, -1;
	mov.b64 	%rd30, 0;
	mov.u32 	%r319, %r318;
	@%p3 bra 	$L__BB8_6;
	ld.global.v2.u32 	{%r319, %r318}, [%rd1+48];
	ld.global.u32 	%r317, [%rd1+56];
	ld.global.u64 	%rd30, [%rd1+64];
$L__BB8_6:
	bar.sync 	0;
	shr.u32 	%r21, %r1, 5;
	shl.b32 	%r129, %r1, 2;
	mov.u32 	%r130, _ZZN3cub18CUB_300001_SM_10006detail10radix_sort31DeviceRadixSortSingleTileKernelINS1_5radix10policy_hubI19preprocess_vertex_tNS0_8NullTypeEjE10Policy1000ELNS0_9SortOrderE0ES6_S7_j30preprocess_vertex_decomposer_tEEvPKT1_PSC_PKT2_PSG_T3_iiT4_E12temp_storage;
	add.s32 	%r22, %r130, %r129;
	shl.b32 	%r131, %r1, 7;
	add.s32 	%r23, %r22, %r131;
	shl.b32 	%r132, %r21, 2;
	add.s32 	%r133, %r130, %r132;
	add.s32 	%r24, %r133, 33792;
	mad.lo.s32 	%r25, %r1, -60, %r23;
	add.s32 	%r316, %r118, 6;
	neg.s32 	%r315, %r118;
	sub.s32 	%r314, %r119, %r118;
$L__BB8_7:
	add.s32 	%r42, %r316, -6;
	mov.b32 	%r134, 0;
	st.shared.u32 	[%r22], %r134;
	st.shared.u32 	[%r22+1024], %r134;
	st.shared.u32 	[%r22+2048], %r134;
	st.shared.u32 	[%r22+3072], %r134;
	st.shared.u32 	[%r22+4096], %r134;
	st.shared.u32 	[%r22+5120], %r134;
	st.shared.u32 	[%r22+6144], %r134;
	st.shared.u32 	[%r22+7168], %r134;
	st.shared.u32 	[%r22+8192], %r134;
	st.shared.u32 	[%r22+9216], %r134;
	st.shared.u32 	[%r22+10240], %r134;
	st.shared.u32 	[%r22+11264], %r134;
	st.shared.u32 	[%r22+12288], %r134;
	st.shared.u32 	[%r22+13312], %r134;
	st.shared.u32 	[%r22+14336], %r134;
	st.shared.u32 	[%r22+15360], %r134;
	st.shared.u32 	[%r22+16384], %r134;
	st.shared.u32 	[%r22+17408], %r134;
	st.shared.u32 	[%r22+18432], %r134;
	st.shared.u32 	[%r22+19456], %r134;
	st.shared.u32 	[%r22+20480], %r134;
	st.shared.u32 	[%r22+21504], %r134;
	st.shared.u32 	[%r22+22528], %r134;
	st.shared.u32 	[%r22+23552], %r134;
	st.shared.u32 	[%r22+24576], %r134;
	st.shared.u32 	[%r22+25600], %r134;
	st.shared.u32 	[%r22+26624], %r134;
	st.shared.u32 	[%r22+27648], %r134;
	st.shared.u32 	[%r22+28672], %r134;
	st.shared.u32 	[%r22+29696], %r134;
	st.shared.u32 	[%r22+30720], %r134;
	st.shared.u32 	[%r22+31744], %r134;
	st.shared.u32 	[%r22+32768], %r134;
	setp.lt.u32 	%p4, %r42, 32;
	@%p4 bra 	$L__BB8_9;
	mov.b16 	%rs7, 3;
	st.shared.u16 	[%r22], %rs7;
	mov.b32 	%r332, 2;
	mov.b32 	%r331, 1;
	mov.b32 	%r330, 0;
	mov.u32 	%r327, %r22;
	mov.u32 	%r328, %r22;
	mov.u32 	%r329, %r22;
	bra.uni 	$L__BB8_10;
$L__BB8_9:
	add.s32 	%r135, %r315, 32;
	min.s32 	%r136, %r314, 6;
	min.u32 	%r137, %r136, %r135;
	mov.b32 	%r138, -1;
	shl.b32 	%r139, %r138, %r137;
	not.b32 	%r140, %r139;
	setp.eq.s32 	%p5, %r314, 0;
	shr.u32 	%r141, %r323, %r42;
	and.b32  	%r142, %r141, %r140;
	selp.b32 	%r143, 0, %r142, %p5;
	shl.b32 	%r144, %r143, 10;
	and.b32  	%r145, %r144, 31744;
	add.s32 	%r146, %r22, %r145;
	shr.u32 	%r147, %r143, 4;
	and.b32  	%r148, %r147, 134217726;
	add.s32 	%r327, %r146, %r148;
	ld.shared.u16 	%rs1, [%r327];
	add.s16 	%rs2, %rs1, 1;
	st.shared.u16 	[%r327], %rs2;
	shr.u32 	%r149, %r320, %r42;
	and.b32  	%r150, %r149, %r140;
	selp.b32 	%r151, 0, %r150, %p5;
	shl.b32 	%r152, %r151, 10;
	and.b32  	%r153, %r152, 31744;
	add.s32 	%r154, %r22, %r153;
	shr.u32 	%r155, %r151, 4;
	and.b32  	%r156, %r155, 134217726;
	add.s32 	%r328, %r154, %r156;
	ld.shared.u16 	%rs3, [%r328];
	add.s16 	%rs4, %rs3, 1;
	st.shared.u16 	[%r328], %rs4;
	shr.u32 	%r157, %r317, %r42;
	and.b32  	%r158, %r157, %r140;
	selp.b32 	%r159, 0, %r158, %p5;
	shl.b32 	%r160, %r159, 10;
	and.b32  	%r161, %r160, 31744;
	add.s32 	%r162, %r22, %r161;
	shr.u32 	%r163, %r159, 4;
	and.b32  	%r164, %r163, 134217726;
	add.s32 	%r329, %r162, %r164;
	ld.shared.u16 	%rs5, [%r329];
	add.s16 	%rs6, %rs5, 1;
	st.shared.u16 	[%r329], %rs6;
	cvt.u32.u16 	%r330, %rs1;
	cvt.u32.u16 	%r331, %rs3;
	cvt.u32.u16 	%r332, %rs5;
$L__BB8_10:
	bar.sync 	0;
	ld.shared.u32 	%r55, [%r23];
	ld.shared.u32 	%r199, [%r23+4];
	ld.shared.u32 	%r200, [%r23+8];
	ld.shared.u32 	%r201, [%r23+12];
	ld.shared.u32 	%r202, [%r23+16];
	ld.shared.u32 	%r203, [%r23+20];
	ld.shared.u32 	%r204, [%r23+24];
	ld.shared.u32 	%r205, [%r23+28];
	ld.shared.u32 	%r206, [%r23+32];
	ld.shared.u32 	%r207, [%r23+36];
	ld.shared.u32 	%r208, [%r23+40];
	ld.shared.u32 	%r209, [%r23+44];
	ld.shared.u32 	%r210, [%r23+48];
	ld.shared.u32 	%r211, [%r23+52];
	ld.shared.u32 	%r212, [%r23+56];
	ld.shared.u32 	%r213, [%r23+60];
	ld.shared.u32 	%r214, [%r23+64];
	ld.shared.u32 	%r215, [%r23+68];
	ld.shared.u32 	%r216, [%r23+72];
	ld.shared.u32 	%r217, [%r23+76];
	ld.shared.u32 	%r218, [%r23+80];
	ld.shared.u32 	%r219, [%r23+84];
	ld.shared.u32 	%r220, [%r23+88];
	ld.shared.u32 	%r221, [%r23+92];
	ld.shared.u32 	%r222, [%r23+96];
	ld.shared.u32 	%r223, [%r23+100];
	ld.shared.u32 	%r224, [%r23+104];
	ld.shared.u32 	%r225, [%r23+108];
	ld.shared.u32 	%r226, [%r23+112];
	ld.shared.u32 	%r227, [%r23+116];
	ld.shared.u32 	%r228, [%r23+120];
	ld.shared.u32 	%r229, [%r23+124];
	ld.shared.u32 	%r230, [%r23+128];
	add.s32 	%r56, %r199, %r55;
	add.s32 	%r57, %r200, %r56;
	add.s32 	%r58, %r201, %r57;
	add.s32 	%r59, %r202, %r58;
	add.s32 	%r60, %r203, %r59;
	add.s32 	%r61, %r204, %r60;
	add.s32 	%r62, %r205, %r61;
	add.s32 	%r63, %r206, %r62;
	add.s32 	%r64, %r207, %r63;
	add.s32 	%r65, %r208, %r64;
	add.s32 	%r66, %r209, %r65;
	add.s32 	%r67, %r210, %r66;
	add.s32 	%r68, %r211, %r67;
	add.s32 	%r69, %r212, %r68;
	add.s32 	%r70, %r213, %r69;
	add.s32 	%r71, %r214, %r70;
	add.s32 	%r72, %r215, %r71;
	add.s32 	%r73, %r216, %r72;
	add.s32 	%r74, %r217, %r73;
	add.s32 	%r75, %r218, %r74;
	add.s32 	%r76, %r219, %r75;
	add.s32 	%r77, %r220, %r76;
	add.s32 	%r78, %r221, %r77;
	add.s32 	%r79, %r222, %r78;
	add.s32 	%r80, %r223, %r79;
	add.s32 	%r81, %r224, %r80;
	add.s32 	%r82, %r225, %r81;
	add.s32 	%r83, %r226, %r82;
	add.s32 	%r84, %r227, %r83;
	add.s32 	%r85, %r228, %r84;
	add.s32 	%r86, %r229, %r85;
	add.s32 	%r173, %r230, %r86;
	// begin inline asm
	mov.u32 %r168, %laneid;
	// end inline asm
	mov.b32 	%r171, 1;
	mov.b32 	%r196, 0;
	mov.b32 	%r198, -1;
	// begin inline asm
	{  .reg .u32 r0;  .reg .pred p;  shfl.sync.up.b32 r0|p, %r173, %r171, %r196, %r198;  @p add.u32 r0, r0, %r173;  mov.u32 %r169, r0;}
	// end inline asm
	mov.b32 	%r177, 2;
	// begin inline asm
	{  .reg .u32 r0;  .reg .pred p;  shfl.sync.up.b32 r0|p, %r169, %r177, %r196, %r198;  @p add.u32 r0, r0, %r169;  mov.u32 %r175, r0;}
	// end inline asm
	mov.b32 	%r183, 4;
	// begin inline asm
	{  .reg .u32 r0;  .reg .pred p;  shfl.sync.up.b32 r0|p, %r175, %r183, %r196, %r198;  @p add.u32 r0, r0, %r175;  mov.u32 %r181, r0;}
	// end inline asm
	mov.b32 	%r189, 8;
	// begin inline asm
	{  .reg .u32 r0;  .reg .pred p;  shfl.sync.up.b32 r0|p, %r181, %r189, %r196, %r198;  @p add.u32 r0, r0, %r181;  mov.u32 %r187, r0;}
	// end inline asm
	mov.b32 	%r195, 16;
	// begin inline asm
	{  .reg .u32 r0;  .reg .pred p;  shfl.sync.up.b32 r0|p, %r187, %r195, %r196, %r198;  @p add.u32 r0, r0, %r187;  mov.u32 %r193, r0;}
	// end inline asm
	setp.ne.s32 	%p6, %r168, 31;
	@%p6 bra 	$L__BB8_12;
	st.shared.u32 	[%r24], %r193;
$L__BB8_12:
	sub.s32 	%r231, %r193, %r173;
	setp.gt.u32 	%p7, %r1, 31;
	setp.eq.s32 	%p8, %r21, 7;
	setp.eq.s32 	%p9, %r21, 6;
	setp.eq.s32 	%p10, %r21, 5;
	setp.eq.s32 	%p11, %r21, 4;
	setp.eq.s32 	%p12, %r21, 3;
	setp.eq.s32 	%p13, %r21, 2;
	setp.eq.s32 	%p14, %r21, 1;
	bar.sync 	0;
	ld.shared.v4.u32 	{%r232, %r233, %r234, %r235}, [_ZZN3cub18CUB_300001_SM_10006detail10radix_sort31DeviceRadixSortSingleTileKernelINS1_5radix10policy_hubI19preprocess_vertex_tNS0_8NullTypeEjE10Policy1000ELNS0_9SortOrderE0ES6_S7_j30preprocess_vertex_decomposer_tEEvPKT1_PSC_PKT2_PSG_T3_iiT4_E12temp_storage+33792];
	selp.b32 	%r236, %r232, %r326, %p14;
	add.s32 	%r237, %r233, %r232;
	selp.b32 	%r238, %r237, %r236, %p13;
	add.s32 	%r239, %r237, %r234;
	selp.b32 	%r240, %r239, %r238, %p12;
	add.s32 	%r241, %r239, %r235;
	selp.b32 	%r242, %r241, %r240, %p11;
	ld.shared.v4.u32 	{%r243, %r244, %r245, %r246}, [_ZZN3cub18CUB_300001_SM_10006detail10radix_sort31DeviceRadixSortSingleTileKernelINS1_5radix10policy_hubI19preprocess_vertex_tNS0_8NullTypeEjE10Policy1000ELNS0_9SortOrderE0ES6_S7_j30preprocess_vertex_decomposer_tEEvPKT1_PSC_PKT2_PSG_T3_iiT4_E12temp_storage+33808];
	add.s32 	%r247, %r241, %r243;
	selp.b32 	%r248, %r247, %r242, %p10;
	add.s32 	%r249, %r247, %r244;
	selp.b32 	%r250, %r249, %r248, %p9;
	add.s32 	%r251, %r249, %r245;
	selp.b32 	%r326, %r251, %r250, %p8;
	add.s32 	%r91, %r251, %r246;
	setp.ne.s32 	%p15, %r168, 0;
	selp.b32 	%r252, %r231, 0, %p15;
	add.s32 	%r253, %r326, %r252;
	or.pred  	%p16, %p7, %p15;
	selp.b32 	%r333, %r253, %r231, %p7;
	@%p16 bra 	$L__BB8_14;
	shl.b32 	%r333, %r91, 16;
	st.shared.u32 	[_ZZN3cub18CUB_300001_SM_10006detail10radix_sort31DeviceRadixSortSingleTileKernelINS1_5radix10policy_hubI19preprocess_vertex_tNS0_8NullTypeEjE10Policy1000ELNS0_9SortOrderE0ES6_S7_j30preprocess_vertex_decomposer_tEEvPKT1_PSC_PKT2_PSG_T3_iiT4_E12temp_storage+33832], %r333;
$L__BB8_14:
	setp.eq.s32 	%p17, %r1, 0;
	bar.sync 	0;
	ld.shared.u32 	%r254, [_ZZN3cub18CUB_300001_SM_10006detail10radix_sort31DeviceRadixSortSingleTileKernelINS1_5radix10policy_hubI19preprocess_vertex_tNS0_8NullTypeEjE10Policy1000ELNS0_9SortOrderE0ES6_S7_j30preprocess_vertex_decomposer_tEEvPKT1_PSC_PKT2_PSG_T3_iiT4_E12temp_storage+33832];
	selp.b32 	%r255, 0, %r254, %p17;
	add.s32 	%r256, %r333, %r255;
	add.s32 	%r257, %r55, %r256;
	add.s32 	%r258, %r56, %r256;
	add.s32 	%r259, %r57, %r256;
	add.s32 	%r260, %r58, %r256;
	add.s32 	%r261, %r59, %r256;
	add.s32 	%r262, %r60, %r256;
	add.s32 	%r263, %r61, %r256;
	add.s32 	%r264, %r62, %r256;
	add.s32 	%r265, %r63, %r256;
	add.s32 	%r266, %r64, %r256;
	add.s32 	%r267, %r65, %r256;
	add.s32 	%r268, %r66, %r256;
	add.s32 	%r269, %r67, %r256;
	add.s32 	%r270, %r68, %r256;
	add.s32 	%r271, %r69, %r256;
	add.s32 	%r272, %r70, %r256;
	add.s32 	%r273, %r71, %r256;
	add.s32 	%r274, %r72, %r256;
	add.s32 	%r275, %r73, %r256;
	add.s32 	%r276, %r74, %r256;
	add.s32 	%r277, %r75, %r256;
	add.s32 	%r278, %r76, %r256;
	add.s32 	%r279, %r77, %r256;
	add.s32 	%r280, %r78, %r256;
	add.s32 	%r281, %r79, %r256;
	add.s32 	%r282, %r80, %r256;
	add.s32 	%r283, %r81, %r256;
	add.s32 	%r284, %r82, %r256;
	add.s32 	%r285, %r83, %r256;
	add.s32 	%r286, %r84, %r256;
	add.s32 	%r287, %r85, %r256;
	add.s32 	%r288, %r86, %r256;
	st.shared.u32 	[%r23], %r256;
	st.shared.u32 	[%r23+4], %r257;
	st.shared.u32 	[%r23+8], %r258;
	st.shared.u32 	[%r23+12], %r259;
	st.shared.u32 	[%r23+16], %r260;
	st.shared.u32 	[%r23+20], %r261;
	st.shared.u32 	[%r23+24], %r262;
	st.shared.u32 	[%r23+28], %r263;
	st.shared.u32 	[%r23+32], %r264;
	st.shared.u32 	[%r23+36], %r265;
	st.shared.u32 	[%r23+40], %r266;
	st.shared.u32 	[%r23+44], %r267;
	st.shared.u32 	[%r23+48], %r268;
	st.shared.u32 	[%r23+52], %r269;
	st.shared.u32 	[%r23+56], %r270;
	st.shared.u32 	[%r23+60], %r271;
	st.shared.u32 	[%r23+64], %r272;
	st.shared.u32 	[%r23+68], %r273;
	st.shared.u32 	[%r23+72], %r274;
	st.shared.u32 	[%r23+76], %r275;
	st.shared.u32 	[%r23+80], %r276;
	st.shared.u32 	[%r23+84], %r277;
	st.shared.u32 	[%r23+88], %r278;
	st.shared.u32 	[%r23+92], %r279;
	st.shared.u32 	[%r23+96], %r280;
	st.shared.u32 	[%r23+100], %r281;
	st.shared.u32 	[%r23+104], %r282;
	st.shared.u32 	[%r23+108], %r283;
	st.shared.u32 	[%r23+112], %r284;
	st.shared.u32 	[%r23+116], %r285;
	st.shared.u32 	[%r23+120], %r286;
	st.shared.u32 	[%r23+124], %r287;
	st.shared.u32 	[%r23+128], %r288;
	bar.sync 	0;
	ld.shared.u16 	%r289, [%r327];
	add.s32 	%r95, %r330, %r289;
	ld.shared.u16 	%r290, [%r328];
	add.s32 	%r96, %r331, %r290;
	ld.shared.u16 	%r291, [%r329];
	add.s32 	%r97, %r332, %r291;
	bar.sync 	0;
	setp.lt.s32 	%p18, %r316, %r119;
	@%p18 bra 	$L__BB8_22;
	mov.u32 	%r292, _ZZN3cub18CUB_300001_SM_10006detail10radix_sort31DeviceRadixSortSingleTileKernelINS1_5radix10policy_hubI19preprocess_vertex_tNS0_8NullTypeEjE10Policy1000ELNS0_9SortOrderE0ES6_S7_j30preprocess_vertex_decomposer_tEEvPKT1_PSC_PKT2_PSG_T3_iiT4_E12temp_storage;
	mad.lo.s32 	%r293, %r95, 24, %r292;
	st.shared.v2.u32 	[%r293], {%r325, %r324};
	st.shared.u32 	[%r293+8], %r323;
	st.shared.u64 	[%r293+16], %rd32;
	mad.lo.s32 	%r294, %r96, 24, %r292;
	st.shared.v2.u32 	[%r294], {%r322, %r321};
	st.shared.u32 	[%r294+8], %r320;
	st.shared.u64 	[%r294+16], %rd31;
	mad.lo.s32 	%r295, %r97, 24, %r292;
	st.shared.v2.u32 	[%r295], {%r319, %r318};
	st.shared.u32 	[%r295+8], %r317;
	st.shared.u64 	[%r295+16], %rd30;
	bar.sync 	0;
	mad.lo.s32 	%r98, %r1, -48, %r25;
	ld.shared.v2.u32 	{%r99, %r100}, [%r98+6144];
	ld.shared.u32 	%r101, [%r98+6152];
	ld.shared.u64 	%rd11, [%r98+6160];
	ld.shared.v2.u32 	{%r102, %r103}, [%r98+12288];
	ld.shared.u32 	%r104, [%r98+12296];
	ld.shared.u64 	%rd12, [%r98+12304];
	setp.lt.u32 	%p19, %r1, %r117;
	cvta.to.global.u64 	%rd24, %rd17;
	mul.wide.u32 	%rd25, %r1, 24;
	add.s64 	%rd13, %rd24, %rd25;
	@%p19 bra 	$L__BB8_16;
	bra.uni 	$L__BB8_17;
$L__BB8_16:
	ld.shared.v2.u32 	{%r296, %r297}, [%r98];
	ld.shared.u32 	%r298, [%r98+8];
	ld.shared.u64 	%rd26, [%r98+16];
	st.global.v2.u32 	[%rd13], {%r296, %r297};
	st.global.u32 	[%rd13+8], %r298;
	st.global.u64 	[%rd13+16], %rd26;
$L__BB8_17:
	add.s32 	%r299, %r1, 256;
	setp.ge.u32 	%p20, %r299, %r117;
	@%p20 bra 	$L__BB8_19;
	st.global.v2.u32 	[%rd13+6144], {%r99, %r100};
	st.global.u32 	[%rd13+6152], %r101;
	st.global.u64 	[%rd13+6160], %rd11;
$L__BB8_19:
	add.s32 	%r300, %r1, 512;
	setp.ge.u32 	%p21, %r300, %r117;
	@%p21 bra 	$L__BB8_21;
	st.global.v2.u32 	[%rd13+12288], {%r102, %r103};
	st.global.u32 	[%rd13+12296], %r104;
	st.global.u64 	[%rd13+12304], %rd12;
$L__BB8_21:
	ret;
$L__BB8_22:
	mov.u32 	%r301, _ZZN3cub18CUB_300001_SM_10006detail10radix_sort31DeviceRadixSortSingleTileKernelINS1_5radix10policy_hubI19preprocess_vertex_tNS0_8NullTypeEjE10Policy1000ELNS0_9SortOrderE0ES6_S7_j30preprocess_vertex_decomposer_tEEvPKT1_PSC_PKT2_PSG_T3_iiT4_E12temp_storage;
	mad.lo.s32 	%r302, %r95, 24, %r301;
	st.shared.v2.u32 	[%r302], {%r325, %r324};
	st.shared.u32 	[%r302+8], %r323;
	st.shared.u64 	[%r302+16], %rd32;
	mad.lo.s32 	%r303, %r96, 24, %r301;
	st.shared.v2.u32 	[%r303], {%r322, %r321};
	st.shared.u32 	[%r303+8], %r320;
	st.shared.u64 	[%r303+16], %rd31;
	mad.lo.s32 	%r304, %r97, 24, %r301;
	st.shared.v2.u32 	[%r304], {%r319, %r318};
	st.shared.u32 	[%r304+8], %r317;
	st.shared.u64 	[%r304+16], %rd30;
	bar.sync 	0;
	ld.shared.v2.u32 	{%r325, %r324}, [%r25];
	ld.shared.u32 	%r323, [%r25+8];
	ld.shared.u64 	%rd32, [%r25+16];
	ld.shared.v2.u32 	{%r322, %r321}, [%r25+24];
	ld.shared.u32 	%r320, [%r25+32];
	ld.shared.u64 	%rd31, [%r25+40];
	ld.shared.v2.u32 	{%r319, %r318}, [%r25+48];
	ld.shared.u32 	%r317, [%r25+56];
	ld.shared.u64 	%rd30, [%r25+64];
	bar.sync 	0;
	add.s32 	%r316, %r316, 6;
	add.s32 	%r315, %r315, -6;
	add.s32 	%r314, %r314, -6;
	bra.uni 	$L__BB8_7;

}
	// .globl	_ZN3cub18CUB_300001_SM_10006detail10radix_sort30DeviceRadixSortHistogramKernelINS1_5radix10policy_hubI19preprocess_vertex_tNS0_8NullTypeEjE10Policy1000ELNS0_9SortOrderE0ES6_j30preprocess_vertex_decomposer_tEEvPT2_PKT1_SC_iiT3_
.visible .entry _ZN3cub18CUB_300001_SM_10006detail10radix_sort30DeviceRadixSortHistogramKernelINS1_5radix10policy_hubI19preprocess_vertex_tNS0_8NullTypeEjE10Policy1000ELNS0_9SortOrderE0ES6_j30preprocess_vertex_decomposer_tEEvPT2_PKT1_SC_iiT3_(
	.param .u64 .ptr .align 1 _ZN3cub18CUB_300001_SM_10006detail10radix_sort30DeviceRadixSortHistogramKernelINS1_5radix10policy_hubI19preprocess_vertex_tNS0_8NullTypeEjE10Policy1000ELNS0_9SortOrderE0ES6_j30preprocess_vertex_decomposer_tEEvPT2_PKT1_SC_iiT3__param_0,
	.param .u64 .ptr .align 1 _ZN3cub18CUB_300001_SM_10006detail10radix_sort30DeviceRadixSortHistogramKernelINS1_5radix10policy_hubI19preprocess_vertex_tNS0_8NullTypeEjE10Policy1000ELNS0_9SortOrderE0ES6_j30preprocess_vertex_decomposer_tEEvPT2_PKT1_SC_iiT3__param_1,
	.param .u32 _ZN3cub18CUB_300001_SM_10006detail10radix_sort30DeviceRadixSortHistogramKernelINS1_5radix10policy_hubI19preprocess_vertex_tNS0_8NullTypeEjE10Policy1000ELNS0_9SortOrderE0ES6_j30preprocess_vertex_decomposer_tEEvPT2_PKT1_SC_iiT3__param_2,
	.param .u32 _ZN3cub18CUB_300001_SM_10006detail10radix_sort30DeviceRadixSortHistogramKernelINS1_5radix10policy_hubI19preprocess_vertex_tNS0_8NullTypeEjE10Policy1000ELNS0_9SortOrderE0ES6_j30preprocess_vertex_decomposer_tEEvPT2_PKT1_SC_iiT3__param_3,
	.param .u32 _ZN3cub18CUB_300001_SM_10006detail10radix_sort30DeviceRadixSortHistogramKernelINS1_5radix10policy_hubI19preprocess_vertex_tNS0_8NullTypeEjE10Policy1000ELNS0_9SortOrderE0ES6_j30preprocess_vertex_decomposer_tEEvPT2_PKT1_SC_iiT3__param_4,
	.param .align 1 .b8 _ZN3cub18CUB_300001_SM_10006detail10radix_sort30DeviceRadixSortHistogramKernelINS1_5radix10policy_hubI19preprocess_vertex_tNS0_8NullTypeEjE10Policy1000ELNS0_9SortOrderE0ES6_j30preprocess_vertex_decomposer_tEEvPT2_PKT1_SC_iiT3__param_5[1]
)
.maxntid 128
{
	.reg .pred 	%p<93>;
	.reg .b32 	%r<520>;
	.reg .b64 	%rd<58>;
	// demoted variable
	.shared .align 4 .b8 _ZZN3cub18CUB_300001_SM_10006detail10radix_sort30DeviceRadixSortHistogramKernelINS1_5radix10policy_hubI19preprocess_vertex_tNS0_8NullTypeEjE10Policy1000ELNS0_9SortOrderE0ES6_j30preprocess_vertex_decomposer_tEEvPT2_PKT1_SC_iiT3_E12temp_storage[24576];
	ld.param.u64 	%rd5, [_ZN3cub18CUB_300001_SM_10006detail10radix_sort30DeviceRadixSortHistogramKernelINS1_5radix10policy_hubI19preprocess_vertex_tNS0_8NullTypeEjE10Policy1000ELNS0_9SortOrderE0ES6_j30preprocess_vertex_decomposer_tEEvPT2_PKT1_SC_iiT3__param_0];
	ld.param.u64 	%rd6, [_ZN3cub18CUB_300001_SM_10006detail10radix_sort30DeviceRadixSortHistogramKernelINS1_5radix10policy_hubI19preprocess_vertex_tNS0_8NullTypeEjE10Policy1000ELNS0_9SortOrderE0ES6_j30preprocess_vertex_decomposer_tEEvPT2_PKT1_SC_iiT3__param_1];
	ld.param.u32 	%r170, [_ZN3cub18CUB_300001_SM_10006detail10radix_sort30DeviceRadixSortHistogramKernelINS1_5radix10policy_hubI19preprocess_vertex_tNS0_8NullTypeEjE10Policy1000ELNS0_9SortOrderE0ES6_j30preprocess_vertex_decomposer_tEEvPT2_PKT1_SC_iiT3__param_2];
	ld.param.u32 	%r171, [_ZN3cub18CUB_300001_SM_10006detail10radix_sort30DeviceRadixSortHistogramKernelINS1_5radix10policy_hubI19preprocess_vertex_tNS0_8NullTypeEjE10Policy1000ELNS0_9SortOrderE0ES6_j30preprocess_vertex_decomposer_tEEvPT2_PKT1_SC_iiT3__param_3];
	ld.param.u32 	%r172, [_ZN3cub18CUB_300001_SM_10006detail10radix_sort30DeviceRadixSortHistogramKernelINS1_5radix10policy_hubI19preprocess_vertex_tNS0_8NullTypeEjE10Policy1000ELNS0_9SortOrderE0ES6_j30preprocess_vertex_decomposer_tEEvPT2_PKT1_SC_iiT3__param_4];
	cvta.to.global.u64 	%rd1, %rd6;
	cvta.to.global.u64 	%rd2, %rd5;
	setp.eq.s32 	%p2, %r170, 0;
	@%p2 bra 	$L__BB9_158;
	sub.s32 	%r174, %r172, %r171;
	add.s32 	%r175, %r174, 7;
	shr.s32 	%r176, %r175, 31;
	shr.u32 	%r177, %r176, 29;
	add.s32 	%r178, %r175, %r177;
	shr.s32 	%r179, %r178, 3;
	mov.u32 	%r1, %tid.x;
	setp.gt.u32 	%p3, %r1, 255;
	setp.lt.s32 	%p4, %r175, 8;
	mov.u32 	%r180, %ctaid.x;
	shl.b32 	%r2, %r180, 11;
	mov.u32 	%r181, %nctaid.x;
	shl.b32 	%r3, %r181, 11;
	add.s32 	%r4, %r179, -1;
	and.b32  	%r5, %r179, 15;
	add.s32 	%r6, %r5, -1;
	and.b32  	%r7, %r179, 7;
	add.s32 	%r8, %r7, -1;
	and.b32  	%r9, %r179, 3;
	add.s32 	%r10, %r9, -1;
	or.pred  	%p1, %p3, %p4;
	shl.b32 	%r182, %r1, 2;
	mov.u32 	%r183, _ZZN3cub18CUB_300001_SM_10006detail10radix_sort30DeviceRadixSortHistogramKernelINS1_5radix10policy_hubI19preprocess_vertex_tNS0_8NullTypeEjE10Policy1000ELNS0_9SortOrderE0ES6_j30preprocess_vertex_decomposer_tEEvPT2_PKT1_SC_iiT3_E12temp_storage;
	add.s32 	%r11, %r183, %r182;
	and.b32  	%r12, %r179, 268435440;
	add.s32 	%r13, %r1, 256;
	add.s32 	%r14, %r1, 384;
	add.s32 	%r15, %r1, 512;
	add.s32 	%r16, %r1, 640;
	add.s32 	%r17, %r1, 768;
	add.s32 	%r18, %r1, 1280;
	add.s32 	%r19, %r1, 1920;
	and.b32  	%r20, %r179, 268435448;
	and.b32  	%r21, %r179, 1;
	neg.s32 	%r22, %r12;
	add.s32 	%r23, %r11, 8192;
	add.s32 	%r184, %r170, -1;
	shr.u32 	%r185, %r184, 30;
	add.s32 	%r186, %r185, 1;
	min.u32 	%r24, %r186, %r170;
	mov.b32 	%r468, 0;
$L__BB9_2:
	@%p1 bra 	$L__BB9_30;
	setp.lt.u32 	%p5, %r4, 15;
	mov.b32 	%r472, 0;
	@%p5 bra 	$L__BB9_6;
	mov.u32 	%r469, %r23;
	mov.u32 	%r470, %r22;
$L__BB9_5:
	.pragma "nounroll";
	mov.b32 	%r188, 0;
	st.shared.u32 	[%r469+-8192], %r188;
	st.shared.u32 	[%r469+-7168], %r188;
	st.shared.u32 	[%r469+-6144], %r188;
	st.shared.u32 	[%r469+-5120], %r188;
	st.shared.u32 	[%r469+-4096], %r188;
	st.shared.u32 	[%r469+-3072], %r188;
	st.shared.u32 	[%r469+-2048], %r188;
	st.shared.u32 	[%r469+-1024], %r188;
	st.shared.u32 	[%r469], %r188;
	st.shared.u32 	[%r469+1024], %r188;
	st.shared.u32 	[%r469+2048], %r188;
	st.shared.u32 	[%r469+3072], %r188;
	st.shared.u32 	[%r469+4096], %r188;
	st.shared.u32 	[%r469+5120], %r188;
	st.shared.u32 	[%r469+6144], %r188;
	st.shared.u32 	[%r469+7168], %r188;
	add.s32 	%r470, %r470, 16;
	add.s32 	%r469, %r469, 16384;
	setp.ne.s32 	%p6, %r470, 0;
	mov.u32 	%r472, %r12;
	@%p6 bra 	$L__BB9_5;
$L__BB9_6:
	setp.eq.s32 	%p7, %r5, 0;
	@%p7 bra 	$L__BB9_16;
	setp.lt.u32 	%p8, %r6, 7;
	@%p8 bra 	$L__BB9_9;
	shl.b32 	%r189, %r472, 10;
	add.s32 	%r190, %r11, %r189;
	mov.b32 	%r191, 0;
	st.shared.u32 	[%r190], %r191;
	st.shared.u32 	[%r190+1024], %r191;
	st.shared.u32 	[%r190+2048], %r191;
	st.shared.u32 	[%r190+3072], %r191;
	st.shared.u32 	[%r190+4096], %r191;
	st.shared.u32 	[%r190+5120], %r191;
	st.shared.u32 	[%r190+6144], %r191;
	st.shared.u32 	[%r190+7168], %r191;
	add.s32 	%r472, %r472, 8;
$L__BB9_9:
	setp.eq.s32 	%p9, %r7, 0;
	@%p9 bra 	$L__BB9_16;
	setp.lt.u32 	%p10, %r8, 3;
	@%p10 bra 	$L__BB9_12;
	shl.b32 	%r192, %r472, 10;
	add.s32 	%r193, %r11, %r192;
	mov.b32 	%r194, 0;
	st.shared.u32 	[%r193], %r194;
	st.shared.u32 	[%r193+1024], %r194;
	st.shared.u32 	[%r193+2048], %r194;
	st.shared.u32 	[%r193+3072], %r194;
	add.s32 	%r472, %r472, 4;
$L__BB9_12:
	setp.eq.s32 	%p11, %r9, 0;
	@%p11 bra 	$L__BB9_16;
	setp.eq.s32 	%p12, %r9, 1;
	shl.b32 	%r195, %r472, 10;
	add.s32 	%r35, %r11, %r195;
	mov.b32 	%r196, 0;
	st.shared.u32 	[%r35], %r196;
	@%p12 bra 	$L__BB9_16;
	setp.eq.s32 	%p13, %r9, 2;
	mov.b32 	%r197, 0;
	st.shared.u32 	[%r35+1024], %r197;
	@%p13 bra 	$L__BB9_16;
	mov.b32 	%r198, 0;
	st.shared.u32 	[%r35+2048], %r198;
$L__BB9_16:
	setp.gt.u32 	%p14, %r1, 127;
	@%p14 bra 	$L__BB9_30;
	setp.lt.u32 	%p15, %r4, 15;
	mov.b32 	%r476, 0;
	@%p15 bra 	$L__BB9_20;
	mov.b32 	%r474, 0;
$L__BB9_19:
	.pragma "nounroll";
	shl.b32 	%r201, %r474, 10;
	add.s32 	%r202, %r11, %r201;
	mov.b32 	%r203, 0;
	st.shared.u32 	[%r202+512], %r203;
	st.shared.u32 	[%r202+1536], %r203;
	st.shared.u32 	[%r202+2560], %r203;
	st.shared.u32 	[%r202+3584], %r203;
	st.shared.u32 	[%r202+4608], %r203;
	st.shared.u32 	[%r202+5632], %r203;
	st.shared.u32 	[%r202+6656], %r203;
	st.shared.u32 	[%r202+7680], %r203;
	st.shared.u32 	[%r202+8704], %r203;
	st.shared.u32 	[%r202+9728], %r203;
	st.shared.u32 	[%r202+10752], %r203;
	st.shared.u32 	[%r202+11776], %r203;
	st.shared.u32 	[%r202+12800], %r203;
	st.shared.u32 	[%r202+13824], %r203;
	st.shared.u32 	[%r202+14848], %r203;
	st.shared.u32 	[%r202+15872], %r203;
	add.s32 	%r474, %r474, 16;
	setp.ne.s32 	%p16, %r474, %r12;
	mov.u32 	%r476, %r12;
	@%p16 bra 	$L__BB9_19;
$L__BB9_20:
	setp.eq.s32 	%p17, %r5, 0;
	@%p17 bra 	$L__BB9_30;
	setp.lt.u32 	%p18, %r6, 7;
	@%p18 bra 	$L__BB9_23;
	shl.b32 	%r204, %r476, 10;
	add.s32 	%r205, %r11, %r204;
	mov.b32 	%r206, 0;
	st.shared.u32 	[%r205+512], %r206;
	st.shared.u32 	[%r205+1536], %r206;
	st.shared.u32 	[%r205+2560], %r206;
	st.shared.u32 	[%r205+3584], %r206;
	st.shared.u32 	[%r205+4608], %r206;
	st.shared.u32 	[%r205+5632], %r206;
	st.shared.u32 	[%r205+6656], %r206;
	st.shared.u32 	[%r205+7680], %r206;
	add.s32 	%r476, %r476, 8;
$L__BB9_23:
	setp.eq.s32 	%p19, %r7, 0;
	@%p19 bra 	$L__BB9_30;
	setp.lt.u32 	%p20, %r8, 3;
	@%p20 bra 	$L__BB9_26;
	shl.b32 	%r207, %r476, 10;
	add.s32 	%r208, %r11, %r207;
	mov.b32 	%r209, 0;
	st.shared.u32 	[%r208+512], %r209;
	st.shared.u32 	[%r208+1536], %r209;
	st.shared.u32 	[%r208+2560], %r209;
	st.shared.u32 	[%r208+3584], %r209;
	add.s32 	%r476, %r476, 4;
$L__BB9_26:
	setp.eq.s32 	%p21, %r9, 0;
	@%p21 bra 	$L__BB9_30;
	setp.eq.s32 	%p22, %r9, 1;
	shl.b32 	%r210, %r476, 10;
	add.s32 	%r43, %r11, %r210;
	mov.b32 	%r211, 0;
	st.shared.u32 	[%r43+512], %r211;
	@%p22 bra 	$L__BB9_30;
	setp.eq.s32 	%p23, %r9, 2;
	mov.b32 	%r212, 0;
	st.shared.u32 	[%r43+1536], %r212;
	@%p23 bra 	$L__BB9_30;
	mov.b32 	%r213, 0;
	st.shared.u32 	[%r43+2560], %r213;
$L__BB9_30:
	bar.sync 	0;
	bar.sync 	0;
	shl.b32 	%r44, %r468, 30;
	sub.s32 	%r214, %r170, %r44;
	min.u32 	%r45, %r214, 1073741824;
	setp.ge.u32 	%p24, %r2, %r45;
	@%p24 bra 	$L__BB9_75;
	mov.u32 	%r478, %r2;
$L__BB9_32:
	add.s32 	%r47, %r478, %r44;
	sub.s32 	%r48, %r170, %r47;
	setp.lt.u32 	%p25, %r48, 2048;
	@%p25 bra 	$L__BB9_34;
	add.s32 	%r241, %r1, %r47;
	mul.wide.u32 	%rd11, %r241, 24;
	add.s64 	%rd12, %rd1, %rd11;
	ld.global.u32 	%r509, [%rd12+8];
	ld.global.u32 	%r508, [%rd12+3080];
	ld.global.u32 	%r506, [%rd12+6152];
	ld.global.u32 	%r505, [%rd12+9224];
	ld.global.u32 	%r504, [%rd12+12296];
	ld.global.u32 	%r503, [%rd12+15368];
	ld.global.u32 	%r501, [%rd12+18440];
	ld.global.u32 	%r500, [%rd12+21512];
	ld.global.u32 	%r499, [%rd12+24584];
	ld.global.u32 	%r498, [%rd12+27656];
	ld.global.u32 	%r496, [%rd12+30728];
	ld.global.u32 	%r495, [%rd12+33800];
	ld.global.u32 	%r494, [%rd12+36872];
	ld.global.u32 	%r497, [%rd12+39944];
	ld.global.u32 	%r502, [%rd12+43016];
	ld.global.u32 	%r507, [%rd12+46088];
	bra.uni 	$L__BB9_66;
$L__BB9_34:
	setp.ge.s32 	%p26, %r1, %r48;
	mov.b32 	%r509, -1;
	@%p26 bra 	$L__BB9_36;
	add.s32 	%r216, %r1, %r47;
	mul.wide.u32 	%rd7, %r216, 24;
	add.s64 	%rd8, %rd1, %rd7;
	ld.global.u32 	%r509, [%rd8+8];
$L__BB9_36:
	add.s32 	%r218, %r1, 128;
	setp.ge.s32 	%p27, %r218, %r48;
	add.s32 	%r219, %r1, %r47;
	mul.wide.u32 	%rd9, %r219, 24;
	add.s64 	%rd10, %rd1, %rd9;
	add.s64 	%rd3, %rd10, 8;
	mov.b32 	%r508, -1;
	@%p27 bra 	$L__BB9_38;
	ld.global.u32 	%r508, [%rd3+3072];
$L__BB9_38:
	setp.ge.s32 	%p28, %r13, %r48;
	mov.b32 	%r506, -1;
	@%p28 bra 	$L__BB9_40;
	ld.global.u32 	%r506, [%rd3+6144];
$L__BB9_40:
	setp.ge.s32 	%p29, %r14, %r48;
	mov.b32 	%r505, -1;
	@%p29 bra 	$L__BB9_42;
	ld.global.u32 	%r505, [%rd3+9216];
$L__BB9_42:
	setp.ge.s32 	%p30, %r15, %r48;
	mov.b32 	%r504, -1;
	@%p30 bra 	$L__BB9_44;
	ld.global.u32 	%r504, [%rd3+12288];
$L__BB9_44:
	setp.ge.s32 	%p31, %r16, %r48;
	mov.b32 	%r503, -1;
	@%p31 bra 	$L__BB9_46;
	ld.global.u32 	%r503, [%rd3+15360];
$L__BB9_46:
	setp.ge.s32 	%p32, %r17, %r48;
	mov.b32 	%r501, -1;
	@%p32 bra 	$L__BB9_48;
	ld.global.u32 	%r501, [%rd3+18432];
$L__BB9_48:
	add.s32 	%r226, %r1, 896;
	setp.ge.s32 	%p33, %r226, %r48;
	mov.b32 	%r500, -1;
	@%p33 bra 	$L__BB9_50;
	ld.global.u32 	%r500, [%rd3+21504];
$L__BB9_50:
	or.b32  	%r228, %r1, 1024;
	setp.ge.s32 	%p34, %r228, %r48;
	mov.b32 	%r499, -1;
	@%p34 bra 	$L__BB9_52;
	ld.global.u32 	%r499, [%rd3+24576];
$L__BB9_52:
	add.s32 	%r230, %r1, 1152;
	setp.ge.s32 	%p35, %r230, %r48;
	mov.b32 	%r498, -1;
	@%p35 bra 	$L__BB9_54;
	ld.global.u32 	%r498, [%rd3+27648];
$L__BB9_54:
	setp.ge.s32 	%p36, %r18, %r48;
	mov.b32 	%r496, -1;
	@%p36 bra 	$L__BB9_56;
	ld.global.u32 	%r496, [%rd3+30720];
$L__BB9_56:
	add.s32 	%r233, %r1, 1408;
	setp.ge.s32 	%p37, %r233, %r48;
	mov.b32 	%r495, -1;
	@%p37 bra 	$L__BB9_58;
	ld.global.u32 	%r495, [%rd3+33792];
$L__BB9_58:
	add.s32 	%r235, %r1, 1536;
	setp.ge.s32 	%p38, %r235, %r48;
	mov.b32 	%r494, -1;
	@%p38 bra 	$L__BB9_60;
	ld.global.u32 	%r494, [%rd3+36864];
$L__BB9_60:
	add.s32 	%r237, %r1, 1664;
	setp.ge.s32 	%p39, %r237, %r48;
	mov.b32 	%r497, -1;
	@%p39 bra 	$L__BB9_62;
	ld.global.u32 	%r497, [%rd3+39936];
$L__BB9_62:
	add.s32 	%r239, %r1, 1792;
	setp.ge.s32 	%p40, %r239, %r48;
	mov.b32 	%r502, -1;
	@%p40 bra 	$L__BB9_64;
	ld.global.u32 	%r502, [%rd3+43008];
$L__BB9_64:
	setp.ge.s32 	%p41, %r19, %r48;
	mov.b32 	%r507, -1;
	@%p41 bra 	$L__BB9_66;
	ld.global.u32 	%r507, [%rd3+46080];
$L__BB9_66:
	setp.le.s32 	%p42, %r172, %r171;
	@%p42 bra 	$L__BB9_74;
	mov.b32 	%r510, 0;
	mov.u32 	%r511, %r171;
$L__BB9_68:
	sub.s32 	%r114, %r172, %r511;
	setp.lt.u32 	%p43, %r511, 32;
	shl.b32 	%r243, %r510, 10;
	mov.u32 	%r244, _ZZN3cub18CUB_300001_SM_10006detail10radix_sort30DeviceRadixSortHistogramKernelINS1_5radix10policy_hubI19preprocess_vertex_tNS0_8NullTypeEjE10Policy1000ELNS0_9SortOrderE0ES6_j30preprocess_vertex_decomposer_tEEvPT2_PKT1_SC_iiT3_E12temp_storage;
	add.s32 	%r115, %r244, %r243;
	@%p43 bra 	$L__BB9_70;
	atom.shared.add.u32 	%r347, [%r115], 1;
	atom.shared.add.u32 	%r348, [%r115], 1;
	atom.shared.add.u32 	%r349, [%r115], 1;
	atom.shared.add.u32 	%r350, [%r115], 1;
	atom.shared.add.u32 	%r351, [%r115], 1;
	atom.shared.add.u32 	%r352, [%r115], 1;
	atom.shared.add.u32 	%r353, [%r115], 1;
	atom.shared.add.u32 	%r354, [%r115], 1;
	atom.shared.add.u32 	%r355, [%r115], 1;
	atom.shared.add.u32 	%r356, [%r115], 1;
	atom.shared.add.u32 	%r357, [%r115], 1;
	atom.shared.add.u32 	%r358, [%r115], 1;
	atom.shared.add.u32 	%r359, [%r115], 1;
	atom.shared.add.u32 	%r360, [%r115], 1;
	atom.shared.add.u32 	%r361, [%r115], 1;
	atom.shared.add.u32 	%r362, [%r115], 1;
	bra.uni 	$L__BB9_73;
$L__BB9_70:
	setp.ne.s32 	%p44, %r114, 0;
	@%p44 bra 	$L__BB9_72;
	atom.shared.add.u32 	%r331, [%r115], 1;
	atom.shared.add.u32 	%r332, [%r115], 1;
	atom.shared.add.u32 	%r333, [%r115], 1;
	atom.shared.add.u32 	%r334, [%r115], 1;
	atom.shared.add.u32 	%r335, [%r115], 1;
	atom.shared.add.u32 	%r336, [%r115], 1;
	atom.shared.add.u32 	%r337, [%r115], 1;
	atom.shared.add.u32 	%r338, [%r115], 1;
	atom.shared.add.u32 	%r339, [%r115], 1;
	atom.shared.add.u32 	%r340, [%r115], 1;
	atom.shared.add.u32 	%r341, [%r115], 1;
	atom.shared.add.u32 	%r342, [%r115], 1;
	atom.shared.add.u32 	%r343, [%r115], 1;
	atom.shared.add.u32 	%r344, [%r115], 1;
	atom.shared.add.u32 	%r345, [%r115], 1;
	atom.shared.add.u32 	%r346, [%r115], 1;
	bra.uni 	$L__BB9_73;
$L__BB9_72:
	sub.s32 	%r245, 32, %r511;
	min.s32 	%r246, %r114, 8;
	min.u32 	%r247, %r246, %r245;
	mov.b32 	%r248, -1;
	shl.b32 	%r249, %r248, %r247;
	not.b32 	%r250, %r249;
	shr.u32 	%r251, %r509, %r511;
	and.b32  	%r252, %r251, %r250;
	shl.b32 	%r253, %r252, 2;
	add.s32 	%r254, %r115, %r253;
	atom.shared.add.u32 	%r255, [%r254], 1;
	shr.u32 	%r256, %r508, %r511;
	and.b32  	%r257, %r256, %r250;
	shl.b32 	%r258, %r257, 2;
	add.s32 	%r259, %r115, %r258;
	atom.shared.add.u32 	%r260, [%r259], 1;
	shr.u32 	%r261, %r506, %r511;
	and.b32  	%r262, %r261, %r250;
	shl.b32 	%r263, %r262, 2;
	add.s32 	%r264, %r115, %r263;
	atom.shared.add.u32 	%r265, [%r264], 1;
	shr.u32 	%r266, %r505, %r511;
	and.b32  	%r267, %r266, %r250;
	shl.b32 	%r268, %r267, 2;
	add.s32 	%r269, %r115, %r268;
	atom.shared.add.u32 	%r270, [%r269], 1;
	shr.u32 	%r271, %r504, %r511;
	and.b32  	%r272, %r271, %r250;
	shl.b32 	%r273, %r272, 2;
	add.s32 	%r274, %r115, %r273;
	atom.shared.add.u32 	%r275, [%r274], 1;
	shr.u32 	%r276, %r503, %r511;
	and.b32  	%r277, %r276, %r250;
	shl.b32 	%r278, %r277, 2;
	add.s32 	%r279, %r115, %r278;
	atom.shared.add.u32 	%r280, [%r279], 1;
	shr.u32 	%r281, %r501, %r511;
	and.b32  	%r282, %r281, %r250;
	shl.b32 	%r283, %r282, 2;
	add.s32 	%r284, %r115, %r283;
	atom.shared.add.u32 	%r285, [%r284], 1;
	shr.u32 	%r286, %r500, %r511;
	and.b32  	%r287, %r286, %r250;
	shl.b32 	%r288, %r287, 2;
	add.s32 	%r289, %r115, %r288;
	atom.shared.add.u32 	%r290, [%r289], 1;
	shr.u32 	%r291, %r499, %r511;
	and.b32  	%r292, %r291, %r250;
	shl.b32 	%r293, %r292, 2;
	add.s32 	%r294, %r115, %r293;
	atom.shared.add.u32 	%r295, [%r294], 1;
	shr.u32 	%r296, %r498, %r511;
	and.b32  	%r297, %r296, %r250;
	shl.b32 	%r298, %r297, 2;
	add.s32 	%r299, %r115, %r298;
	atom.shared.add.u32 	%r300, [%r299], 1;
	shr.u32 	%r301, %r496, %r511;
	and.b32  	%r302, %r301, %r250;
	shl.b32 	%r303, %r302, 2;
	add.s32 	%r304, %r115, %r303;
	atom.shared.add.u32 	%r305, [%r304], 1;
	shr.u32 	%r306, %r495, %r511;
	and.b32  	%r307, %r306, %r250;
	shl.b32 	%r308, %r307, 2;
	add.s32 	%r309, %r115, %r308;
	atom.shared.add.u32 	%r310, [%r309], 1;
	shr.u32 	%r311, %r494, %r511;
	and.b32  	%r312, %r311, %r250;
	shl.b32 	%r313, %r312, 2;
	add.s32 	%r314, %r115, %r313;
	atom.shared.add.u32 	%r315, [%r314], 1;
	shr.u32 	%r316, %r497, %r511;
	and.b32  	%r317, %r316, %r250;
	shl.b32 	%r318, %r317, 2;
	add.s32 	%r319, %r115, %r318;
	atom.shared.add.u32 	%r320, [%r319], 1;
	shr.u32 	%r321, %r502, %r511;
	and.b32  	%r322, %r321, %r250;
	shl.b32 	%r323, %r322, 2;
	add.s32 	%r324, %r115, %r323;
	atom.shared.add.u32 	%r325, [%r324], 1;
	shr.u32 	%r326, %r507, %r511;
	and.b32  	%r327, %r326, %r250;
	shl.b32 	%r328, %r327, 2;
	add.s32 	%r329, %r115, %r328;
	atom.shared.add.u32 	%r330, [%r329], 1;
$L__BB9_73:
	add.s32 	%r511, %r511, 8;
	add.s32 	%r510, %r510, 1;
	setp.lt.s32 	%p45, %r511, %r172;
	@%p45 bra 	$L__BB9_68;
$L__BB9_74:
	add.s32 	%r478, %r478, %r3;
	setp.lt.u32 	%p46, %r478, %r45;
	@%p46 bra 	$L__BB9_32;
$L__BB9_75:
	bar.sync 	0;
	@%p1 bra 	$L__BB9_157;
	setp.lt.u32 	%p47, %r4, 7;
	mov.b32 	%r514, 0;
	@%p47 bra 	$L__BB9_95;
	mov.b32 	%r512, 0;
$L__BB9_78:
	.pragma "nounroll";
	shl.b32 	%r365, %r512, 10;
	add.s32 	%r120, %r11, %r365;
	ld.shared.u32 	%r121, [%r120];
	setp.eq.s32 	%p48, %r121, 0;
	@%p48 bra 	$L__BB9_80;
	shl.b32 	%r366, %r512, 8;
	add.s32 	%r367, %r366, %r1;
	mul.wide.u32 	%rd13, %r367, 4;
	add.s64 	%rd14, %rd2, %rd13;
	atom.global.add.u32 	%r368, [%rd14], %r121;
$L__BB9_80:
	ld.shared.u32 	%r122, [%r120+1024];
	setp.eq.s32 	%p49, %r122, 0;
	@%p49 bra 	$L__BB9_82;
	shl.b32 	%r369, %r512, 8;
	add.s32 	%r370, %r369, %r1;
	add.s32 	%r371, %r370, 256;
	mul.wide.u32 	%rd15, %r371, 4;
	add.s64 	%rd16, %rd2, %rd15;
	atom.global.add.u32 	%r372, [%rd16], %r122;
$L__BB9_82:
	ld.shared.u32 	%r123, [%r120+2048];
	setp.eq.s32 	%p50, %r123, 0;
	@%p50 bra 	$L__BB9_84;
	shl.b32 	%r373, %r512, 8;
	add.s32 	%r374, %r373, %r1;
	add.s32 	%r375, %r374, 512;
	mul.wide.u32 	%rd17, %r375, 4;
	add.s64 	%rd18, %rd2, %rd17;
	atom.global.add.u32 	%r376, [%rd18], %r123;
$L__BB9_84:
	ld.shared.u32 	%r124, [%r120+3072];
	setp.eq.s32 	%p51, %r124, 0;
	@%p51 bra 	$L__BB9_86;
	shl.b32 	%r377, %r512, 8;
	add.s32 	%r378, %r377, %r1;
	add.s32 	%r379, %r378, 768;
	mul.wide.u32 	%rd19, %r379, 4;
	add.s64 	%rd20, %rd2, %rd19;
	atom.global.add.u32 	%r380, [%rd20], %r124;
$L__BB9_86:
	ld.shared.u32 	%r125, [%r120+4096];
	setp.eq.s32 	%p52, %r125, 0;
	@%p52 bra 	$L__BB9_88;
	shl.b32 	%r381, %r512, 8;
	add.s32 	%r382, %r381, %r1;
	add.s32 	%r383, %r382, 1024;
	mul.wide.u32 	%rd21, %r383, 4;
	add.s64 	%rd22, %rd2, %rd21;
	atom.global.add.u32 	%r384, [%rd22], %r125;
$L__BB9_88:
	ld.shared.u32 	%r126, [%r120+5120];
	setp.eq.s32 	%p53, %r126, 0;
	@%p53 bra 	$L__BB9_90;
	shl.b32 	%r385, %r512, 8;
	add.s32 	%r386, %r385, %r1;
	add.s32 	%r387, %r386, 1280;
	mul.wide.u32 	%rd23, %r387, 4;
	add.s64 	%rd24, %rd2, %rd23;
	atom.global.add.u32 	%r388, [%rd24], %r126;
$L__BB9_90:
	ld.shared.u32 	%r127, [%r120+6144];
	setp.eq.s32 	%p54, %r127, 0;
	@%p54 bra 	$L__BB9_92;
	shl.b32 	%r389, %r512, 8;
	add.s32 	%r390, %r389, %r1;
	add.s32 	%r391, %r390, 1536;
	mul.wide.u32 	%rd25, %r391, 4;
	add.s64 	%rd26, %rd2, %rd25;
	atom.global.add.u32 	%r392, [%rd26], %r127;
$L__BB9_92:
	ld.shared.u32 	%r128, [%r120+7168];
	setp.eq.s32 	%p55, %r128, 0;
	@%p55 bra 	$L__BB9_94;
	shl.b32 	%r393, %r512, 8;
	add.s32 	%r394, %r393, %r1;
	add.s32 	%r395, %r394, 1792;
	mul.wide.u32 	%rd27, %r395, 4;
	add.s64 	%rd28, %rd2, %rd27;
	atom.global.add.u32 	%r396, [%rd28], %r128;
$L__BB9_94:
	add.s32 	%r512, %r512, 8;
	setp.ne.s32 	%p56, %r512, %r20;
	mov.u32 	%r514, %r20;
	@%p56 bra 	$L__BB9_78;
$L__BB9_95:
	setp.eq.s32 	%p57, %r7, 0;
	@%p57 bra 	$L__BB9_116;
	setp.lt.u32 	%p58, %r8, 3;
	@%p58 bra 	$L__BB9_106;
	shl.b32 	%r397, %r514, 10;
	add.s32 	%r131, %r11, %r397;
	ld.shared.u32 	%r132, [%r131];
	setp.eq.s32 	%p59, %r132, 0;
	@%p59 bra 	$L__BB9_99;
	shl.b32 	%r398, %r514, 8;
	add.s32 	%r399, %r398, %r1;
	mul.wide.u32 	%rd29, %r399, 4;
	add.s64 	%rd30, %rd2, %rd29;
	atom.global.add.u32 	%r400, [%rd30], %r132;
$L__BB9_99:
	ld.shared.u32 	%r133, [%r131+1024];
	setp.eq.s32 	%p60, %r133, 0;
	@%p60 bra 	$L__BB9_101;
	shl.b32 	%r401, %r514, 8;
	add.s32 	%r402, %r401, %r1;
	add.s32 	%r403, %r402, 256;
	mul.wide.u32 	%rd31, %r403, 4;
	add.s64 	%rd32, %rd2, %rd31;
	atom.global.add.u32 	%r404, [%rd32], %r133;
$L__BB9_101:
	ld.shared.u32 	%r134, [%r131+2048];
	setp.eq.s32 	%p61, %r134, 0;
	@%p61 bra 	$L__BB9_103;
	shl.b32 	%r405, %r514, 8;
	add.s32 	%r406, %r405, %r1;
	add.s32 	%r407, %r406, 512;
	mul.wide.u32 	%rd33, %r407, 4;
	add.s64 	%rd34, %rd2, %rd33;
	atom.global.add.u32 	%r408, [%rd34], %r134;
$L__BB9_103:
	ld.shared.u32 	%r135, [%r131+3072];
	setp.eq.s32 	%p62, %r135, 0;
	@%p62 bra 	$L__BB9_105;
	shl.b32 	%r409, %r514, 8;
	add.s32 	%r410, %r409, %r1;
	add.s32 	%r411, %r410, 768;
	mul.wide.u32 	%rd35, %r411, 4;
	add.s64 	%rd36, %rd2, %rd35;
	atom.global.add.u32 	%r412, [%rd36], %r135;
$L__BB9_105:
	add.s32 	%r514, %r514, 4;
$L__BB9_106:
	setp.eq.s32 	%p63, %r9, 0;
	@%p63 bra 	$L__BB9_116;
	setp.eq.s32 	%p64, %r10, 0;
	@%p64 bra 	$L__BB9_113;
	shl.b32 	%r413, %r514, 10;
	add.s32 	%r138, %r11, %r413;
	ld.shared.u32 	%r139, [%r138];
	setp.eq.s32 	%p65, %r139, 0;
	@%p65 bra 	$L__BB9_110;
	shl.b32 	%r414, %r514, 8;
	add.s32 	%r415, %r414, %r1;
	mul.wide.u32 	%rd37, %r415, 4;
	add.s64 	%rd38, %rd2, %rd37;
	atom.global.add.u32 	%r416, [%rd38], %r139;
$L__BB9_110:
	ld.shared.u32 	%r140, [%r138+1024];
	setp.eq.s32 	%p66, %r140, 0;
	@%p66 bra 	$L__BB9_112;
	shl.b32 	%r417, %r514, 8;
	add.s32 	%r418, %r417, %r1;
	add.s32 	%r419, %r418, 256;
	mul.wide.u32 	%rd39, %r419, 4;
	add.s64 	%rd40, %rd2, %rd39;
	atom.global.add.u32 	%r420, [%rd40], %r140;
$L__BB9_112:
	add.s32 	%r514, %r514, 2;
$L__BB9_113:
	setp.eq.s32 	%p67, %r21, 0;
	@%p67 bra 	$L__BB9_116;
	shl.b32 	%r421, %r514, 10;
	add.s32 	%r422, %r11, %r421;
	ld.shared.u32 	%r143, [%r422];
	setp.eq.s32 	%p68, %r143, 0;
	@%p68 bra 	$L__BB9_116;
	shl.b32 	%r423, %r514, 8;
	add.s32 	%r424, %r423, %r1;
	mul.wide.u32 	%rd41, %r424, 4;
	add.s64 	%rd42, %rd2, %rd41;
	atom.global.add.u32 	%r425, [%rd42], %r143;
$L__BB9_116:
	setp.gt.u32 	%p69, %r1, 127;
	@%p69 bra 	$L__BB9_157;
	setp.lt.u32 	%p70, %r4, 7;
	mov.b32 	%r518, 0;
	@%p70 bra 	$L__BB9_136;
	mov.b32 	%r516, 0;
$L__BB9_119:
	.pragma "nounroll";
	shl.b32 	%r428, %r516, 10;
	add.s32 	%r145, %r11, %r428;
	ld.shared.u32 	%r146, [%r145+512];
	setp.eq.s32 	%p71, %r146, 0;
	shl.b32 	%r429, %r516, 8;
	add.s32 	%r430, %r429, %r1;
	mul.wide.u32 	%rd43, %r430, 4;
	add.s64 	%rd4, %rd2, %rd43;
	@%p71 bra 	$L__BB9_121;
	atom.global.add.u32 	%r431, [%rd4+512], %r146;
$L__BB9_121:
	ld.shared.u32 	%r147, [%r145+1536];
	setp.eq.s32 	%p72, %r147, 0;
	@%p72 bra 	$L__BB9_123;
	atom.global.add.u32 	%r432, [%rd4+1536], %r147;
$L__BB9_123:
	ld.shared.u32 	%r148, [%r145+2560];
	setp.eq.s32 	%p73, %r148, 0;
	@%p73 bra 	$L__BB9_125;
	atom.global.add.u32 	%r433, [%rd4+2560], %r148;
$L__BB9_125:
	ld.shared.u32 	%r149, [%r145+3584];
	setp.eq.s32 	%p74, %r149, 0;
	@%p74 bra 	$L__BB9_127;
	atom.global.add.u32 	%r434, [%rd4+3584], %r149;
$L__BB9_127:
	ld.shared.u32 	%r150, [%r145+4608];
	setp.eq.s32 	%p75, %r150, 0;
	@%p75 bra 	$L__BB9_129;
	atom.global.add.u32 	%r435, [%rd4+4608], %r150;
$L__BB9_129:
	ld.shared.u32 	%r151, [%r145+5632];
	setp.eq.s32 	%p76, %r151, 0;
	@%p76 bra 	$L__BB9_131;
	atom.global.add.u32 	%r436, [%rd4+5632], %r151;
$L__BB9_131:
	ld.shared.u32 	%r152, [%r145+6656];
	setp.eq.s32 	%p77, %r152, 0;
	@%p77 bra 	$L__BB9_133;
	atom.global.add.u32 	%r437, [%rd4+6656], %r152;
$L__BB9_133:
	ld.shared.u32 	%r153, [%r145+7680];
	setp.eq.s32 	%p78, %r153, 0;
	@%p78 bra 	$L__BB9_135;
	atom.global.add.u32 	%r438, [%rd4+7680], %r153;
$L__BB9_135:
	add.s32 	%r516, %r516, 8;
	setp.ne.s32 	%p79, %r516, %r20;
	mov.u32 	%r518, %r20;
	@%p79 bra 	$L__BB9_119;
$L__BB9_136:
	setp.eq.s32 	%p80, %r7, 0;
	@%p80 bra 	$L__BB9_157;
	setp.lt.u32 	%p81, %r8, 3;
	@%p81 bra 	$L__BB9_147;
	shl.b32 	%r439, %r518, 10;
	add.s32 	%r156, %r11, %r439;
	ld.shared.u32 	%r157, [%r156+512];
	setp.eq.s32 	%p82, %r157, 0;
	@%p82 bra 	$L__BB9_140;
	shl.b32 	%r440, %r518, 8;
	add.s32 	%r441, %r440, %r1;
	mul.wide.u32 	%rd44, %r441, 4;
	add.s64 	%rd45, %rd2, %rd44;
	atom.global.add.u32 	%r442, [%rd45+512], %r157;
$L__BB9_140:
	ld.shared.u32 	%r158, [%r156+1536];
	setp.eq.s32 	%p83, %r158, 0;
	@%p83 bra 	$L__BB9_142;
	shl.b32 	%r443, %r518, 8;
	add.s32 	%r444, %r443, %r1;
	add.s32 	%r445, %r444, 256;
	mul.wide.u32 	%rd46, %r445, 4;
	add.s64 	%rd47, %rd2, %rd46;
	atom.global.add.u32 	%r446, [%rd47+512], %r158;
$L__BB9_142:
	ld.shared.u32 	%r159, [%r156+2560];
	setp.eq.s32 	%p84, %r159, 0;
	@%p84 bra 	$L__BB9_144;
	shl.b32 	%r447, %r518, 8;
	add.s32 	%r448, %r447, %r1;
	add.s32 	%r449, %r448, 512;
	mul.wide.u32 	%rd48, %r449, 4;
	add.s64 	%rd49, %rd2, %rd48;
	atom.global.add.u32 	%r450, [%rd49+512], %r159;
$L__BB9_144:
	ld.shared.u32 	%r160, [%r156+3584];
	setp.eq.s32 	%p85, %r160, 0;
	@%p85 bra 	$L__BB9_146;
	shl.b32 	%r451, %r518, 8;
	add.s32 	%r452, %r451, %r1;
	add.s32 	%r453, %r452, 768;
	mul.wide.u32 	%rd50, %r453, 4;
	add.s64 	%rd51, %rd2, %rd50;
	atom.global.add.u32 	%r454, [%rd51+512], %r160;
$L__BB9_146:
	add.s32 	%r518, %r518, 4;
$L__BB9_147:
	setp.eq.s32 	%p86, %r9, 0;
	@%p86 bra 	$L__BB9_157;
	setp.eq.s32 	%p87, %r10, 0;
	@%p87 bra 	$L__BB9_154;
	shl.b32 	%r455, %r518, 10;
	add.s32 	%r163, %r11, %r455;
	ld.shared.u32 	%r164, [%r163+512];
	setp.eq.s32 	%p88, %r164, 0;
	@%p88 bra 	$L__BB9_151;
	shl.b32 	%r456, %r518, 8;
	add.s32 	%r457, %r456, %r1;
	mul.wide.u32 	%rd52, %r457, 4;
	add.s64 	%rd53, %rd2, %rd52;
	atom.global.add.u32 	%r458, [%rd53+512], %r164;
$L__BB9_151:
	ld.shared.u32 	%r165, [%r163+1536];
	setp.eq.s32 	%p89, %r165, 0;
	@%p89 bra 	$L__BB9_153;
	shl.b32 	%r459, %r518, 8;
	add.s32 	%r460, %r459, %r1;
	add.s32 	%r461, %r460, 256;
	mul.wide.u32 	%rd54, %r461, 4;
	add.s64 	%rd55, %rd2, %rd54;
	atom.global.add.u32 	%r462, [%rd55+512], %r165;
$L__BB9_153:
	add.s32 	%r518, %r518, 2;
$L__BB9_154:
	setp.eq.s32 	%p90, %r21, 0;
	@%p90 bra 	$L__BB9_157;
	shl.b32 	%r463, %r518, 10;
	add.s32 	%r464, %r11, %r463;
	ld.shared.u32 	%r168, [%r464+512];
	setp.eq.s32 	%p91, %r168, 0;
	@%p91 bra 	$L__BB9_157;
	shl.b32 	%r465, %r518, 8;
	add.s32 	%r466, %r465, %r1;
	mul.wide.u32 	%rd56, %r466, 4;
	add.s64 	%rd57, %rd2, %rd56;
	atom.global.add.u32 	%r467, [%rd57+512], %r168;
$L__BB9_157:
	bar.sync 	0;
	add.s32 	%r468, %r468, 1;
	setp.ne.s32 	%p92, %r468, %r24;
	@%p92 bra 	$L__BB9_2;
$L__BB9_158:
	ret;

}
	// .globl	_ZN3cub18CUB_300001_SM_10006detail10radix_sort33DeviceRadixSortExclusiveSumKernelINS1_5radix10policy_hubI19preprocess_vertex_tNS0_8NullTypeEjE10Policy1000EjEEvPT0_
.visible .entry _ZN3cub18CUB_300001_SM_10006detail10radix_sort33DeviceRadixSortExclusiveSumKernelINS1_5radix10policy_hubI19preprocess_vertex_tNS0_8NullTypeEjE10Policy1000EjEEvPT0_(
	.param .u64 .ptr .align 1 _ZN3cub18CUB_300001_SM_10006detail10radix_sort33DeviceRadixSortExclusiveSumKernelINS1_5radix10policy_hubI19preprocess_vertex_tNS0_8NullTypeEjE10Policy1000EjEEvPT0__param_0
)
{
	.reg .pred 	%p<4>;
	.reg .b32 	%r<77>;
	.reg .b64 	%rd<5>;
	// demoted variable
	.shared .align 16 .b8 _ZZN3cub18CUB_300001_SM_10006detail10radix_sort33DeviceRadixSortExclusiveSumKernelINS1_5radix10policy_hubI19preprocess_vertex_tNS0_8NullTypeEjE10Policy1000EjEEvPT0_E12temp_storage[1184];
	ld.param.u64 	%rd2, [_ZN3cub18CUB_300001_SM_10006detail10radix_sort33DeviceRadixSortExclusiveSumKernelINS1_5radix10policy_hubI19preprocess_vertex_tNS0_8NullTypeEjE10Policy1000EjEEvPT0__param_0];
	cvta.to.global.u64 	%rd3, %rd2;
	mov.u32 	%r6, %ctaid.x;
	shl.b32 	%r7, %r6, 8;
	mov.u32 	%r1, %tid.x;
	setp.gt.u32 	%p1, %r1, 255;
	add.s32 	%r8, %r7, %r1;
	mul.wide.s32 	%rd4, %r8, 4;
	add.s64 	%rd1, %rd3, %rd4;
	@%p1 bra 	$L__BB10_2;
	ld.global.u32 	%r76, [%rd1];
$L__BB10_2:
	shr.u32 	%r9, %r1, 3;
	add.s32 	%r10, %r9, %r1;
	shl.b32 	%r11, %r10, 2;
	mov.u32 	%r12, _ZZN3cub18CUB_300001_SM_10006detail10radix_sort33DeviceRadixSortExclusiveSumKernelINS1_5radix10policy_hubI19preprocess_vertex_tNS0_8NullTypeEjE10Policy1000EjEEvPT0_E12temp_storage;
	add.s32 	%r13, %r12, %r11;
	add.s32 	%r4, %r13, 16;
	st.shared.u32 	[%r13+16], %r76;
	bar.sync 	0;
	setp.gt.u32 	%p2, %r1, 31;
	@%p2 bra 	$L__BB10_4;
	mad.lo.s32 	%r45, %r1, 36, %r12;
	ld.shared.u32 	%r46, [%r45+16];
	ld.shared.u32 	%r47, [%r45+20];
	ld.shared.u32 	%r48, [%r45+24];
	ld.shared.u32 	%r49, [%r45+28];
	ld.shared.u32 	%r50, [%r45+32];
	ld.shared.u32 	%r51, [%r45+36];
	ld.shared.u32 	%r52, [%r45+40];
	ld.shared.u32 	%r53, [%r45+44];
	add.s32 	%r54, %r47, %r46;
	add.s32 	%r55, %r54, %r48;
	add.s32 	%r56, %r55, %r49;
	add.s32 	%r57, %r56, %r50;
	add.s32 	%r58, %r57, %r51;
	add.s32 	%r59, %r58, %r52;
	add.s32 	%r18, %r59, %r53;
	mov.b32 	%r16, 1;
	mov.b32 	%r41, 0;
	mov.b32 	%r43, -1;
	// begin inline asm
	{  .reg .u32 r0;  .reg .pred p;  shfl.sync.up.b32 r0|p, %r18, %r16, %r41, %r43;  @p add.u32 r0, r0, %r18;  mov.u32 %r14, r0;}
	// end inline asm
	mov.b32 	%r22, 2;
	// begin inline asm
	{  .reg .u32 r0;  .reg .pred p;  shfl.sync.up.b32 r0|p, %r14, %r22, %r41, %r43;  @p add.u32 r0, r0, %r14;  mov.u32 %r20, r0;}
	// end inline asm
	mov.b32 	%r28, 4;
	// begin inline asm
	{  .reg .u32 r0;  .reg .pred p;  shfl.sync.up.b32 r0|p, %r20, %r28, %r41, %r43;  @p add.u32 r0, r0, %r20;  mov.u32 %r26, r0;}
	// end inline asm
	mov.b32 	%r34, 8;
	// begin inline asm
	{  .reg .u32 r0;  .reg .pred p;  shfl.sync.up.b32 r0|p, %r26, %r34, %r41, %r43;  @p add.u32 r0, r0, %r26;  mov.u32 %r32, r0;}
	// end inline asm
	mov.b32 	%r40, 16;
	// begin inline asm
	{  .reg .u32 r0;  .reg .pred p;  shfl.sync.up.b32 r0|p, %r32, %r40, %r41, %r43;  @p add.u32 r0, r0, %r32;  mov.u32 %r38, r0;}
	// end inline asm
	sub.s32 	%r60, %r38, %r18;
	ld.shared.u32 	%r61, [%r45+16];
	ld.shared.u32 	%r62, [%r45+20];
	ld.shared.u32 	%r63, [%r45+24];
	ld.shared.u32 	%r64, [%r45+28];
	ld.shared.u32 	%r65, [%r45+32];
	ld.shared.u32 	%r66, [%r45+36];
	ld.shared.u32 	%r67, [%r45+40];
	add.s32 	%r68, %r61, %r60;
	add.s32 	%r69, %r62, %r68;
	add.s32 	%r70, %r63, %r69;
	add.s32 	%r71, %r64, %r70;
	add.s32 	%r72, %r65, %r71;
	add.s32 	%r73, %r66, %r72;
	add.s32 	%r74, %r67, %r73;
	st.shared.u32 	[%r45+16], %r60;
	st.shared.u32 	[%r45+20], %r68;
	st.shared.u32 	[%r45+24], %r69;
	st.shared.u32 	[%r45+28], %r70;
	st.shared.u32 	[%r45+32], %r71;
	st.shared.u32 	[%r45+36], %r72;
	st.shared.u32 	[%r45+40], %r73;
	st.shared.u32 	[%r45+44], %r74;
$L__BB10_4:
	setp.gt.u32 	%p3, %r1, 255;
	bar.sync 	0;
	@%p3 bra 	$L__BB10_6;
	ld.shared.u32 	%r75, [%r4];
	st.global.u32 	[%rd1], %r75;
$L__BB10_6:
	ret;

}
	// .globl	_ZN3cub18CUB_300001_SM_10006detail10radix_sort29DeviceRadixSortOnesweepKernelINS1_5radix10policy_hubI19preprocess_vertex_tNS0_8NullTypeEjE10Policy1000ELNS0_9SortOrderE0ES6_S7_jii30preprocess_vertex_decomposer_tEEvPT5_SD_PT3_PKSE_PT1_PKSI_PT2_PKSM_T4_iiT6_
.visible .entry _ZN3cub18CUB_300001_SM_10006detail10radix_sort29DeviceRadixSortOnesweepKernelINS1_5radix10policy_hubI19preprocess_vertex_tNS0_8NullTypeEjE10Policy1000ELNS0_9SortOrderE0ES6_S7_jii30preprocess_vertex_decomposer_tEEvPT5_SD_PT3_PKSE_PT1_PKSI_PT2_PKSM_T4_iiT6_(
	.param .u64 .ptr .align 1 _ZN3cub18CUB_300001_SM_10006detail10radix_sort29DeviceRadixSortOnesweepKernelINS1_5radix10policy_hubI19preprocess_vertex_tNS0_8NullTypeEjE10Policy1000ELNS0_9SortOrderE0ES6_S7_jii30preprocess_vertex_decomposer_tEEvPT5_SD_PT3_PKSE_PT1_PKSI_PT2_PKSM_T4_iiT6__param_0,
	.param .u64 .ptr .align 1 _ZN3cub18CUB_300001_SM_10006detail10radix_sort29DeviceRadixSortOnesweepKernelINS1_5radix10policy_hubI19preprocess_vertex_tNS0_8NullTypeEjE10Policy1000ELNS0_9SortOrderE0ES6_S7_jii30preprocess_vertex_decomposer_tEEvPT5_SD_PT3_PKSE_PT1_PKSI_PT2_PKSM_T4_iiT6__param_1,
	.param .u64 .ptr .align 1 _ZN3cub18CUB_300001_SM_10006detail10radix_sort29DeviceRadixSortOnesweepKernelINS1_5radix10policy_hubI19preprocess_vertex_tNS0_8NullTypeEjE10Policy1000ELNS0_9SortOrderE0ES6_S7_jii30preprocess_vertex_decomposer_tEEvPT5_SD_PT3_PKSE_PT1_PKSI_PT2_PKSM_T4_iiT6__param_2,
	.param .u64 .ptr .align 1 _ZN3cub18CUB_300001_SM_10006detail10radix_sort29DeviceRadixSortOnesweepKernelINS1_5radix10policy_hubI19preprocess_vertex_tNS0_8NullTypeEjE10Policy1000ELNS0_9SortOrderE0ES6_S7_jii30preprocess_vertex_decomposer_tEEvPT5_SD_PT3_PKSE_PT1_PKSI_PT2_PKSM_T4_iiT6__param_3,
	.param .u64 .ptr .align 1 _ZN3cub18CUB_300001_SM_10006detail10radix_sort29DeviceRadixSortOnesweepKernelINS1_5radix10policy_hubI19preprocess_vertex_tNS0_8NullTypeEjE10Policy1000ELNS0_9SortOrderE0ES6_S7_jii30preprocess_vertex_decomposer_tEEvPT5_SD_PT3_PKSE_PT1_PKSI_PT2_PKSM_T4_iiT6__param_4,
	.param .u64 .ptr .align 1 _ZN3cub18CUB_300001_SM_10006detail10radix_sort29DeviceRadixSortOnesweepKernelINS1_5radix10policy_hubI19preprocess_vertex_tNS0_8NullTypeEjE10Policy1000ELNS0_9SortOrderE0ES6_S7_jii30preprocess_vertex_decomposer_tEEvPT5_SD_PT3_PKSE_PT1_PKSI_PT2_PKSM_T4_iiT6__param_5,
	.param .u64 .ptr .align 1 _ZN3cub18CUB_300001_SM_10006detail10radix_sort29DeviceRadixSortOnesweepKernelINS1_5radix10policy_hubI19preprocess_vertex_tNS0_8NullTypeEjE10Policy1000ELNS0_9SortOrderE0ES6_S7_jii30preprocess_vertex_decomposer_tEEvPT5_SD_PT3_PKSE_PT1_PKSI_PT2_PKSM_T4_iiT6__param_6,
	.param .u64 .ptr .align 1 _ZN3cub18CUB_300001_SM_10006detail10radix_sort29DeviceRadixSortOnesweepKernelINS1_5radix10policy_hubI19preprocess_vertex_tNS0_8NullTypeEjE10Policy1000ELNS0_9SortOrderE0ES6_S7_jii30preprocess_vertex_decomposer_tEEvPT5_SD_PT3_PKSE_PT1_PKSI_PT2_PKSM_T4_iiT6__param_7,
	.param .u32 _ZN3cub18CUB_300001_SM_10006detail10radix_sort29DeviceRadixSortOnesweepKernelINS1_5radix10policy_hubI19preprocess_vertex_tNS0_8NullTypeEjE10Policy1000ELNS0_9SortOrderE0ES6_S7_jii30preprocess_vertex_decomposer_tEEvPT5_SD_PT3_PKSE_PT1_PKSI_PT2_PKSM_T4_iiT6__param_8,
	.param .u32 _ZN3cub18CUB_300001_SM_10006detail10radix_sort29DeviceRadixSortOnesweepKernelINS1_5radix10policy_hubI19preprocess_vertex_tNS0_8NullTypeEjE10Policy1000ELNS0_9SortOrderE0ES6_S7_jii30preprocess_vertex_decomposer_tEEvPT5_SD_PT3_PKSE_PT1_PKSI_PT2_PKSM_T4_iiT6__param_9,
	.param .u32 _ZN3cub18CUB_300001_SM_10006detail10radix_sort29DeviceRadixSortOnesweepKernelINS1_5radix10policy_hubI19preprocess_vertex_tNS0_8NullTypeEjE10Policy1000ELNS0_9SortOrderE0ES6_S7_jii30preprocess_vertex_decomposer_tEEvPT5_SD_PT3_PKSE_PT1_PKSI_PT2_PKSM_T4_iiT6__param_10,
	.param .align 1 .b8 _ZN3cub18CUB_300001_SM_10006detail10radix_sort29DeviceRadixSortOnesweepKernelINS1_5radix10policy_hubI19preprocess_vertex_tNS0_8NullTypeEjE10Policy1000ELNS0_9SortOrderE0ES6_S7_jii30preprocess_vertex_decomposer_tEEvPT5_SD_PT3_PKSE_PT1_PKSI_PT2_PKSM_T4_iiT6__param_11[1]
)
.maxntid 384
{
	.reg .pred 	%p<80>;
	.reg .b32 	%r<819>;
	.reg .b64 	%rd<123>;
	// demoted variable
	.shared .align 16 .b8 _ZZN3cub18CUB_300001_SM_10006detail10radix_sort29DeviceRadixSortOnesweepKernelINS1_5radix10policy_hubI19preprocess_vertex_tNS0_8NullTypeEjE10Policy1000ELNS0_9SortOrderE0ES6_S7_jii30preprocess_vertex_decomposer_tEEvPT5_SD_PT3_PKSE_PT1_PKSI_PT2_PKSM_T4_iiT6_E1s[47104];
	ld.param.u64 	%rd30, [_ZN3cub18CUB_300001_SM_10006detail10radix_sort29DeviceRadixSortOnesweepKernelINS1_5radix10policy_hubI19preprocess_vertex_tNS0_8NullTypeEjE10Policy1000ELNS0_9SortOrderE0ES6_S7_jii30preprocess_vertex_decomposer_tEEvPT5_SD_PT3_PKSE_PT1_PKSI_PT2_PKSM_T4_iiT6__param_0];
	ld.param.u64 	%rd31, [_ZN3cub18CUB_300001_SM_10006detail10radix_sort29DeviceRadixSortOnesweepKernelINS1_5radix10policy_hubI19preprocess_vertex_tNS0_8NullTypeEjE10Policy1000ELNS0_9SortOrderE0ES6_S7_jii30preprocess_vertex_decomposer_tEEvPT5_SD_PT3_PKSE_PT1_PKSI_PT2_PKSM_T4_iiT6__param_1];
	ld.param.u64 	%rd34, [_ZN3cub18CUB_300001_SM_10006detail10radix_sort29DeviceRadixSortOnesweepKernelINS1_5radix10policy_hubI19preprocess_vertex_tNS0_8NullTypeEjE10Policy1000ELNS0_9SortOrderE0ES6_S7_jii30preprocess_vertex_decomposer_tEEvPT5_SD_PT3_PKSE_PT1_PKSI_PT2_PKSM_T4_iiT6__param_4];
	ld.param.u64 	%rd35, [_ZN3cub18CUB_300001_SM_10006detail10radix_sort29DeviceRadixSortOnesweepKernelINS1_5radix10policy_hubI19preprocess_vertex_tNS0_8NullTypeEjE10Policy1000ELNS0_9SortOrderE0ES6_S7_jii30preprocess_vertex_decomposer_tEEvPT5_SD_PT3_PKSE_PT1_PKSI_PT2_PKSM_T4_iiT6__param_5];
	cvta.to.global.u64 	%rd1, %rd34;
	cvta.to.global.u64 	%rd2, %rd30;
	cvta.to.global.u64 	%rd3, %rd35;
	mov.u32 	%r1, %tid.x;
	shr.u32 	%r2, %r1, 5;
	// begin inline asm
	mov.u32 %r165, %laneid;
	// end inline asm
	setp.ne.s32 	%p2, %r1, 0;
	@%p2 bra 	$L__BB11_2;
	cvta.to.global.u64 	%rd36, %rd31;
	atom.global.add.u32 	%r166, [%rd36], 1;
	st.shared.u32 	[_ZZN3cub18CUB_300001_SM_10006detail10radix_sort29DeviceRadixSortOnesweepKernelINS1_5radix10policy_hubI19preprocess_vertex_tNS0_8NullTypeEjE10Policy1000ELNS0_9SortOrderE0ES6_S7_jii30preprocess_vertex_decomposer_tEEvPT5_SD_PT3_PKSE_PT1_PKSI_PT2_PKSM_T4_iiT6_E1s+46080], %r166;
$L__BB11_2:
	ld.param.u32 	%r742, [_ZN3cub18CUB_300001_SM_10006detail10radix_sort29DeviceRadixSortOnesweepKernelINS1_5radix10policy_hubI19preprocess_vertex_tNS0_8NullTypeEjE10Policy1000ELNS0_9SortOrderE0ES6_S7_jii30preprocess_vertex_decomposer_tEEvPT5_SD_PT3_PKSE_PT1_PKSI_PT2_PKSM_T4_iiT6__param_8];
	bar.sync 	0;
	ld.shared.u32 	%r4, [_ZZN3cub18CUB_300001_SM_10006detail10radix_sort29DeviceRadixSortOnesweepKernelINS1_5radix10policy_hubI19preprocess_vertex_tNS0_8NullTypeEjE10Policy1000ELNS0_9SortOrderE0ES6_S7_jii30preprocess_vertex_decomposer_tEEvPT5_SD_PT3_PKSE_PT1_PKSI_PT2_PKSM_T4_iiT6_E1s+46080];
	mul.lo.s32 	%r5, %r4, 1920;
	add.s32 	%r6, %r5, 1920;
	setp.gt.s32 	%p3, %r6, %r742;
	@%p3 bra 	$L__BB11_4;
	and.b32  	%r167, %r1, 31;
	and.b32  	%r168, %r1, 992;
	mul.lo.s32 	%r169, %r168, 5;
	or.b32  	%r170, %r169, %r167;
	cvt.u64.u32 	%rd37, %r5;
	cvt.u64.u32 	%rd38, %r170;
	add.s64 	%rd39, %rd38, %rd37;
	mad.lo.s64 	%rd40, %rd39, 24, %rd3;
	ld.global.v2.u32 	{%r791, %r790}, [%rd40];
	ld.global.u32 	%r789, [%rd40+8];
	ld.global.u64 	%rd120, [%rd40+16];
	ld.global.v2.u32 	{%r787, %r786}, [%rd40+768];
	ld.global.u32 	%r785, [%rd40+776];
	ld.global.u64 	%rd119, [%rd40+784];
	ld.global.v2.u32 	{%r783, %r782}, [%rd40+1536];
	ld.global.u32 	%r781, [%rd40+1544];
	ld.global.u64 	%rd118, [%rd40+1552];
	ld.global.v2.u32 	{%r780, %r784}, [%rd40+2304];
	ld.global.u32 	%r788, [%rd40+2312];
	ld.global.u64 	%rd121, [%rd40+2320];
	ld.global.v2.u32 	{%r792, %r793}, [%rd40+3072];
	ld.global.u32 	%r794, [%rd40+3080];
	ld.global.u64 	%rd122, [%rd40+3088];
	bra.uni 	$L__BB11_14;
$L__BB11_4:
	ld.param.u32 	%r743, [_ZN3cub18CUB_300001_SM_10006detail10radix_sort29DeviceRadixSortOnesweepKernelINS1_5radix10policy_hubI19preprocess_vertex_tNS0_8NullTypeEjE10Policy1000ELNS0_9SortOrderE0ES6_S7_jii30preprocess_vertex_decomposer_tEEvPT5_SD_PT3_PKSE_PT1_PKSI_PT2_PKSM_T4_iiT6__param_8];
	cvt.u64.u32 	%rd42, %r5;
	sub.s32 	%r22, %r743, %r5;
	and.b32  	%r173, %r1, 31;
	and.b32  	%r174, %r1, 992;
	mul.lo.s32 	%r175, %r174, 5;
	or.b32  	%r23, %r175, %r173;
	setp.ge.s32 	%p4, %r23, %r22;
	cvt.u64.u32 	%rd43, %r23;
	add.s64 	%rd44, %rd43, %rd42;
	mad.lo.s64 	%rd9, %rd44, 24, %rd3;
	mov.b32 	%r790, 0;
	mov.b32 	%r789, -1;
	mov.b64 	%rd120, 0;
	mov.u32 	%r791, %r790;
	@%p4 bra 	$L__BB11_6;
	ld.global.v2.u32 	{%r791, %r790}, [%rd9];
	ld.global.u32 	%r789, [%rd9+8];
	ld.global.u64 	%rd120, [%rd9+16];
$L__BB11_6:
	add.s32 	%r178, %r23, 32;
	setp.ge.s32 	%p5, %r178, %r22;
	mov.b32 	%r786, 0;
	mov.b32 	%r785, -1;
	mov.b64 	%rd119, 0;
	mov.u32 	%r787, %r786;
	@%p5 bra 	$L__BB11_8;
	ld.global.v2.u32 	{%r787, %r786}, [%rd9+768];
	ld.global.u32 	%r785, [%rd9+776];
	ld.global.u64 	%rd119, [%rd9+784];
$L__BB11_8:
	add.s32 	%r181, %r23, 64;
	setp.ge.s32 	%p6, %r181, %r22;
	mov.b32 	%r782, 0;
	mov.b32 	%r781, -1;
	mov.b64 	%rd118, 0;
	mov.u32 	%r783, %r782;
	@%p6 bra 	$L__BB11_10;
	ld.global.v2.u32 	{%r783, %r782}, [%rd9+1536];
	ld.global.u32 	%r781, [%rd9+1544];
	ld.global.u64 	%rd118, [%rd9+1552];
$L__BB11_10:
	add.s32 	%r184, %r23, 96;
	setp.ge.s32 	%p7, %r184, %r22;
	mov.b64 	%rd121, 0;
	mov.b32 	%r788, -1;
	mov.b32 	%r780, 0;
	mov.u32 	%r784, %r780;
	@%p7 bra 	$L__BB11_12;
	ld.global.v2.u32 	{%r780, %r784}, [%rd9+2304];
	ld.global.u32 	%r788, [%rd9+2312];
	ld.global.u64 	%rd121, [%rd9+2320];
$L__BB11_12:
	add.s32 	%r187, %r23, 128;
	setp.ge.s32 	%p8, %r187, %r22;
	mov.b64 	%rd122, 0;
	mov.b32 	%r794, -1;
	mov.b32 	%r792, 0;
	mov.u32 	%r793, %r792;
	@%p8 bra 	$L__BB11_14;
	ld.global.v2.u32 	{%r792, %r793}, [%rd9+3072];
	ld.global.u32 	%r794, [%rd9+3080];
	ld.global.u64 	%rd122, [%rd9+3088];
$L__BB11_14:
	shl.b32 	%r188, %r2, 10;
	mov.u32 	%r189, _ZZN3cub18CUB_300001_SM_10006detail10radix_sort29DeviceRadixSortOnesweepKernelINS1_5radix10policy_hubI19preprocess_vertex_tNS0_8NullTypeEjE10Policy1000ELNS0_9SortOrderE0ES6_S7_jii30preprocess_vertex_decomposer_tEEvPT5_SD_PT3_PKSE_PT1_PKSI_PT2_PKSM_T4_iiT6_E1s;
	add.s32 	%r66, %r189, %r188;
	setp.gt.s32 	%p9, %r165, 255;
	@%p9 bra 	$L__BB11_27;
	max.s32 	%r190, %r165, 224;
	sub.s32 	%r191, %r190, %r165;
	add.s32 	%r192, %r191, 31;
	shr.u32 	%r193, %r192, 5;
	add.s32 	%r67, %r193, 1;
	and.b32  	%r68, %r67, 15;
	setp.lt.u32 	%p10, %r192, 480;
	mov.u32 	%r798, %r165;
	@%p10 bra 	$L__BB11_18;
	and.b32  	%r194, %r67, 268435440;
	neg.s32 	%r796, %r194;
	shl.b32 	%r196, %r165, 2;
	add.s32 	%r197, %r188, %r196;
	mov.u32 	%r198, _ZZN3cub18CUB_300001_SM_10006detail10radix_sort29DeviceRadixSortOnesweepKernelINS1_5radix10policy_hubI19preprocess_vertex_tNS0_8NullTypeEjE10Policy1000ELNS0_9SortOrderE0ES6_S7_jii30preprocess_vertex_decomposer_tEEvPT5_SD_PT3_PKSE_PT1_PKSI_PT2_PKSM_T4_iiT6_E1s;
	add.s32 	%r199, %r197, %r198;
	add.s32 	%r795, %r199, 1024;
	mov.u32 	%r798, %r165;
$L__BB11_17:
	.pragma "nounroll";
	mov.b32 	%r200, 0;
	st.shared.u32 	[%r795+-1024], %r200;
	st.shared.u32 	[%r795+-896], %r200;
	st.shared.u32 	[%r795+-768], %r200;
	st.shared.u32 	[%r795+-640], %r200;
	st.shared.u32 	[%r795+-512], %r200;
	st.shared.u32 	[%r795+-384], %r200;
	st.shared.u32 	[%r795+-256], %r200;
	st.shared.u32 	[%r795+-128], %r200;
	st.shared.u32 	[%r795], %r200;
	st.shared.u32 	[%r795+128], %r200;
	st.shared.u32 	[%r795+256], %r200;
	st.shared.u32 	[%r795+384], %r200;
	st.shared.u32 	[%r795+512], %r200;
	st.shared.u32 	[%r795+640], %r200;
	st.shared.u32 	[%r795+768], %r200;
	st.shared.u32 	[%r795+896], %r200;
	add.s32 	%r798, %r798, 512;
	add.s32 	%r796, %r796, 16;
	add.s32 	%r795, %r795, 2048;
	setp.ne.s32 	%p11, %r796, 0;
	@%p11 bra 	$L__BB11_17;
$L__BB11_18:
	setp.eq.s32 	%p12, %r68, 0;
	@%p12 bra 	$L__BB11_27;
	and.b32  	%r78, %r67, 7;
	setp.lt.u32 	%p13, %r68, 8;
	@%p13 bra 	$L__BB11_21;
	shl.b32 	%r201, %r798, 2;
	add.s32 	%r202, %r66, %r201;
	mov.b32 	%r203, 0;
	st.shared.u32 	[%r202], %r203;
	st.shared.u32 	[%r202+128], %r203;
	st.shared.u32 	[%r202+256], %r203;
	st.shared.u32 	[%r202+384], %r203;
	st.shared.u32 	[%r202+512], %r203;
	st.shared.u32 	[%r202+640], %r203;
	st.shared.u32 	[%r202+768], %r203;
	st.shared.u32 	[%r202+896], %r203;
	add.s32 	%r798, %r798, 256;
$L__BB11_21:
	setp.eq.s32 	%p14, %r78, 0;
	@%p14 bra 	$L__BB11_27;
	and.b32  	%r81, %r67, 3;
	setp.lt.u32 	%p15, %r78, 4;
	@%p15 bra 	$L__BB11_24;
	shl.b32 	%r204, %r798, 2;
	add.s32 	%r205, %r66, %r204;
	mov.b32 	%r206, 0;
	st.shared.u32 	[%r205], %r206;
	st.shared.u32 	[%r205+128], %r206;
	st.shared.u32 	[%r205+256], %r206;
	st.shared.u32 	[%r205+384], %r206;
	add.s32 	%r798, %r798, 128;
$L__BB11_24:
	setp.eq.s32 	%p16, %r81, 0;
	@%p16 bra 	$L__BB11_27;
	shl.b32 	%r208, %r798, 2;
	add.s32 	%r209, %r188, %r208;
	mov.u32 	%r210, _ZZN3cub18CUB_300001_SM_10006detail10radix_sort29DeviceRadixSortOnesweepKernelINS1_5radix10policy_hubI19preprocess_vertex_tNS0_8NullTypeEjE10Policy1000ELNS0_9SortOrderE0ES6_S7_jii30preprocess_vertex_decomposer_tEEvPT5_SD_PT3_PKSE_PT1_PKSI_PT2_PKSM_T4_iiT6_E1s;
	add.s32 	%r802, %r210, %r209;
	neg.s32 	%r801, %r81;
$L__BB11_26:
	.pragma "nounroll";
	mov.b32 	%r211, 0;
	st.shared.u32 	[%r802], %r211;
	add.s32 	%r802, %r802, 128;
	add.s32 	%r801, %r801, 1;
	setp.ne.s32 	%p17, %r801, 0;
	@%p17 bra 	$L__BB11_26;
$L__BB11_27:
	ld.param.u32 	%r764, [_ZN3cub18CUB_300001_SM_10006detail10radix_sort29DeviceRadixSortOnesweepKernelINS1_5radix10policy_hubI19preprocess_vertex_tNS0_8NullTypeEjE10Policy1000ELNS0_9SortOrderE0ES6_S7_jii30preprocess_vertex_decomposer_tEEvPT5_SD_PT3_PKSE_PT1_PKSI_PT2_PKSM_T4_iiT6__param_10];
	ld.param.u32 	%r750, [_ZN3cub18CUB_300001_SM_10006detail10radix_sort29DeviceRadixSortOnesweepKernelINS1_5radix10policy_hubI19preprocess_vertex_tNS0_8NullTypeEjE10Policy1000ELNS0_9SortOrderE0ES6_S7_jii30preprocess_vertex_decomposer_tEEvPT5_SD_PT3_PKSE_PT1_PKSI_PT2_PKSM_T4_iiT6__param_9];
	bar.warp.sync 	-1;
	setp.lt.u32 	%p18, %r750, 32;
	sub.s32 	%r212, 32, %r750;
	min.u32 	%r213, %r764, %r212;
	mov.b32 	%r214, -1;
	shl.b32 	%r215, %r214, %r213;
	not.b32 	%r90, %r215;
	@%p18 bra 	$L__BB11_29;
	atom.shared.add.u32 	%r246, [%r66], 1;
	atom.shared.add.u32 	%r247, [%r66], 1;
	atom.shared.add.u32 	%r248, [%r66], 1;
	atom.shared.add.u32 	%r249, [%r66], 1;
	atom.shared.add.u32 	%r250, [%r66], 1;
	bra.uni 	$L__BB11_32;
$L__BB11_29:
	ld.param.u32 	%r765, [_ZN3cub18CUB_300001_SM_10006detail10radix_sort29DeviceRadixSortOnesweepKernelINS1_5radix10policy_hubI19preprocess_vertex_tNS0_8NullTypeEjE10Policy1000ELNS0_9SortOrderE0ES6_S7_jii30preprocess_vertex_decomposer_tEEvPT5_SD_PT3_PKSE_PT1_PKSI_PT2_PKSM_T4_iiT6__param_10];
	setp.ne.s32 	%p19, %r765, 0;
	@%p19 bra 	$L__BB11_31;
	atom.shared.add.u32 	%r241, [%r66], 1;
	atom.shared.add.u32 	%r242, [%r66], 1;
	atom.shared.add.u32 	%r243, [%r66], 1;
	atom.shared.add.u32 	%r244, [%r66], 1;
	atom.shared.add.u32 	%r245, [%r66], 1;
	bra.uni 	$L__BB11_32;
$L__BB11_31:
	ld.param.u32 	%r751, [_ZN3cub18CUB_300001_SM_10006detail10radix_sort29DeviceRadixSortOnesweepKernelINS1_5radix10policy_hubI19preprocess_vertex_tNS0_8NullTypeEjE10Policy1000ELNS0_9SortOrderE0ES6_S7_jii30preprocess_vertex_decomposer_tEEvPT5_SD_PT3_PKSE_PT1_PKSI_PT2_PKSM_T4_iiT6__param_9];
	shr.u32 	%r216, %r789, %r751;
	and.b32  	%r217, %r216, %r90;
	shl.b32 	%r218, %r217, 2;
	add.s32 	%r219, %r66, %r218;
	atom.shared.add.u32 	%r220, [%r219], 1;
	shr.u32 	%r221, %r785, %r751;
	and.b32  	%r222, %r221, %r90;
	shl.b32 	%r223, %r222, 2;
	add.s32 	%r224, %r66, %r223;
	atom.shared.add.u32 	%r225, [%r224], 1;
	shr.u32 	%r226, %r781, %r751;
	and.b32  	%r227, %r226, %r90;
	shl.b32 	%r228, %r227, 2;
	add.s32 	%r229, %r66, %r228;
	atom.shared.add.u32 	%r230, [%r229], 1;
	shr.u32 	%r231, %r788, %r751;
	and.b32  	%r232, %r231, %r90;
	shl.b32 	%r233, %r232, 2;
	add.s32 	%r234, %r66, %r233;
	atom.shared.add.u32 	%r235, [%r234], 1;
	shr.u32 	%r236, %r794, %r751;
	and.b32  	%r237, %r236, %r90;
	shl.b32 	%r238, %r237, 2;
	add.s32 	%r239, %r66, %r238;
	atom.shared.add.u32 	%r240, [%r239], 1;
$L__BB11_32:
	bar.sync 	0;
	setp.gt.u32 	%p20, %r1, 255;
	shl.b32 	%r252, %r1, 2;
	mov.u32 	%r253, _ZZN3cub18CUB_300001_SM_10006detail10radix_sort29DeviceRadixSortOnesweepKernelINS1_5radix10policy_hubI19preprocess_vertex_tNS0_8NullTypeEjE10Policy1000ELNS0_9SortOrderE0ES6_S7_jii30preprocess_vertex_decomposer_tEEvPT5_SD_PT3_PKSE_PT1_PKSI_PT2_PKSM_T4_iiT6_E1s;
	add.s32 	%r91, %r253, %r252;
	mov.b32 	%r803, 0;
	@%p20 bra 	$L__BB11_34;
	ld.shared.u32 	%r254, [%r91];
	mov.b32 	%r255, 0;
	st.shared.u32 	[%r91], %r255;
	ld.shared.u32 	%r256, [%r91+1024];
	st.shared.u32 	[%r91+1024], %r254;
	add.s32 	%r257, %r256, %r254;
	ld.shared.u32 	%r258, [%r91+2048];
	st.shared.u32 	[%r91+2048], %r257;
	add.s32 	%r259, %r258, %r257;
	ld.shared.u32 	%r260, [%r91+3072];
	st.shared.u32 	[%r91+3072], %r259;
	add.s32 	%r261, %r260, %r259;
	ld.shared.u32 	%r262, [%r91+4096];
	st.shared.u32 	[%r91+4096], %r261;
	add.s32 	%r263, %r262, %r261;
	ld.shared.u32 	%r264, [%r91+5120];
	st.shared.u32 	[%r91+5120], %r263;
	add.s32 	%r265, %r264, %r263;
	ld.shared.u32 	%r266, [%r91+6144];
	st.shared.u32 	[%r91+6144], %r265;
	add.s32 	%r267, %r266, %r265;
	ld.shared.u32 	%r268, [%r91+7168];
	st.shared.u32 	[%r91+7168], %r267;
	add.s32 	%r269, %r268, %r267;
	ld.shared.u32 	%r270, [%r91+8192];
	st.shared.u32 	[%r91+8192], %r269;
	add.s32 	%r271, %r270, %r269;
	ld.shared.u32 	%r272, [%r91+9216];
	st.shared.u32 	[%r91+9216], %r271;
	add.s32 	%r273, %r272, %r271;
	ld.shared.u32 	%r274, [%r91+10240];
	st.shared.u32 	[%r91+10240], %r273;
	add.s32 	%r275, %r274, %r273;
	ld.shared.u32 	%r276, [%r91+11264];
	st.shared.u32 	[%r91+11264], %r275;
	add.s32 	%r803, %r276, %r275;
$L__BB11_34:
	shl.b32 	%r277, %r4, 8;
	add.s32 	%r278, %r277, %r1;
	mul.wide.s32 	%rd49, %r278, 4;
	add.s64 	%rd24, %rd2, %rd49;
	@%p20 bra 	$L__BB11_36;
	or.b32  	%r279, %r803, 1073741824;
	st.volatile.global.u32 	[%rd24], %r279;
$L__BB11_36:
	ld.param.u64 	%rd111, [_ZN3cub18CUB_300001_SM_10006detail10radix_sort29DeviceRadixSortOnesweepKernelINS1_5radix10policy_hubI19preprocess_vertex_tNS0_8NullTypeEjE10Policy1000ELNS0_9SortOrderE0ES6_S7_jii30preprocess_vertex_decomposer_tEEvPT5_SD_PT3_PKSE_PT1_PKSI_PT2_PKSM_T4_iiT6__param_3];
	setp.lt.u32 	%p22, %r1, 256;
	setp.eq.s32 	%p23, %r803, 1920;
	and.pred  	%p24, %p22, %p23;
	selp.u32 	%r280, 1, 0, %p24;
	{ 
	.reg .pred 	%p1; 
	.reg .pred 	%p2; 
	setp.ne.u32 	%p1, %r280, 0; 
	bar.red.or.pred 	%p2, 0, %p1; 
	selp.u32 	%r281, 1, 0, %p2; 
	}
	setp.eq.s32 	%p25, %r281, 0;
	cvta.to.global.u64 	%rd50, %rd111;
	mul.wide.u32 	%rd51, %r1, 4;
	add.s64 	%rd25, %rd50, %rd51;
	@%p25 bra 	$L__BB11_60;
	ld.param.u32 	%r766, [_ZN3cub18CUB_300001_SM_10006detail10radix_sort29DeviceRadixSortOnesweepKernelINS1_5radix10policy_hubI19preprocess_vertex_tNS0_8NullTypeEjE10Policy1000ELNS0_9SortOrderE0ES6_S7_jii30preprocess_vertex_decomposer_tEEvPT5_SD_PT3_PKSE_PT1_PKSI_PT2_PKSM_T4_iiT6__param_10];
	ld.param.u32 	%r752, [_ZN3cub18CUB_300001_SM_10006detail10radix_sort29DeviceRadixSortOnesweepKernelINS1_5radix10policy_hubI19preprocess_vertex_tNS0_8NullTypeEjE10Policy1000ELNS0_9SortOrderE0ES6_S7_jii30preprocess_vertex_decomposer_tEEvPT5_SD_PT3_PKSE_PT1_PKSI_PT2_PKSM_T4_iiT6__param_9];
	setp.gt.u32 	%p27, %r752, 31;
	setp.eq.s32 	%p28, %r766, 0;
	shr.u32 	%r282, %r789, %r752;
	and.b32  	%r283, %r282, %r90;
	selp.b32 	%r284, 0, %r283, %p28;
	selp.b32 	%r94, 0, %r284, %p27;
	@%p20 bra 	$L__BB11_45;
	ld.global.u32 	%r285, [%rd25];
	setp.gt.u32 	%p29, %r1, %r94;
	selp.b32 	%r286, 1920, 0, %p29;
	sub.s32 	%r807, %r285, %r286;
	st.shared.u32 	[%r91+46080], %r807;
	setp.lt.s32 	%p30, %r4, 1;
	mov.u32 	%r808, %r803;
	@%p30 bra 	$L__BB11_44;
	mov.b32 	%r805, -1;
	mov.u32 	%r804, %r4;
	mov.u32 	%r808, %r803;
$L__BB11_40:
	add.s32 	%r99, %r804, -1;
$L__BB11_41:
	membar.cta;
	shl.b32 	%r288, %r99, 8;
	add.s32 	%r289, %r288, %r1;
	mul.wide.s32 	%rd52, %r289, 4;
	add.s64 	%rd53, %rd2, %rd52;
	ld.volatile.global.u32 	%r100, [%rd53];
	setp.eq.s32 	%p31, %r100, 0;
	@%p31 bra 	$L__BB11_41;
	and.b32  	%r290, %r100, 1073741823;
	add.s32 	%r808, %r290, %r808;
	setp.gt.s32 	%p32, %r100, -1;
	vote.sync.ballot.b32 	%r805, %p32, %r805;
	setp.gt.u32 	%p34, %r804, 1;
	and.pred  	%p35, %p32, %p34;
	mov.u32 	%r804, %r99;
	@%p35 bra 	$L__BB11_40;
	ld.shared.u32 	%r807, [%r91+46080];
$L__BB11_44:
	or.b32  	%r291, %r808, -2147483648;
	shl.b32 	%r292, %r4, 8;
	add.s32 	%r293, %r292, %r1;
	mul.wide.s32 	%rd54, %r293, 4;
	add.s64 	%rd55, %rd2, %rd54;
	st.volatile.global.u32 	[%rd55], %r291;
	sub.s32 	%r294, %r808, %r803;
	add.s32 	%r295, %r294, %r807;
	st.shared.u32 	[%r91+46080], %r295;
$L__BB11_45:
	ld.param.u32 	%r744, [_ZN3cub18CUB_300001_SM_10006detail10radix_sort29DeviceRadixSortOnesweepKernelINS1_5radix10policy_hubI19preprocess_vertex_tNS0_8NullTypeEjE10Policy1000ELNS0_9SortOrderE0ES6_S7_jii30preprocess_vertex_decomposer_tEEvPT5_SD_PT3_PKSE_PT1_PKSI_PT2_PKSM_T4_iiT6__param_8];
	ld.param.u64 	%rd107, [_ZN3cub18CUB_300001_SM_10006detail10radix_sort29DeviceRadixSortOnesweepKernelINS1_5radix10policy_hubI19preprocess_vertex_tNS0_8NullTypeEjE10Policy1000ELNS0_9SortOrderE0ES6_S7_jii30preprocess_vertex_decomposer_tEEvPT5_SD_PT3_PKSE_PT1_PKSI_PT2_PKSM_T4_iiT6__param_2];
	setp.lt.s32 	%p37, %r6, %r744;
	setp.eq.s64 	%p38, %rd107, 0;
	or.pred  	%p39, %p38, %p37;
	or.pred  	%p40, %p20, %p39;
	@%p40 bra 	$L__BB11_47;
	ld.param.u64 	%rd108, [_ZN3cub18CUB_300001_SM_10006detail10radix_sort29DeviceRadixSortOnesweepKernelINS1_5radix10policy_hubI19preprocess_vertex_tNS0_8NullTypeEjE10Policy1000ELNS0_9SortOrderE0ES6_S7_jii30preprocess_vertex_decomposer_tEEvPT5_SD_PT3_PKSE_PT1_PKSI_PT2_PKSM_T4_iiT6__param_2];
	ld.shared.u32 	%r296, [%r91+46080];
	setp.gt.u32 	%p41, %r1, %r94;
	selp.b32 	%r297, 1920, 0, %p41;
	add.s32 	%r298, %r297, %r803;
	add.s32 	%r299, %r298, %r296;
	cvta.to.global.u64 	%rd56, %rd108;
	mul.wide.u32 	%rd57, %r1, 4;
	add.s64 	%rd58, %rd56, %rd57;
	st.global.u32 	[%rd58], %r299;
$L__BB11_47:
	ld.param.u32 	%r745, [_ZN3cub18CUB_300001_SM_10006detail10radix_sort29DeviceRadixSortOnesweepKernelINS1_5radix10policy_hubI19preprocess_vertex_tNS0_8NullTypeEjE10Policy1000ELNS0_9SortOrderE0ES6_S7_jii30preprocess_vertex_decomposer_tEEvPT5_SD_PT3_PKSE_PT1_PKSI_PT2_PKSM_T4_iiT6__param_8];
	setp.gt.s32 	%p42, %r6, %r745;
	bar.sync 	0;
	shl.b32 	%r300, %r94, 2;
	mov.u32 	%r301, _ZZN3cub18CUB_300001_SM_10006detail10radix_sort29DeviceRadixSortOnesweepKernelINS1_5radix10policy_hubI19preprocess_vertex_tNS0_8NullTypeEjE10Policy1000ELNS0_9SortOrderE0ES6_S7_jii30preprocess_vertex_decomposer_tEEvPT5_SD_PT3_PKSE_PT1_PKSI_PT2_PKSM_T4_iiT6_E1s;
	add.s32 	%r302, %r301, %r300;
	ld.shared.u32 	%rd26, [%r302+46080];
	@%p42 bra 	$L__BB11_49;
	and.b32  	%r303, %r1, 31;
	and.b32  	%r304, %r1, 992;
	mul.lo.s32 	%r305, %r304, 5;
	or.b32  	%r306, %r305, %r303;
	cvt.u64.u32 	%rd59, %r306;
	add.s64 	%rd60, %rd59, %rd26;
	mad.lo.s64 	%rd61, %rd60, 24, %rd1;
	st.global.v2.u32 	[%rd61], {%r791, %r790};
	st.global.u32 	[%rd61+8], %r789;
	st.global.u64 	[%rd61+16], %rd120;
	st.global.v2.u32 	[%rd61+768], {%r787, %r786};
	st.global.u32 	[%rd61+776], %r785;
	st.global.u64 	[%rd61+784], %rd119;
	st.global.v2.u32 	[%rd61+1536], {%r783, %r782};
	st.global.u32 	[%rd61+1544], %r781;
	st.global.u64 	[%rd61+1552], %rd118;
	st.global.v2.u32 	[%rd61+2304], {%r780, %r784};
	st.global.u32 	[%rd61+2312], %r788;
	st.global.u64 	[%rd61+2320], %rd121;
	st.global.v2.u32 	[%rd61+3072], {%r792, %r793};
	st.global.u32 	[%rd61+3080], %r794;
	st.global.u64 	[%rd61+3088], %rd122;
	bra.uni 	$L__BB11_59;
$L__BB11_49:
	ld.param.u32 	%r746, [_ZN3cub18CUB_300001_SM_10006detail10radix_sort29DeviceRadixSortOnesweepKernelINS1_5radix10policy_hubI19preprocess_vertex_tNS0_8NullTypeEjE10Policy1000ELNS0_9SortOrderE0ES6_S7_jii30preprocess_vertex_decomposer_tEEvPT5_SD_PT3_PKSE_PT1_PKSI_PT2_PKSM_T4_iiT6__param_8];
	mad.lo.s32 	%r106, %r4, -1920, %r746;
	and.b32  	%r307, %r1, 31;
	and.b32  	%r308, %r1, 992;
	mul.lo.s32 	%r309, %r308, 5;
	or.b32  	%r107, %r309, %r307;
	setp.ge.s32 	%p43, %r107, %r106;
	cvt.u64.u32 	%rd62, %r107;
	add.s64 	%rd63, %rd62, %rd26;
	mad.lo.s64 	%rd27, %rd63, 24, %rd1;
	@%p43 bra 	$L__BB11_51;
	st.global.v2.u32 	[%rd27], {%r791, %r790};
	st.global.u32 	[%rd27+8], %r789;
	st.global.u64 	[%rd27+16], %rd120;
$L__BB11_51:
	add.s32 	%r310, %r107, 32;
	setp.ge.s32 	%p44, %r310, %r106;
	@%p44 bra 	$L__BB11_53;
	st.global.v2.u32 	[%rd27+768], {%r787, %r786};
	st.global.u32 	[%rd27+776], %r785;
	st.global.u64 	[%rd27+784], %rd119;
$L__BB11_53:
	add.s32 	%r311, %r107, 64;
	setp.ge.s32 	%p45, %r311, %r106;
	@%p45 bra 	$L__BB11_55;
	st.global.v2.u32 	[%rd27+1536], {%r783, %r782};
	st.global.u32 	[%rd27+1544], %r781;
	st.global.u64 	[%rd27+1552], %rd118;
$L__BB11_55:
	add.s32 	%r312, %r107, 96;
	setp.ge.s32 	%p46, %r312, %r106;
	@%p46 bra 	$L__BB11_57;
	st.global.v2.u32 	[%rd27+2304], {%r780, %r784};
	st.global.u32 	[%rd27+2312], %r788;
	st.global.u64 	[%rd27+2320], %rd121;
$L__BB11_57:
	add.s32 	%r313, %r107, 128;
	setp.ge.s32 	%p47, %r313, %r106;
	@%p47 bra 	$L__BB11_59;
	st.global.v2.u32 	[%rd27+3072], {%r792, %r793};
	st.global.u32 	[%rd27+3080], %r794;
	st.global.u64 	[%rd27+3088], %rd122;
$L__BB11_59:
	// begin inline asm
	exit;
	// end inline asm
$L__BB11_60:
	mul.hi.u32 	%r314, %r1, 357913942;
	add.s32 	%r315, %r314, %r1;
	shl.b32 	%r316, %r315, 2;
	mov.u32 	%r317, _ZZN3cub18CUB_300001_SM_10006detail10radix_sort29DeviceRadixSortOnesweepKernelINS1_5radix10policy_hubI19preprocess_vertex_tNS0_8NullTypeEjE10Policy1000ELNS0_9SortOrderE0ES6_S7_jii30preprocess_vertex_decomposer_tEEvPT5_SD_PT3_PKSE_PT1_PKSI_PT2_PKSM_T4_iiT6_E1s;
	add.s32 	%r318, %r317, %r316;
	add.s32 	%r108, %r318, 13328;
	st.shared.u32 	[%r318+13328], %r803;
	bar.sync 	0;
	setp.gt.u32 	%p48, %r1, 31;
	@%p48 bra 	$L__BB11_62;
	mov.u32 	%r349, %tid.x;
	mov.u32 	%r350, _ZZN3cub18CUB_300001_SM_10006detail10radix_sort29DeviceRadixSortOnesweepKernelINS1_5radix10policy_hubI19preprocess_vertex_tNS0_8NullTypeEjE10Policy1000ELNS0_9SortOrderE0ES6_S7_jii30preprocess_vertex_decomposer_tEEvPT5_SD_PT3_PKSE_PT1_PKSI_PT2_PKSM_T4_iiT6_E1s;
	mad.lo.s32 	%r351, %r349, 52, %r350;
	ld.shared.u32 	%r352, [%r351+13328];
	ld.shared.u32 	%r353, [%r351+13332];
	ld.shared.u32 	%r354, [%r351+13336];
	ld.shared.u32 	%r355, [%r351+13340];
	ld.shared.u32 	%r356, [%r351+13344];
	ld.shared.u32 	%r357, [%r351+13348];
	ld.shared.u32 	%r358, [%r351+13352];
	ld.shared.u32 	%r359, [%r351+13356];
	ld.shared.u32 	%r360, [%r351+13360];
	ld.shared.u32 	%r361, [%r351+13364];
	ld.shared.u32 	%r362, [%r351+13368];
	ld.shared.u32 	%r363, [%r351+13372];
	add.s32 	%r364, %r353, %r352;
	add.s32 	%r365, %r364, %r354;
	add.s32 	%r366, %r365, %r355;
	add.s32 	%r367, %r366, %r356;
	add.s32 	%r368, %r367, %r357;
	add.s32 	%r369, %r368, %r358;
	add.s32 	%r370, %r369, %r359;
	add.s32 	%r371, %r370, %r360;
	add.s32 	%r372, %r371, %r361;
	add.s32 	%r373, %r372, %r362;
	add.s32 	%r323, %r373, %r363;
	mov.b32 	%r321, 1;
	mov.b32 	%r346, 0;
	mov.b32 	%r348, -1;
	// begin inline asm
	{  .reg .s32 r0;  .reg .pred p;  shfl.sync.up.b32 r0|p, %r323, %r321, %r346, %r348;  @p add.s32 r0, r0, %r323;  mov.s32 %r319, r0;}
	// end inline asm
	mov.b32 	%r327, 2;
	// begin inline asm
	{  .reg .s32 r0;  .reg .pred p;  shfl.sync.up.b32 r0|p, %r319, %r327, %r346, %r348;  @p add.s32 r0, r0, %r319;  mov.s32 %r325, r0;}
	// end inline asm
	mov.b32 	%r333, 4;
	// begin inline asm
	{  .reg .s32 r0;  .reg .pred p;  shfl.sync.up.b32 r0|p, %r325, %r333, %r346, %r348;  @p add.s32 r0, r0, %r325;  mov.s32 %r331, r0;}
	// end inline asm
	mov.b32 	%r339, 8;
	// begin inline asm
	{  .reg .s32 r0;  .reg .pred p;  shfl.sync.up.b32 r0|p, %r331, %r339, %r346, %r348;  @p add.s32 r0, r0, %r331;  mov.s32 %r337, r0;}
	// end inline asm
	mov.b32 	%r345, 16;
	// begin inline asm
	{  .reg .s32 r0;  .reg .pred p;  shfl.sync.up.b32 r0|p, %r337, %r345, %r346, %r348;  @p add.s32 r0, r0, %r337;  mov.s32 %r343, r0;}
	// end inline asm
	sub.s32 	%r374, %r343, %r323;
	add.s32 	%r375, %r352, %r374;
	add.s32 	%r376, %r353, %r375;
	add.s32 	%r377, %r354, %r376;
	add.s32 	%r378, %r355, %r377;
	add.s32 	%r379, %r356, %r378;
	add.s32 	%r380, %r357, %r379;
	add.s32 	%r381, %r358, %r380;
	add.s32 	%r382, %r359, %r381;
	add.s32 	%r383, %r360, %r382;
	add.s32 	%r384, %r361, %r383;
	add.s32 	%r385, %r362, %r384;
	st.shared.u32 	[%r351+13328], %r374;
	st.shared.u32 	[%r351+13332], %r375;
	st.shared.u32 	[%r351+13336], %r376;
	st.shared.u32 	[%r351+13340], %r377;
	st.shared.u32 	[%r351+13344], %r378;
	st.shared.u32 	[%r351+13348], %r379;
	st.shared.u32 	[%r351+13352], %r380;
	st.shared.u32 	[%r351+13356], %r381;
	st.shared.u32 	[%r351+13360], %r382;
	st.shared.u32 	[%r351+13364], %r383;
	st.shared.u32 	[%r351+13368], %r384;
	st.shared.u32 	[%r351+13372], %r385;
$L__BB11_62:
	mov.u32 	%r109, %tid.x;
	shl.b32 	%r386, %r109, 2;
	mov.u32 	%r387, _ZZN3cub18CUB_300001_SM_10006detail10radix_sort29DeviceRadixSortOnesweepKernelINS1_5radix10policy_hubI19preprocess_vertex_tNS0_8NullTypeEjE10Policy1000ELNS0_9SortOrderE0ES6_S7_jii30preprocess_vertex_decomposer_tEEvPT5_SD_PT3_PKSE_PT1_PKSI_PT2_PKSM_T4_iiT6_E1s;
	add.s32 	%r110, %r387, %r386;
	setp.gt.u32 	%p49, %r109, 255;
	bar.sync 	0;
	ld.shared.u32 	%r111, [%r108];
	@%p49 bra 	$L__BB11_64;
	ld.shared.u32 	%r388, [%r110];
	add.s32 	%r389, %r388, %r111;
	st.shared.u32 	[%r110], %r389;
	ld.shared.u32 	%r390, [%r110+1024];
	add.s32 	%r391, %r390, %r111;
	st.shared.u32 	[%r110+1024], %r391;
	ld.shared.u32 	%r392, [%r110+2048];
	add.s32 	%r393, %r392, %r111;
	st.shared.u32 	[%r110+2048], %r393;
	ld.shared.u32 	%r394, [%r110+3072];
	add.s32 	%r395, %r394, %r111;
	st.shared.u32 	[%r110+3072], %r395;
	ld.shared.u32 	%r396, [%r110+4096];
	add.s32 	%r397, %r396, %r111;
	st.shared.u32 	[%r110+4096], %r397;
	ld.shared.u32 	%r398, [%r110+5120];
	add.s32 	%r399, %r398, %r111;
	st.shared.u32 	[%r110+5120], %r399;
	ld.shared.u32 	%r400, [%r110+6144];
	add.s32 	%r401, %r400, %r111;
	st.shared.u32 	[%r110+6144], %r401;
	ld.shared.u32 	%r402, [%r110+7168];
	add.s32 	%r403, %r402, %r111;
	st.shared.u32 	[%r110+7168], %r403;
	ld.shared.u32 	%r404, [%r110+8192];
	add.s32 	%r405, %r404, %r111;
	st.shared.u32 	[%r110+8192], %r405;
	ld.shared.u32 	%r406, [%r110+9216];
	add.s32 	%r407, %r406, %r111;
	st.shared.u32 	[%r110+9216], %r407;
	ld.shared.u32 	%r408, [%r110+10240];
	add.s32 	%r409, %r408, %r111;
	st.shared.u32 	[%r110+10240], %r409;
	ld.shared.u32 	%r410, [%r110+11264];
	add.s32 	%r411, %r410, %r111;
	st.shared.u32 	[%r110+11264], %r411;
$L__BB11_64:
	ld.param.u32 	%r767, [_ZN3cub18CUB_300001_SM_10006detail10radix_sort29DeviceRadixSortOnesweepKernelINS1_5radix10policy_hubI19preprocess_vertex_tNS0_8NullTypeEjE10Policy1000ELNS0_9SortOrderE0ES6_S7_jii30preprocess_vertex_decomposer_tEEvPT5_SD_PT3_PKSE_PT1_PKSI_PT2_PKSM_T4_iiT6__param_10];
	ld.param.u32 	%r753, [_ZN3cub18CUB_300001_SM_10006detail10radix_sort29DeviceRadixSortOnesweepKernelINS1_5radix10policy_hubI19preprocess_vertex_tNS0_8NullTypeEjE10Policy1000ELNS0_9SortOrderE0ES6_S7_jii30preprocess_vertex_decomposer_tEEvPT5_SD_PT3_PKSE_PT1_PKSI_PT2_PKSM_T4_iiT6__param_9];
	shl.b32 	%r438, %r109, 5;
	and.b32  	%r439, %r438, 31744;
	add.s32 	%r112, %r387, %r439;
	setp.gt.u32 	%p50, %r753, 31;
	bar.sync 	0;
	setp.eq.s32 	%p51, %r767, 0;
	// begin inline asm
	mov.u32 %r412, %lanemask_le;
	// end inline asm
	or.pred  	%p1, %p50, %p51;
	shr.u32 	%r441, %r789, %r753;
	and.b32  	%r442, %r441, %r90;
	selp.b32 	%r435, 0, %r442, %p1;
	mov.b32 	%r415, 1;
	// begin inline asm
	{
    .reg .pred p;
    and.b32 %r413, %r435, %r415;    setp.ne.u32 p, %r413, 0;
    vote.ballot.sync.b32 %r413, p, 0xffffffff;
    @!p not.b32 %r413, %r413;
}

	// end inline asm
	mov.b32 	%r418, 2;
	// begin inline asm
	{
    .reg .pred p;
    and.b32 %r416, %r435, %r418;    setp.ne.u32 p, %r416, 0;
    vote.ballot.sync.b32 %r416, p, 0xffffffff;
    @!p not.b32 %r416, %r416;
}

	// end inline asm
	and.b32  	%r443, %r416, %r413;
	mov.b32 	%r421, 4;
	// begin inline asm
	{
    .reg .pred p;
    and.b32 %r419, %r435, %r421;    setp.ne.u32 p, %r419, 0;
    vote.ballot.sync.b32 %r419, p, 0xffffffff;
    @!p not.b32 %r419, %r419;
}

	// end inline asm
	and.b32  	%r444, %r419, %r443;
	mov.b32 	%r424, 8;
	// begin inline asm
	{
    .reg .pred p;
    and.b32 %r422, %r435, %r424;    setp.ne.u32 p, %r422, 0;
    vote.ballot.sync.b32 %r422, p, 0xffffffff;
    @!p not.b32 %r422, %r422;
}

	// end inline asm
	and.b32  	%r445, %r422, %r444;
	mov.b32 	%r427, 16;
	// begin inline asm
	{
    .reg .pred p;
    and.b32 %r425, %r435, %r427;    setp.ne.u32 p, %r425, 0;
    vote.ballot.sync.b32 %r425, p, 0xffffffff;
    @!p not.b32 %r425, %r425;
}

	// end inline asm
	and.b32  	%r446, %r425, %r445;
	mov.b32 	%r430, 32;
	// begin inline asm
	{
    .reg .pred p;
    and.b32 %r428, %r435, %r430;    setp.ne.u32 p, %r428, 0;
    vote.ballot.sync.b32 %r428, p, 0xffffffff;
    @!p not.b32 %r428, %r428;
}

	// end inline asm
	and.b32  	%r447, %r428, %r446;
	mov.b32 	%r433, 64;
	// begin inline asm
	{
    .reg .pred p;
    and.b32 %r431, %r435, %r433;    setp.ne.u32 p, %r431, 0;
    vote.ballot.sync.b32 %r431, p, 0xffffffff;
    @!p not.b32 %r431, %r431;
}

	// end inline asm
	and.b32  	%r448, %r431, %r447;
	mov.b32 	%r436, 128;
	// begin inline asm
	{
    .reg .pred p;
    and.b32 %r434, %r435, %r436;    setp.ne.u32 p, %r434, 0;
    vote.ballot.sync.b32 %r434, p, 0xffffffff;
    @!p not.b32 %r434, %r434;
}

	// end inline asm
	and.b32  	%r449, %r434, %r448;
	clz.b32 	%r450, %r449;
	sub.s32 	%r115, 31, %r450;
	and.b32  	%r451, %r412, %r449;
	popc.b32 	%r116, %r451;
	setp.ne.s32 	%p52, %r165, %r115;
	mov.b32 	%r809, 0;
	@%p52 bra 	$L__BB11_66;
	shl.b32 	%r452, %r435, 2;
	add.s32 	%r453, %r112, %r452;
	atom.shared.add.u32 	%r809, [%r453], %r116;
$L__BB11_66:
	ld.param.u32 	%r754, [_ZN3cub18CUB_300001_SM_10006detail10radix_sort29DeviceRadixSortOnesweepKernelINS1_5radix10policy_hubI19preprocess_vertex_tNS0_8NullTypeEjE10Policy1000ELNS0_9SortOrderE0ES6_S7_jii30preprocess_vertex_decomposer_tEEvPT5_SD_PT3_PKSE_PT1_PKSI_PT2_PKSM_T4_iiT6__param_9];
	shfl.sync.idx.b32	%r479|%p53, %r809, %r115, 31, -1;
	add.s32 	%r119, %r116, %r479;
	shr.u32 	%r480, %r785, %r754;
	and.b32  	%r481, %r480, %r90;
	selp.b32 	%r476, 0, %r481, %p1;
	mov.b32 	%r456, 1;
	// begin inline asm
	{
    .reg .pred p;
    and.b32 %r454, %r476, %r456;    setp.ne.u32 p, %r454, 0;
    vote.ballot.sync.b32 %r454, p, 0xffffffff;
    @!p not.b32 %r454, %r454;
}

	// end inline asm
	mov.b32 	%r459, 2;
	// begin inline asm
	{
    .reg .pred p;
    and.b32 %r457, %r476, %r459;    setp.ne.u32 p, %r457, 0;
    vote.ballot.sync.b32 %r457, p, 0xffffffff;
    @!p not.b32 %r457, %r457;
}

	// end inline asm
	and.b32  	%r482, %r457, %r454;
	mov.b32 	%r462, 4;
	// begin inline asm
	{
    .reg .pred p;
    and.b32 %r460, %r476, %r462;    setp.ne.u32 p, %r460, 0;
    vote.ballot.sync.b32 %r460, p, 0xffffffff;
    @!p not.b32 %r460, %r460;
}

	// end inline asm
	and.b32  	%r483, %r460, %r482;
	mov.b32 	%r465, 8;
	// begin inline asm
	{
    .reg .pred p;
    and.b32 %r463, %r476, %r465;    setp.ne.u32 p, %r463, 0;
    vote.ballot.sync.b32 %r463, p, 0xffffffff;
    @!p not.b32 %r463, %r463;
}

	// end inline asm
	and.b32  	%r484, %r463, %r483;
	mov.b32 	%r468, 16;
	// begin inline asm
	{
    .reg .pred p;
    and.b32 %r466, %r476, %r468;    setp.ne.u32 p, %r466, 0;
    vote.ballot.sync.b32 %r466, p, 0xffffffff;
    @!p not.b32 %r466, %r466;
}

	// end inline asm
	and.b32  	%r485, %r466, %r484;
	mov.b32 	%r471, 32;
	// begin inline asm
	{
    .reg .pred p;
    and.b32 %r469, %r476, %r471;    setp.ne.u32 p, %r469, 0;
    vote.ballot.sync.b32 %r469, p, 0xffffffff;
    @!p not.b32 %r469, %r469;
}

	// end inline asm
	and.b32  	%r486, %r469, %r485;
	mov.b32 	%r474, 64;
	// begin inline asm
	{
    .reg .pred p;
    and.b32 %r472, %r476, %r474;    setp.ne.u32 p, %r472, 0;
    vote.ballot.sync.b32 %r472, p, 0xffffffff;
    @!p not.b32 %r472, %r472;
}

	// end inline asm
	and.b32  	%r487, %r472, %r486;
	mov.b32 	%r477, 128;
	// begin inline asm
	{
    .reg .pred p;
    and.b32 %r475, %r476, %r477;    setp.ne.u32 p, %r475, 0;
    vote.ballot.sync.b32 %r475, p, 0xffffffff;
    @!p not.b32 %r475, %r475;
}

	// end inline asm
	and.b32  	%r488, %r475, %r487;
	clz.b32 	%r489, %r488;
	sub.s32 	%r121, 31, %r489;
	and.b32  	%r490, %r412, %r488;
	popc.b32 	%r122, %r490;
	setp.ne.s32 	%p54, %r165, %r121;
	mov.b32 	%r810, 0;
	@%p54 bra 	$L__BB11_68;
	shl.b32 	%r491, %r476, 2;
	add.s32 	%r492, %r112, %r491;
	atom.shared.add.u32 	%r810, [%r492], %r122;
$L__BB11_68:
	ld.param.u32 	%r755, [_ZN3cub18CUB_300001_SM_10006detail10radix_sort29DeviceRadixSortOnesweepKernelINS1_5radix10policy_hubI19preprocess_vertex_tNS0_8NullTypeEjE10Policy1000ELNS0_9SortOrderE0ES6_S7_jii30preprocess_vertex_decomposer_tEEvPT5_SD_PT3_PKSE_PT1_PKSI_PT2_PKSM_T4_iiT6__param_9];
	shfl.sync.idx.b32	%r518|%p55, %r810, %r121, 31, -1;
	add.s32 	%r125, %r122, %r518;
	shr.u32 	%r519, %r781, %r755;
	and.b32  	%r520, %r519, %r90;
	selp.b32 	%r515, 0, %r520, %p1;
	mov.b32 	%r495, 1;
	// begin inline asm
	{
    .reg .pred p;
    and.b32 %r493, %r515, %r495;    setp.ne.u32 p, %r493, 0;
    vote.ballot.sync.b32 %r493, p, 0xffffffff;
    @!p not.b32 %r493, %r493;
}

	// end inline asm
	mov.b32 	%r498, 2;
	// begin inline asm
	{
    .reg .pred p;
    and.b32 %r496, %r515, %r498;    setp.ne.u32 p, %r496, 0;
    vote.ballot.sync.b32 %r496, p, 0xffffffff;
    @!p not.b32 %r496, %r496;
}

	// end inline asm
	and.b32  	%r521, %r496, %r493;
	mov.b32 	%r501, 4;
	// begin inline asm
	{
    .reg .pred p;
    and.b32 %r499, %r515, %r501;    setp.ne.u32 p, %r499, 0;
    vote.ballot.sync.b32 %r499, p, 0xffffffff;
    @!p not.b32 %r499, %r499;
}

	// end inline asm
	and.b32  	%r522, %r499, %r521;
	mov.b32 	%r504, 8;
	// begin inline asm
	{
    .reg .pred p;
    and.b32 %r502, %r515, %r504;    setp.ne.u32 p, %r502, 0;
    vote.ballot.sync.b32 %r502, p, 0xffffffff;
    @!p not.b32 %r502, %r502;
}

	// end inline asm
	and.b32  	%r523, %r502, %r522;
	mov.b32 	%r507, 16;
	// begin inline asm
	{
    .reg .pred p;
    and.b32 %r505, %r515, %r507;    setp.ne.u32 p, %r505, 0;
    vote.ballot.sync.b32 %r505, p, 0xffffffff;
    @!p not.b32 %r505, %r505;
}

	// end inline asm
	and.b32  	%r524, %r505, %r523;
	mov.b32 	%r510, 32;
	// begin inline asm
	{
    .reg .pred p;
    and.b32 %r508, %r515, %r510;    setp.ne.u32 p, %r508, 0;
    vote.ballot.sync.b32 %r508, p, 0xffffffff;
    @!p not.b32 %r508, %r508;
}

	// end inline asm
	and.b32  	%r525, %r508, %r524;
	mov.b32 	%r513, 64;
	// begin inline asm
	{
    .reg .pred p;
    and.b32 %r511, %r515, %r513;    setp.ne.u32 p, %r511, 0;
    vote.ballot.sync.b32 %r511, p, 0xffffffff;
    @!p not.b32 %r511, %r511;
}

	// end inline asm
	and.b32  	%r526, %r511, %r525;
	mov.b32 	%r516, 128;
	// begin inline asm
	{
    .reg .pred p;
    and.b32 %r514, %r515, %r516;    setp.ne.u32 p, %r514, 0;
    vote.ballot.sync.b32 %r514, p, 0xffffffff;
    @!p not.b32 %r514, %r514;
}

	// end inline asm
	and.b32  	%r527, %r514, %r526;
	clz.b32 	%r528, %r527;
	sub.s32 	%r127, 31, %r528;
	and.b32  	%r529, %r412, %r527;
	popc.b32 	%r128, %r529;
	setp.ne.s32 	%p56, %r165, %r127;
	mov.b32 	%r811, 0;
	@%p56 bra 	$L__BB11_70;
	shl.b32 	%r530, %r515, 2;
	add.s32 	%r531, %r112, %r530;
	atom.shared.add.u32 	%r811, [%r531], %r128;
$L__BB11_70:
	ld.param.u32 	%r756, [_ZN3cub18CUB_300001_SM_10006detail10radix_sort29DeviceRadixSortOnesweepKernelINS1_5radix10policy_hubI19preprocess_vertex_tNS0_8NullTypeEjE10Policy1000ELNS0_9SortOrderE0ES6_S7_jii30preprocess_vertex_decomposer_tEEvPT5_SD_PT3_PKSE_PT1_PKSI_PT2_PKSM_T4_iiT6__param_9];
	shfl.sync.idx.b32	%r557|%p57, %r811, %r127, 31, -1;
	add.s32 	%r131, %r128, %r557;
	shr.u32 	%r558, %r788, %r756;
	and.b32  	%r559, %r558, %r90;
	selp.b32 	%r554, 0, %r559, %p1;
	mov.b32 	%r534, 1;
	// begin inline asm
	{
    .reg .pred p;
    and.b32 %r532, %r554, %r534;    setp.ne.u32 p, %r532, 0;
    vote.ballot.sync.b32 %r532, p, 0xffffffff;
    @!p not.b32 %r532, %r532;
}

	// end inline asm
	mov.b32 	%r537, 2;
	// begin inline asm
	{
    .reg .pred p;
    and.b32 %r535, %r554, %r537;    setp.ne.u32 p, %r535, 0;
    vote.ballot.sync.b32 %r535, p, 0xffffffff;
    @!p not.b32 %r535, %r535;
}

	// end inline asm
	and.b32  	%r560, %r535, %r532;
	mov.b32 	%r540, 4;
	// begin inline asm
	{
    .reg .pred p;
    and.b32 %r538, %r554, %r540;    setp.ne.u32 p, %r538, 0;
    vote.ballot.sync.b32 %r538, p, 0xffffffff;
    @!p not.b32 %r538, %r538;
}

	// end inline asm
	and.b32  	%r561, %r538, %r560;
	mov.b32 	%r543, 8;
	// begin inline asm
	{
    .reg .pred p;
    and.b32 %r541, %r554, %r543;    setp.ne.u32 p, %r541, 0;
    vote.ballot.sync.b32 %r541, p, 0xffffffff;
    @!p not.b32 %r541, %r541;
}

	// end inline asm
	and.b32  	%r562, %r541, %r561;
	mov.b32 	%r546, 16;
	// begin inline asm
	{
    .reg .pred p;
    and.b32 %r544, %r554, %r546;    setp.ne.u32 p, %r544, 0;
    vote.ballot.sync.b32 %r544, p, 0xffffffff;
    @!p not.b32 %r544, %r544;
}

	// end inline asm
	and.b32  	%r563, %r544, %r562;
	mov.b32 	%r549, 32;
	// begin inline asm
	{
    .reg .pred p;
    and.b32 %r547, %r554, %r549;    setp.ne.u32 p, %r547, 0;
    vote.ballot.sync.b32 %r547, p, 0xffffffff;
    @!p not.b32 %r547, %r547;
}

	// end inline asm
	and.b32  	%r564, %r547, %r563;
	mov.b32 	%r552, 64;
	// begin inline asm
	{
    .reg .pred p;
    and.b32 %r550, %r554, %r552;    setp.ne.u32 p, %r550, 0;
    vote.ballot.sync.b32 %r550, p, 0xffffffff;
    @!p not.b32 %r550, %r550;
}

	// end inline asm
	and.b32  	%r565, %r550, %r564;
	mov.b32 	%r555, 128;
	// begin inline asm
	{
    .reg .pred p;
    and.b32 %r553, %r554, %r555;    setp.ne.u32 p, %r553, 0;
    vote.ballot.sync.b32 %r553, p, 0xffffffff;
    @!p not.b32 %r553, %r553;
}

	// end inline asm
	and.b32  	%r566, %r553, %r565;
	clz.b32 	%r567, %r566;
	sub.s32 	%r133, 31, %r567;
	and.b32  	%r568, %r412, %r566;
	popc.b32 	%r134, %r568;
	setp.ne.s32 	%p58, %r165, %r133;
	mov.b32 	%r812, 0;
	@%p58 bra 	$L__BB11_72;
	shl.b32 	%r569, %r554, 2;
	add.s32 	%r570, %r112, %r569;
	atom.shared.add.u32 	%r812, [%r570], %r134;
$L__BB11_72:
	ld.param.u32 	%r757, [_ZN3cub18CUB_300001_SM_10006detail10radix_sort29DeviceRadixSortOnesweepKernelINS1_5radix10policy_hubI19preprocess_vertex_tNS0_8NullTypeEjE10Policy1000ELNS0_9SortOrderE0ES6_S7_jii30preprocess_vertex_decomposer_tEEvPT5_SD_PT3_PKSE_PT1_PKSI_PT2_PKSM_T4_iiT6__param_9];
	shfl.sync.idx.b32	%r596|%p59, %r812, %r133, 31, -1;
	add.s32 	%r137, %r134, %r596;
	shr.u32 	%r597, %r794, %r757;
	and.b32  	%r598, %r597, %r90;
	selp.b32 	%r593, 0, %r598, %p1;
	mov.b32 	%r573, 1;
	// begin inline asm
	{
    .reg .pred p;
    and.b32 %r571, %r593, %r573;    setp.ne.u32 p, %r571, 0;
    vote.ballot.sync.b32 %r571, p, 0xffffffff;
    @!p not.b32 %r571, %r571;
}

	// end inline asm
	mov.b32 	%r576, 2;
	// begin inline asm
	{
    .reg .pred p;
    and.b32 %r574, %r593, %r576;    setp.ne.u32 p, %r574, 0;
    vote.ballot.sync.b32 %r574, p, 0xffffffff;
    @!p not.b32 %r574, %r574;
}

	// end inline asm
	and.b32  	%r599, %r574, %r571;
	mov.b32 	%r579, 4;
	// begin inline asm
	{
    .reg .pred p;
    and.b32 %r577, %r593, %r579;    setp.ne.u32 p, %r577, 0;
    vote.ballot.sync.b32 %r577, p, 0xffffffff;
    @!p not.b32 %r577, %r577;
}

	// end inline asm
	and.b32  	%r600, %r577, %r599;
	mov.b32 	%r582, 8;
	// begin inline asm
	{
    .reg .pred p;
    and.b32 %r580, %r593, %r582;    setp.ne.u32 p, %r580, 0;
    vote.ballot.sync.b32 %r580, p, 0xffffffff;
    @!p not.b32 %r580, %r580;
}

	// end inline asm
	and.b32  	%r601, %r580, %r600;
	mov.b32 	%r585, 16;
	// begin inline asm
	{
    .reg .pred p;
    and.b32 %r583, %r593, %r585;    setp.ne.u32 p, %r583, 0;
    vote.ballot.sync.b32 %r583, p, 0xffffffff;
    @!p not.b32 %r583, %r583;
}

	// end inline asm
	and.b32  	%r602, %r583, %r601;
	mov.b32 	%r588, 32;
	// begin inline asm
	{
    .reg .pred p;
    and.b32 %r586, %r593, %r588;    setp.ne.u32 p, %r586, 0;
    vote.ballot.sync.b32 %r586, p, 0xffffffff;
    @!p not.b32 %r586, %r586;
}

	// end inline asm
	and.b32  	%r603, %r586, %r602;
	mov.b32 	%r591, 64;
	// begin inline asm
	{
    .reg .pred p;
    and.b32 %r589, %r593, %r591;    setp.ne.u32 p, %r589, 0;
    vote.ballot.sync.b32 %r589, p, 0xffffffff;
    @!p not.b32 %r589, %r589;
}

	// end inline asm
	and.b32  	%r604, %r589, %r603;
	mov.b32 	%r594, 128;
	// begin inline asm
	{
    .reg .pred p;
    and.b32 %r592, %r593, %r594;    setp.ne.u32 p, %r592, 0;
    vote.ballot.sync.b32 %r592, p, 0xffffffff;
    @!p not.b32 %r592, %r592;
}

	// end inline asm
	and.b32  	%r605, %r592, %r604;
	clz.b32 	%r606, %r605;
	sub.s32 	%r139, 31, %r606;
	and.b32  	%r607, %r412, %r605;
	popc.b32 	%r140, %r607;
	setp.ne.s32 	%p60, %r165, %r139;
	mov.b32 	%r813, 0;
	@%p60 bra 	$L__BB11_74;
	shl.b32 	%r608, %r593, 2;
	add.s32 	%r609, %r112, %r608;
	atom.shared.add.u32 	%r813, [%r609], %r140;
$L__BB11_74:
	shfl.sync.idx.b32	%r610|%p62, %r813, %r139, 31, -1;
	add.s32 	%r611, %r140, %r610;
	bar.sync 	0;
	mov.u32 	%r612, _ZZN3cub18CUB_300001_SM_10006detail10radix_sort29DeviceRadixSortOnesweepKernelINS1_5radix10policy_hubI19preprocess_vertex_tNS0_8NullTypeEjE10Policy1000ELNS0_9SortOrderE0ES6_S7_jii30preprocess_vertex_decomposer_tEEvPT5_SD_PT3_PKSE_PT1_PKSI_PT2_PKSM_T4_iiT6_E1s;
	mad.lo.s32 	%r613, %r119, 24, %r612;
	st.shared.v2.u32 	[%r613+-24], {%r791, %r790};
	st.shared.u32 	[%r613+-16], %r789;
	st.shared.u64 	[%r613+-8], %rd120;
	mad.lo.s32 	%r614, %r125, 24, %r612;
	st.shared.v2.u32 	[%r614+-24], {%r787, %r786};
	st.shared.u32 	[%r614+-16], %r785;
	st.shared.u64 	[%r614+-8], %rd119;
	mad.lo.s32 	%r615, %r131, 24, %r612;
	st.shared.v2.u32 	[%r615+-24], {%r783, %r782};
	st.shared.u32 	[%r615+-16], %r781;
	st.shared.u64 	[%r615+-8], %rd118;
	mad.lo.s32 	%r616, %r137, 24, %r612;
	st.shared.v2.u32 	[%r616+-24], {%r780, %r784};
	st.shared.u32 	[%r616+-16], %r788;
	st.shared.u64 	[%r616+-8], %rd121;
	mad.lo.s32 	%r617, %r611, 24, %r612;
	st.shared.v2.u32 	[%r617+-24], {%r792, %r793};
	st.shared.u32 	[%r617+-16], %r794;
	st.shared.u64 	[%r617+-8], %rd122;
	@%p49 bra 	$L__BB11_82;
	ld.param.u64 	%rd112, [_ZN3cub18CUB_300001_SM_10006detail10radix_sort29DeviceRadixSortOnesweepKernelINS1_5radix10policy_hubI19preprocess_vertex_tNS0_8NullTypeEjE10Policy1000ELNS0_9SortOrderE0ES6_S7_jii30preprocess_vertex_decomposer_tEEvPT5_SD_PT3_PKSE_PT1_PKSI_PT2_PKSM_T4_iiT6__param_3];
	cvta.to.global.u64 	%rd64, %rd112;
	mul.wide.u32 	%rd65, %r109, 4;
	add.s64 	%rd66, %rd64, %rd65;
	ld.global.u32 	%r618, [%rd66];
	sub.s32 	%r817, %r618, %r111;
	st.shared.u32 	[%r110+46080], %r817;
	setp.lt.s32 	%p63, %r4, 1;
	mov.u32 	%r818, %r803;
	@%p63 bra 	$L__BB11_81;
	mov.b32 	%r815, -1;
	mov.u32 	%r814, %r4;
	mov.u32 	%r818, %r803;
$L__BB11_77:
	ld.param.u64 	%rd105, [_ZN3cub18CUB_300001_SM_10006detail10radix_sort29DeviceRadixSortOnesweepKernelINS1_5radix10policy_hubI19preprocess_vertex_tNS0_8NullTypeEjE10Policy1000ELNS0_9SortOrderE0ES6_S7_jii30preprocess_vertex_decomposer_tEEvPT5_SD_PT3_PKSE_PT1_PKSI_PT2_PKSM_T4_iiT6__param_0];
	add.s32 	%r147, %r814, -1;
	shl.b32 	%r620, %r147, 8;
	add.s32 	%r621, %r620, %r109;
	cvta.to.global.u64 	%rd67, %rd105;
	mul.wide.s32 	%rd68, %r621, 4;
	add.s64 	%rd28, %rd67, %rd68;
$L__BB11_78:
	membar.cta;
	ld.volatile.global.u32 	%r148, [%rd28];
	setp.eq.s32 	%p64, %r148, 0;
	@%p64 bra 	$L__BB11_78;
	and.b32  	%r622, %r148, 1073741823;
	add.s32 	%r818, %r622, %r818;
	setp.gt.s32 	%p65, %r148, -1;
	vote.sync.ballot.b32 	%r815, %p65, %r815;
	setp.gt.u32 	%p67, %r814, 1;
	and.pred  	%p68, %p65, %p67;
	mov.u32 	%r814, %r147;
	@%p68 bra 	$L__BB11_77;
	ld.shared.u32 	%r817, [%r110+46080];
$L__BB11_81:
	ld.param.u64 	%rd106, [_ZN3cub18CUB_300001_SM_10006detail10radix_sort29DeviceRadixSortOnesweepKernelINS1_5radix10policy_hubI19preprocess_vertex_tNS0_8NullTypeEjE10Policy1000ELNS0_9SortOrderE0ES6_S7_jii30preprocess_vertex_decomposer_tEEvPT5_SD_PT3_PKSE_PT1_PKSI_PT2_PKSM_T4_iiT6__param_0];
	or.b32  	%r623, %r818, -2147483648;
	cvta.to.global.u64 	%rd69, %rd106;
	shl.b32 	%r624, %r4, 8;
	add.s32 	%r625, %r624, %r109;
	mul.wide.s32 	%rd70, %r625, 4;
	add.s64 	%rd71, %rd69, %rd70;
	st.volatile.global.u32 	[%rd71], %r623;
	sub.s32 	%r626, %r818, %r803;
	add.s32 	%r627, %r626, %r817;
	st.shared.u32 	[%r110+46080], %r627;
$L__BB11_82:
	ld.param.u32 	%r747, [_ZN3cub18CUB_300001_SM_10006detail10radix_sort29DeviceRadixSortOnesweepKernelINS1_5radix10policy_hubI19preprocess_vertex_tNS0_8NullTypeEjE10Policy1000ELNS0_9SortOrderE0ES6_S7_jii30preprocess_vertex_decomposer_tEEvPT5_SD_PT3_PKSE_PT1_PKSI_PT2_PKSM_T4_iiT6__param_8];
	ld.param.u64 	%rd109, [_ZN3cub18CUB_300001_SM_10006detail10radix_sort29DeviceRadixSortOnesweepKernelINS1_5radix10policy_hubI19preprocess_vertex_tNS0_8NullTypeEjE10Policy1000ELNS0_9SortOrderE0ES6_S7_jii30preprocess_vertex_decomposer_tEEvPT5_SD_PT3_PKSE_PT1_PKSI_PT2_PKSM_T4_iiT6__param_2];
	setp.gt.u32 	%p69, %r109, 255;
	mad.lo.s32 	%r154, %r4, 1920, 1920;
	setp.lt.s32 	%p70, %r154, %r747;
	setp.eq.s64 	%p71, %rd109, 0;
	or.pred  	%p72, %p71, %p70;
	or.pred  	%p73, %p69, %p72;
	@%p73 bra 	$L__BB11_84;
	ld.param.u64 	%rd110, [_ZN3cub18CUB_300001_SM_10006detail10radix_sort29DeviceRadixSortOnesweepKernelINS1_5radix10policy_hubI19preprocess_vertex_tNS0_8NullTypeEjE10Policy1000ELNS0_9SortOrderE0ES6_S7_jii30preprocess_vertex_decomposer_tEEvPT5_SD_PT3_PKSE_PT1_PKSI_PT2_PKSM_T4_iiT6__param_2];
	ld.shared.u32 	%r628, [%r110+46080];
	add.s32 	%r629, %r111, %r803;
	add.s32 	%r630, %r629, %r628;
	cvta.to.global.u64 	%rd72, %rd110;
	mul.wide.u32 	%rd73, %r109, 4;
	add.s64 	%rd74, %rd72, %rd73;
	st.global.u32 	[%rd74], %r630;
$L__BB11_84:
	ld.param.u32 	%r748, [_ZN3cub18CUB_300001_SM_10006detail10radix_sort29DeviceRadixSortOnesweepKernelINS1_5radix10policy_hubI19preprocess_vertex_tNS0_8NullTypeEjE10Policy1000ELNS0_9SortOrderE0ES6_S7_jii30preprocess_vertex_decomposer_tEEvPT5_SD_PT3_PKSE_PT1_PKSI_PT2_PKSM_T4_iiT6__param_8];
	ld.param.u64 	%rd113, [_ZN3cub18CUB_300001_SM_10006detail10radix_sort29DeviceRadixSortOnesweepKernelINS1_5radix10policy_hubI19preprocess_vertex_tNS0_8NullTypeEjE10Policy1000ELNS0_9SortOrderE0ES6_S7_jii30preprocess_vertex_decomposer_tEEvPT5_SD_PT3_PKSE_PT1_PKSI_PT2_PKSM_T4_iiT6__param_4];
	cvta.to.global.u64 	%rd29, %rd113;
	setp.gt.s32 	%p74, %r154, %r748;
	bar.sync 	0;
	@%p74 bra 	$L__BB11_86;
	ld.param.u32 	%r758, [_ZN3cub18CUB_300001_SM_10006detail10radix_sort29DeviceRadixSortOnesweepKernelINS1_5radix10policy_hubI19preprocess_vertex_tNS0_8NullTypeEjE10Policy1000ELNS0_9SortOrderE0ES6_S7_jii30preprocess_vertex_decomposer_tEEvPT5_SD_PT3_PKSE_PT1_PKSI_PT2_PKSM_T4_iiT6__param_9];
	mad.lo.s32 	%r631, %r109, 20, %r110;
	ld.shared.v2.u32 	{%r632, %r633}, [%r631];
	ld.shared.u32 	%r634, [%r631+8];
	ld.shared.u64 	%rd75, [%r631+16];
	shr.u32 	%r635, %r634, %r758;
	and.b32  	%r636, %r635, %r90;
	selp.b32 	%r637, 0, %r636, %p1;
	shl.b32 	%r638, %r637, 2;
	add.s32 	%r640, %r612, 46080;
	add.s32 	%r641, %r640, %r638;
	ld.shared.u32 	%r642, [%r641];
	add.s32 	%r643, %r642, %r109;
	mul.wide.u32 	%rd76, %r643, 24;
	add.s64 	%rd77, %rd29, %rd76;
	st.global.v2.u32 	[%rd77], {%r632, %r633};
	st.global.u32 	[%rd77+8], %r634;
	st.global.u64 	[%rd77+16], %rd75;
	bar.warp.sync 	-1;
	ld.shared.u32 	%r644, [%r631+9224];
	shr.u32 	%r645, %r644, %r758;
	and.b32  	%r646, %r645, %r90;
	selp.b32 	%r647, 0, %r646, %p1;
	shl.b32 	%r648, %r647, 2;
	add.s32 	%r649, %r640, %r648;
	ld.shared.u32 	%r650, [%r649];
	add.s32 	%r651, %r109, %r650;
	ld.shared.v2.u32 	{%r652, %r653}, [%r631+9216];
	ld.shared.u64 	%rd78, [%r631+9232];
	add.s32 	%r654, %r651, 384;
	mul.wide.u32 	%rd79, %r654, 24;
	add.s64 	%rd80, %rd29, %rd79;
	st.global.v2.u32 	[%rd80], {%r652, %r653};
	st.global.u32 	[%rd80+8], %r644;
	st.global.u64 	[%rd80+16], %rd78;
	bar.warp.sync 	-1;
	ld.shared.u32 	%r655, [%r631+18440];
	shr.u32 	%r656, %r655, %r758;
	and.b32  	%r657, %r656, %r90;
	selp.b32 	%r658, 0, %r657, %p1;
	shl.b32 	%r659, %r658, 2;
	add.s32 	%r660, %r640, %r659;
	ld.shared.u32 	%r661, [%r660];
	add.s32 	%r662, %r109, %r661;
	ld.shared.v2.u32 	{%r663, %r664}, [%r631+18432];
	ld.shared.u64 	%rd81, [%r631+18448];
	add.s32 	%r665, %r662, 768;
	mul.wide.u32 	%rd82, %r665, 24;
	add.s64 	%rd83, %rd29, %rd82;
	st.global.v2.u32 	[%rd83], {%r663, %r664};
	st.global.u32 	[%rd83+8], %r655;
	st.global.u64 	[%rd83+16], %rd81;
	bar.warp.sync 	-1;
	ld.shared.u32 	%r666, [%r631+27656];
	shr.u32 	%r667, %r666, %r758;
	and.b32  	%r668, %r667, %r90;
	selp.b32 	%r669, 0, %r668, %p1;
	shl.b32 	%r670, %r669, 2;
	add.s32 	%r671, %r640, %r670;
	ld.shared.u32 	%r672, [%r671];
	add.s32 	%r673, %r109, %r672;
	ld.shared.v2.u32 	{%r674, %r675}, [%r631+27648];
	ld.shared.u64 	%rd84, [%r631+27664];
	add.s32 	%r676, %r673, 1152;
	mul.wide.u32 	%rd85, %r676, 24;
	add.s64 	%rd86, %rd29, %rd85;
	st.global.v2.u32 	[%rd86], {%r674, %r675};
	st.global.u32 	[%rd86+8], %r666;
	st.global.u64 	[%rd86+16], %rd84;
	bar.warp.sync 	-1;
	ld.shared.u32 	%r677, [%r631+36872];
	shr.u32 	%r678, %r677, %r758;
	and.b32  	%r679, %r678, %r90;
	selp.b32 	%r680, 0, %r679, %p1;
	shl.b32 	%r681, %r680, 2;
	add.s32 	%r682, %r640, %r681;
	ld.shared.u32 	%r683, [%r682];
	add.s32 	%r684, %r109, %r683;
	ld.shared.v2.u32 	{%r685, %r686}, [%r631+36864];
	ld.shared.u64 	%rd87, [%r631+36880];
	add.s32 	%r687, %r684, 1536;
	mul.wide.u32 	%rd88, %r687, 24;
	add.s64 	%rd89, %rd29, %rd88;
	st.global.v2.u32 	[%rd89], {%r685, %r686};
	st.global.u32 	[%rd89+8], %r677;
	st.global.u64 	[%rd89+16], %rd87;
	bar.warp.sync 	-1;
	bra.uni 	$L__BB11_97;
$L__BB11_86:
	ld.param.u32 	%r749, [_ZN3cub18CUB_300001_SM_10006detail10radix_sort29DeviceRadixSortOnesweepKernelINS1_5radix10policy_hubI19preprocess_vertex_tNS0_8NullTypeEjE10Policy1000ELNS0_9SortOrderE0ES6_S7_jii30preprocess_vertex_decomposer_tEEvPT5_SD_PT3_PKSE_PT1_PKSI_PT2_PKSM_T4_iiT6__param_8];
	mad.lo.s32 	%r155, %r4, -1920, %r749;
	mad.lo.s32 	%r156, %r109, 20, %r110;
	setp.ge.s32 	%p75, %r109, %r155;
	@%p75 bra 	$L__BB11_88;
	ld.param.u32 	%r759, [_ZN3cub18CUB_300001_SM_10006detail10radix_sort29DeviceRadixSortOnesweepKernelINS1_5radix10policy_hubI19preprocess_vertex_tNS0_8NullTypeEjE10Policy1000ELNS0_9SortOrderE0ES6_S7_jii30preprocess_vertex_decomposer_tEEvPT5_SD_PT3_PKSE_PT1_PKSI_PT2_PKSM_T4_iiT6__param_9];
	ld.shared.u32 	%r688, [%r156+8];
	shr.u32 	%r689, %r688, %r759;
	and.b32  	%r690, %r689, %r90;
	selp.b32 	%r691, 0, %r690, %p1;
	shl.b32 	%r692, %r691, 2;
	add.s32 	%r694, %r612, %r692;
	ld.shared.u32 	%r695, [%r694+46080];
	ld.shared.u64 	%rd90, [%r156+16];
	ld.shared.v2.u32 	{%r696, %r697}, [%r156];
	add.s32 	%r698, %r695, %r109;
	mul.wide.u32 	%rd91, %r698, 24;
	add.s64 	%rd92, %rd29, %rd91;
	st.global.v2.u32 	[%rd92], {%r696, %r697};
	st.global.u32 	[%rd92+8], %r688;
	st.global.u64 	[%rd92+16], %rd90;
$L__BB11_88:
	bar.warp.sync 	-1;
	add.s32 	%r157, %r109, 384;
	setp.ge.s32 	%p76, %r157, %r155;
	@%p76 bra 	$L__BB11_90;
	ld.param.u32 	%r760, [_ZN3cub18CUB_300001_SM_10006detail10radix_sort29DeviceRadixSortOnesweepKernelINS1_5radix10policy_hubI19preprocess_vertex_tNS0_8NullTypeEjE10Policy1000ELNS0_9SortOrderE0ES6_S7_jii30preprocess_vertex_decomposer_tEEvPT5_SD_PT3_PKSE_PT1_PKSI_PT2_PKSM_T4_iiT6__param_9];
	ld.shared.u32 	%r699, [%r156+9224];
	shr.u32 	%r700, %r699, %r760;
	and.b32  	%r701, %r700, %r90;
	selp.b32 	%r702, 0, %r701, %p1;
	shl.b32 	%r703, %r702, 2;
	add.s32 	%r705, %r612, %r703;
	ld.shared.u32 	%r706, [%r705+46080];
	ld.shared.u64 	%rd93, [%r156+9232];
	ld.shared.v2.u32 	{%r707, %r708}, [%r156+9216];
	add.s32 	%r709, %r706, %r157;
	mul.wide.u32 	%rd94, %r709, 24;
	add.s64 	%rd95, %rd29, %rd94;
	st.global.v2.u32 	[%rd95], {%r707, %r708};
	st.global.u32 	[%rd95+8], %r699;
	st.global.u64 	[%rd95+16], %rd93;
$L__BB11_90:
	bar.warp.sync 	-1;
	add.s32 	%r158, %r109, 768;
	setp.ge.s32 	%p77, %r158, %r155;
	@%p77 bra 	$L__BB11_92;
	ld.param.u32 	%r761, [_ZN3cub18CUB_300001_SM_10006detail10radix_sort29DeviceRadixSortOnesweepKernelINS1_5radix10policy_hubI19preprocess_vertex_tNS0_8NullTypeEjE10Policy1000ELNS0_9SortOrderE0ES6_S7_jii30preprocess_vertex_decomposer_tEEvPT5_SD_PT3_PKSE_PT1_PKSI_PT2_PKSM_T4_iiT6__param_9];
	ld.shared.u32 	%r710, [%r156+18440];
	shr.u32 	%r711, %r710, %r761;
	and.b32  	%r712, %r711, %r90;
	selp.b32 	%r713, 0, %r712, %p1;
	shl.b32 	%r714, %r713, 2;
	add.s32 	%r716, %r612, %r714;
	ld.shared.u32 	%r717, [%r716+46080];
	ld.shared.u64 	%rd96, [%r156+18448];
	ld.shared.v2.u32 	{%r718, %r719}, [%r156+18432];
	add.s32 	%r720, %r717, %r158;
	mul.wide.u32 	%rd97, %r720, 24;
	add.s64 	%rd98, %rd29, %rd97;
	st.global.v2.u32 	[%rd98], {%r718, %r719};
	st.global.u32 	[%rd98+8], %r710;
	st.global.u64 	[%rd98+16], %rd96;
$L__BB11_92:
	bar.warp.sync 	-1;
	add.s32 	%r159, %r109, 1152;
	setp.ge.s32 	%p78, %r159, %r155;
	@%p78 bra 	$L__BB11_94;
	ld.param.u32 	%r762, [_ZN3cub18CUB_300001_SM_10006detail10radix_sort29DeviceRadixSortOnesweepKernelINS1_5radix10policy_hubI19preprocess_vertex_tNS0_8NullTypeEjE10Policy1000ELNS0_9SortOrderE0ES6_S7_jii30preprocess_vertex_decomposer_tEEvPT5_SD_PT3_PKSE_PT1_PKSI_PT2_PKSM_T4_iiT6__param_9];
	ld.shared.u32 	%r721, [%r156+27656];
	shr.u32 	%r722, %r721, %r762;
	and.b32  	%r723, %r722, %r90;
	selp.b32 	%r724, 0, %r723, %p1;
	shl.b32 	%r725, %r724, 2;
	add.s32 	%r727, %r612, %r725;
	ld.shared.u32 	%r728, [%r727+46080];
	ld.shared.u64 	%rd99, [%r156+27664];
	ld.shared.v2.u32 	{%r729, %r730}, [%r156+27648];
	add.s32 	%r731, %r728, %r159;
	mul.wide.u32 	%rd100, %r731, 24;
	add.s64 	%rd101, %rd29, %rd100;
	st.global.v2.u32 	[%rd101], {%r729, %r730};
	st.global.u32 	[%rd101+8], %r721;
	st.global.u64 	[%rd101+16], %rd99;
$L__BB11_94:
	ld.param.u32 	%r763, [_ZN3cub18CUB_300001_SM_10006detail10radix_sort29DeviceRadixSortOnesweepKernelINS1_5radix10policy_hubI19preprocess_vertex_tNS0_8NullTypeEjE10Policy1000ELNS0_9SortOrderE0ES6_S7_jii30preprocess_vertex_decomposer_tEEvPT5_SD_PT3_PKSE_PT1_PKSI_PT2_PKSM_T4_iiT6__param_9];
	bar.warp.sync 	-1;
	add.s32 	%r732, %r109, 1536;
	ld.shared.u32 	%r160, [%r156+36872];
	shr.u32 	%r733, %r160, %r763;
	and.b32  	%r734, %r733, %r90;
	selp.b32 	%r735, 0, %r734, %p1;
	shl.b32 	%r736, %r735, 2;
	add.s32 	%r738, %r612, %r736;
	ld.shared.u32 	%r739, [%r738+46080];
	add.s32 	%r161, %r739, %r732;
	setp.ge.s32 	%p79, %r732, %r155;
	@%p79 bra 	$L__BB11_96;
	ld.shared.u64 	%rd102, [%r156+36880];
	ld.shared.v2.u32 	{%r740, %r741}, [%r156+36864];
	mul.wide.u32 	%rd103, %r161, 24;
	add.s64 	%rd104, %rd29, %rd103;
	st.global.v2.u32 	[%rd104], {%r740, %r741};
	st.global.u32 	[%rd104+8], %r160;
	st.global.u64 	[%rd104+16], %rd102;
$L__BB11_96:
	bar.warp.sync 	-1;
$L__BB11_97:
	ret;

}
	// .globl	_ZN3cub18CUB_300001_SM_10006detail19three_way_partition33DeviceThreeWayPartitionInitKernelINS0_13ScanTileStateImLb1EEEPjEEvT_iT0_
.visible .entry _ZN3cub18CUB_300001_SM_10006detail19three_way_partition33DeviceThreeWayPartitionInitKernelINS0_13ScanTileStateImLb1EEEPjEEvT_iT0_(
	.param .align 8 .b8 _ZN3cub18CUB_300001_SM_10006detail19three_way_partition33DeviceThreeWayPartitionInitKernelINS0_13ScanTileStateImLb1EEEPjEEvT_iT0__param_0[8],
	.param .u32 _ZN3cub18CUB_300001_SM_10006detail19three_way_partition33DeviceThreeWayPartitionInitKernelINS0_13ScanTileStateImLb1EEEPjEEvT_iT0__param_1,
	.param .u64 .ptr .align 1 _ZN3cub18CUB_300001_SM_10006detail19three_way_partition33DeviceThreeWayPartitionInitKernelINS0_13ScanTileStateImLb1EEEPjEEvT_iT0__param_2
)
{
	.reg .pred 	%p<8>;
	.reg .b32 	%r<8>;
	.reg .b64 	%rd<14>;

	ld.param.u64 	%rd3, [_ZN3cub18CUB_300001_SM_10006detail19three_way_partition33DeviceThreeWayPartitionInitKernelINS0_13ScanTileStateImLb1EEEPjEEvT_iT0__param_0];
	ld.param.u32 	%r4, [_ZN3cub18CUB_300001_SM_10006detail19three_way_partition33DeviceThreeWayPartitionInitKernelINS0_13ScanTileStateImLb1EEEPjEEvT_iT0__param_1];
	ld.param.u64 	%rd2, [_ZN3cub18CUB_300001_SM_10006detail19three_way_partition33DeviceThreeWayPartitionInitKernelINS0_13ScanTileStateImLb1EEEPjEEvT_iT0__param_2];
	cvta.to.global.u64 	%rd1, %rd3;
	mov.u32 	%r1, %ctaid.x;
	mov.u32 	%r5, %ntid.x;
	mov.u32 	%r2, %tid.x;
	mad.lo.s32 	%r3, %r1, %r5, %r2;
	setp.ge.s32 	%p1, %r3, %r4;
	@%p1 bra 	$L__BB12_2;
	mul.wide.s32 	%rd4, %r3, 16;
	add.s64 	%rd5, %rd1, %rd4;
	mov.b64 	%rd6, 0;
	mov.b64 	%rd7, 99;
	st.global.v2.u64 	[%rd5+512], {%rd7, %rd6};
$L__BB12_2:
	setp.ne.s32 	%p2, %r1, 0;
	setp.gt.u32 	%p3, %r2, 31;
	or.pred  	%p4, %p2, %p3;
	@%p4 bra 	$L__BB12_4;
	mul.wide.u32 	%rd8, %r2, 16;
	add.s64 	%rd9, %rd1, %rd8;
	mov.b64 	%rd10, 0;
	st.global.v2.u64 	[%rd9], {%rd10, %rd10};
$L__BB12_4:
	setp.ne.s32 	%p5, %r1, 0;
	setp.gt.u32 	%p6, %r2, 1;
	or.pred  	%p7, %p5, %p6;
	@%p7 bra 	$L__BB12_6;
	cvta.to.global.u64 	%rd11, %rd2;
	mul.wide.u32 	%rd12, %r2, 4;
	add.s64 	%rd13, %rd11, %rd12;
	mov.b32 	%r7, 0;
	st.global.u32 	[%rd13], %r7;
$L__BB12_6:
	ret;

}
	// .globl	_ZN3cub18CUB_300001_SM_10006detail19three_way_partition29DeviceThreeWayPartitionKernelINS2_10policy_hubIjiE10Policy1000EN6thrust24THRUST_300001_SM_1000_NS17counting_iteratorIjNS8_11use_defaultESA_SA_EEPjSC_NS8_16reverse_iteratorISC_EESC_NS0_13ScanTileStateImLb1EEENS0_21DispatchSegmentedSortILNS0_9SortOrderE0EjNS0_8NullTypeElSC_SC_NS1_14segmented_sort10policy_hubIjSJ_EEE22LargeSegmentsSelectorTENSN_22SmallSegmentsSelectorTEiNS2_19streaming_context_tIlEEEEvT0_T1_T2_T3_T4_T5_T6_T7_T8_iT9_
.visible .entry _ZN3cub18CUB_300001_SM_10006detail19three_way_partition29DeviceThreeWayPartitionKernelINS2_10policy_hubIjiE10Policy1000EN6thrust24THRUST_300001_SM_1000_NS17counting_iteratorIjNS8_11use_defaultESA_SA_EEPjSC_NS8_16reverse_iteratorISC_EESC_NS0_13ScanTileStateImLb1EEENS0_21DispatchSegmentedSortILNS0_9SortOrderE0EjNS0_8NullTypeElSC_SC_NS1_14segmented_sort10policy_hubIjSJ_EEE22LargeSegmentsSelectorTENSN_22SmallSegmentsSelectorTEiNS2_19streaming_context_tIlEEEEvT0_T1_T2_T3_T4_T5_T6_T7_T8_iT9_(
	.param .align 4 .b8 _ZN3cub18CUB_300001_SM_10006detail19three_way_partition29DeviceThreeWayPartitionKernelINS2_10policy_hubIjiE10Policy1000EN6thrust24THRUST_300001_SM_1000_NS17counting_iteratorIjNS8_11use_defaultESA_SA_EEPjSC_NS8_16reverse_iteratorISC_EESC_NS0_13ScanTileStateImLb1EEENS0_21DispatchSegmentedSortILNS0_9SortOrderE0EjNS0_8NullTypeElSC_SC_NS1_14segmented_sort10policy_hubIjSJ_EEE22LargeSegmentsSelectorTENSN_22SmallSegmentsSelectorTEiNS2_19streaming_context_tIlEEEEvT0_T1_T2_T3_T4_T5_T6_T7_T8_iT9__param_0[4],
	.param .u64 .ptr .align 1 _ZN3cub18CUB_300001_SM_10006detail19three_way_partition29DeviceThreeWayPartitionKernelINS2_10policy_hubIjiE10Policy1000EN6thrust24THRUST_300001_SM_1000_NS17counting_iteratorIjNS8_11use_defaultESA_SA_EEPjSC_NS8_16reverse_iteratorISC_EESC_NS0_13ScanTileStateImLb1EEENS0_21DispatchSegmentedSortILNS0_9SortOrderE0EjNS0_8NullTypeElSC_SC_NS1_14segmented_sort10policy_hubIjSJ_EEE22LargeSegmentsSelectorTENSN_22SmallSegmentsSelectorTEiNS2_19streaming_context_tIlEEEEvT0_T1_T2_T3_T4_T5_T6_T7_T8_iT9__param_1,
	.param .u64 .ptr .align 1 _ZN3cub18CUB_300001_SM_10006detail19three_way_partition29DeviceThreeWayPartitionKernelINS2_10policy_hubIjiE10Policy1000EN6thrust24THRUST_300001_SM_1000_NS17counting_iteratorIjNS8_11use_defaultESA_SA_EEPjSC_NS8_16reverse_iteratorISC_EESC_NS0_13ScanTileStateImLb1EEENS0_21DispatchSegmentedSortILNS0_9SortOrderE0EjNS0_8NullTypeElSC_SC_NS1_14segmented_sort10policy_hubIjSJ_EEE22LargeSegmentsSelectorTENSN_22SmallSegmentsSelectorTEiNS2_19streaming_context_tIlEEEEvT0_T1_T2_T3_T4_T5_T6_T7_T8_iT9__param_2,
	.param .align 8 .b8 _ZN3cub18CUB_300001_SM_10006detail19three_way_partition29DeviceThreeWayPartitionKernelINS2_10policy_hubIjiE10Policy1000EN6thrust24THRUST_300001_SM_1000_NS17counting_iteratorIjNS8_11use_defaultESA_SA_EEPjSC_NS8_16reverse_iteratorISC_EESC_NS0_13ScanTileStateImLb1EEENS0_21DispatchSegmentedSortILNS0_9SortOrderE0EjNS0_8NullTypeElSC_SC_NS1_14segmented_sort10policy_hubIjSJ_EEE22LargeSegmentsSelectorTENSN_22SmallSegmentsSelectorTEiNS2_19streaming_context_tIlEEEEvT0_T1_T2_T3_T4_T5_T6_T7_T8_iT9__param_3[8],
	.param .u64 .ptr .align 1 _ZN3cub18CUB_300001_SM_10006detail19three_way_partition29DeviceThreeWayPartitionKernelINS2_10policy_hubIjiE10Policy1000EN6thrust24THRUST_300001_SM_1000_NS17counting_iteratorIjNS8_11use_defaultESA_SA_EEPjSC_NS8_16reverse_iteratorISC_EESC_NS0_13ScanTileStateImLb1EEENS0_21DispatchSegmentedSortILNS0_9SortOrderE0EjNS0_8NullTypeElSC_SC_NS1_14segmented_sort10policy_hubIjSJ_EEE22LargeSegmentsSelectorTENSN_22SmallSegmentsSelectorTEiNS2_19streaming_context_tIlEEEEvT0_T1_T2_T3_T4_T5_T6_T7_T8_iT9__param_4,
	.param .align 8 .b8 _ZN3cub18CUB_300001_SM_10006detail19three_way_partition29DeviceThreeWayPartitionKernelINS2_10policy_hubIjiE10Policy1000EN6thrust24THRUST_300001_SM_1000_NS17counting_iteratorIjNS8_11use_defaultESA_SA_EEPjSC_NS8_16reverse_iteratorISC_EESC_NS0_13ScanTileStateImLb1EEENS0_21DispatchSegmentedSortILNS0_9SortOrderE0EjNS0_8NullTypeElSC_SC_NS1_14segmented_sort10policy_hubIjSJ_EEE22LargeSegmentsSelectorTENSN_22SmallSegmentsSelectorTEiNS2_19streaming_context_tIlEEEEvT0_T1_T2_T3_T4_T5_T6_T7_T8_iT9__param_5[8],
	.param .align 8 .b8 _ZN3cub18CUB_300001_SM_10006detail19three_way_partition29DeviceThreeWayPartitionKernelINS2_10policy_hubIjiE10Policy1000EN6thrust24THRUST_300001_SM_1000_NS17counting_iteratorIjNS8_11use_defaultESA_SA_EEPjSC_NS8_16reverse_iteratorISC_EESC_NS0_13ScanTileStateImLb1EEENS0_21DispatchSegmentedSortILNS0_9SortOrderE0EjNS0_8NullTypeElSC_SC_NS1_14segmented_sort10policy_hubIjSJ_EEE22LargeSegmentsSelectorTENSN_22SmallSegmentsSelectorTEiNS2_19streaming_context_tIlEEEEvT0_T1_T2_T3_T4_T5_T6_T7_T8_iT9__param_6[32],
	.param .align 8 .b8 _ZN3cub18CUB_300001_SM_10006detail19three_way_partition29DeviceThreeWayPartitionKernelINS2_10policy_hubIjiE10Policy1000EN6thrust24THRUST_300001_SM_1000_NS17counting_iteratorIjNS8_11use_defaultESA_SA_EEPjSC_NS8_16reverse_iteratorISC_EESC_NS0_13ScanTileStateImLb1EEENS0_21DispatchSegmentedSortILNS0_9SortOrderE0EjNS0_8NullTypeElSC_SC_NS1_14segmented_sort10policy_hubIjSJ_EEE22LargeSegmentsSelectorTENSN_22SmallSegmentsSelectorTEiNS2_19streaming_context_tIlEEEEvT0_T1_T2_T3_T4_T5_T6_T7_T8_iT9__param_7[32],
	.param .u32 _ZN3cub18CUB_300001_SM_10006detail19three_way_partition29DeviceThreeWayPartitionKernelINS2_10policy_hubIjiE10Policy1000EN6thrust24THRUST_300001_SM_1000_NS17counting_iteratorIjNS8_11use_defaultESA_SA_EEPjSC_NS8_16reverse_iteratorISC_EESC_NS0_13ScanTileStateImLb1EEENS0_21DispatchSegmentedSortILNS0_9SortOrderE0EjNS0_8NullTypeElSC_SC_NS1_14segmented_sort10policy_hubIjSJ_EEE22LargeSegmentsSelectorTENSN_22SmallSegmentsSelectorTEiNS2_19streaming_context_tIlEEEEvT0_T1_T2_T3_T4_T5_T6_T7_T8_iT9__param_8,
	.param .u32 _ZN3cub18CUB_300001_SM_10006detail19three_way_partition29DeviceThreeWayPartitionKernelINS2_10policy_hubIjiE10Policy1000EN6thrust24THRUST_300001_SM_1000_NS17counting_iteratorIjNS8_11use_defaultESA_SA_EEPjSC_NS8_16reverse_iteratorISC_EESC_NS0_13ScanTileStateImLb1EEENS0_21DispatchSegmentedSortILNS0_9SortOrderE0EjNS0_8NullTypeElSC_SC_NS1_14segmented_sort10policy_hubIjSJ_EEE22LargeSegmentsSelectorTENSN_22SmallSegmentsSelectorTEiNS2_19streaming_context_tIlEEEEvT0_T1_T2_T3_T4_T5_T6_T7_T8_iT9__param_9,
	.param .align 8 .b8 _ZN3cub18CUB_300001_SM_10006detail19three_way_partition29DeviceThreeWayPartitionKernelINS2_10policy_hubIjiE10Policy1000EN6thrust24THRUST_300001_SM_1000_NS17counting_iteratorIjNS8_11use_defaultESA_SA_EEPjSC_NS8_16reverse_iteratorISC_EESC_NS0_13ScanTileStateImLb1EEENS0_21DispatchSegmentedSortILNS0_9SortOrderE0EjNS0_8NullTypeElSC_SC_NS1_14segmented_sort10policy_hubIjSJ_EEE22LargeSegmentsSelectorTENSN_22SmallSegmentsSelectorTEiNS2_19streaming_context_tIlEEEEvT0_T1_T2_T3_T4_T5_T6_T7_T8_iT9__param_10[32]
)
.maxntid 512
{
	.reg .pred 	%p<502>;
	.reg .b16 	%rs<23>;
	.reg .b32 	%r<1764>;
	.reg .b64 	%rd<1475>;
	// demoted variable
	.shared .align 16 .b8 _ZZN3cub18CUB_300001_SM_10006detail19three_way_partition29DeviceThreeWayPartitionKernelINS2_10policy_hubIjiE10Policy1000EN6thrust24THRUST_300001_SM_1000_NS17counting_iteratorIjNS8_11use_defaultESA_SA_EEPjSC_NS8_16reverse_iteratorISC_EESC_NS0_13ScanTileStateImLb1EEENS0_21DispatchSegmentedSortILNS0_9SortOrderE0EjNS0_8NullTypeElSC_SC_NS1_14segmented_sort10policy_hubIjSJ_EEE22LargeSegmentsSelectorTENSN_22SmallSegmentsSelectorTEiNS2_19streaming_context_tIlEEEEvT0_T1_T2_T3_T4_T5_T6_T7_T8_iT9_E12temp_storage[22528];
	ld.param.u64 	%rd309, [_ZN3cub18CUB_300001_SM_10006detail19three_way_partition29DeviceThreeWayPartitionKernelINS2_10policy_hubIjiE10Policy1000EN6thrust24THRUST_300001_SM_1000_NS17counting_iteratorIjNS8_11use_defaultESA_SA_EEPjSC_NS8_16reverse_iteratorISC_EESC_NS0_13ScanTileStateImLb1EEENS0_21DispatchSegmentedSortILNS0_9SortOrderE0EjNS0_8NullTypeElSC_SC_NS1_14segmented_sort10policy_hubIjSJ_EEE22LargeSegmentsSelectorTENSN_22SmallSegmentsSelectorTEiNS2_19streaming_context_tIlEEEEvT0_T1_T2_T3_T4_T5_T6_T7_T8_iT9__param_7+24];
	ld.param.u64 	%rd306, [_ZN3cub18CUB_300001_SM_10006detail19three_way_partition29DeviceThreeWayPartitionKernelINS2_10policy_hubIjiE10Policy1000EN6thrust24THRUST_300001_SM_1000_NS17counting_iteratorIjNS8_11use_defaultESA_SA_EEPjSC_NS8_16reverse_iteratorISC_EESC_NS0_13ScanTileStateImLb1EEENS0_21DispatchSegmentedSortILNS0_9SortOrderE0EjNS0_8NullTypeElSC_SC_NS1_14segmented_sort10policy_hubIjSJ_EEE22LargeSegmentsSelectorTENSN_22SmallSegmentsSelectorTEiNS2_19streaming_context_tIlEEEEvT0_T1_T2_T3_T4_T5_T6_T7_T8_iT9__param_7];
	ld.param.u64 	%rd2, [_ZN3cub18CUB_300001_SM_10006detail19three_way_partition29DeviceThreeWayPartitionKernelINS2_10policy_hubIjiE10Policy1000EN6thrust24THRUST_300001_SM_1000_NS17counting_iteratorIjNS8_11use_defaultESA_SA_EEPjSC_NS8_16reverse_iteratorISC_EESC_NS0_13ScanTileStateImLb1EEENS0_21DispatchSegmentedSortILNS0_9SortOrderE0EjNS0_8NullTypeElSC_SC_NS1_14segmented_sort10policy_hubIjSJ_EEE22LargeSegmentsSelectorTENSN_22SmallSegmentsSelectorTEiNS2_19streaming_context_tIlEEEEvT0_T1_T2_T3_T4_T5_T6_T7_T8_iT9__param_5];
	ld.param.u32 	%r1, [_ZN3cub18CUB_300001_SM_10006detail19three_way_partition29DeviceThreeWayPartitionKernelINS2_10policy_hubIjiE10Policy1000EN6thrust24THRUST_300001_SM_1000_NS17counting_iteratorIjNS8_11use_defaultESA_SA_EEPjSC_NS8_16reverse_iteratorISC_EESC_NS0_13ScanTileStateImLb1EEENS0_21DispatchSegmentedSortILNS0_9SortOrderE0EjNS0_8NullTypeElSC_SC_NS1_14segmented_sort10policy_hubIjSJ_EEE22LargeSegmentsSelectorTENSN_22SmallSegmentsSelectorTEiNS2_19streaming_context_tIlEEEEvT0_T1_T2_T3_T4_T5_T6_T7_T8_iT9__param_0];
	ld.param.u64 	%rd4, [_ZN3cub18CUB_300001_SM_10006detail19three_way_partition29DeviceThreeWayPartitionKernelINS2_10policy_hubIjiE10Policy1000EN6thrust24THRUST_300001_SM_1000_NS17counting_iteratorIjNS8_11use_defaultESA_SA_EEPjSC_NS8_16reverse_iteratorISC_EESC_NS0_13ScanTileStateImLb1EEENS0_21DispatchSegmentedSortILNS0_9SortOrderE0EjNS0_8NullTypeElSC_SC_NS1_14segmented_sort10policy_hubIjSJ_EEE22LargeSegmentsSelectorTENSN_22SmallSegmentsSelectorTEiNS2_19streaming_context_tIlEEEEvT0_T1_T2_T3_T4_T5_T6_T7_T8_iT9__param_6];
	ld.param.u64 	%rd7, [_ZN3cub18CUB_300001_SM_10006detail19three_way_partition29DeviceThreeWayPartitionKernelINS2_10policy_hubIjiE10Policy1000EN6thrust24THRUST_300001_SM_1000_NS17counting_iteratorIjNS8_11use_defaultESA_SA_EEPjSC_NS8_16reverse_iteratorISC_EESC_NS0_13ScanTileStateImLb1EEENS0_21DispatchSegmentedSortILNS0_9SortOrderE0EjNS0_8NullTypeElSC_SC_NS1_14segmented_sort10policy_hubIjSJ_EEE22LargeSegmentsSelectorTENSN_22SmallSegmentsSelectorTEiNS2_19streaming_context_tIlEEEEvT0_T1_T2_T3_T4_T5_T6_T7_T8_iT9__param_6+24];
	ld.param.u64 	%rd308, [_ZN3cub18CUB_300001_SM_10006detail19three_way_partition29DeviceThreeWayPartitionKernelINS2_10policy_hubIjiE10Policy1000EN6thrust24THRUST_300001_SM_1000_NS17counting_iteratorIjNS8_11use_defaultESA_SA_EEPjSC_NS8_16reverse_iteratorISC_EESC_NS0_13ScanTileStateImLb1EEENS0_21DispatchSegmentedSortILNS0_9SortOrderE0EjNS0_8NullTypeElSC_SC_NS1_14segmented_sort10policy_hubIjSJ_EEE22LargeSegmentsSelectorTENSN_22SmallSegmentsSelectorTEiNS2_19streaming_context_tIlEEEEvT0_T1_T2_T3_T4_T5_T6_T7_T8_iT9__param_7+16];
	ld.param.u64 	%rd307, [_ZN3cub18CUB_300001_SM_10006detail19three_way_partition29DeviceThreeWayPartitionKernelINS2_10policy_hubIjiE10Policy1000EN6thrust24THRUST_300001_SM_1000_NS17counting_iteratorIjNS8_11use_defaultESA_SA_EEPjSC_NS8_16reverse_iteratorISC_EESC_NS0_13ScanTileStateImLb1EEENS0_21DispatchSegmentedSortILNS0_9SortOrderE0EjNS0_8NullTypeElSC_SC_NS1_14segmented_sort10policy_hubIjSJ_EEE22LargeSegmentsSelectorTENSN_22SmallSegmentsSelectorTEiNS2_19streaming_context_tIlEEEEvT0_T1_T2_T3_T4_T5_T6_T7_T8_iT9__param_7+8];
	ld.param.u64 	%rd311, [_ZN3cub18CUB_300001_SM_10006detail19three_way_partition29DeviceThreeWayPartitionKernelINS2_10policy_hubIjiE10Policy1000EN6thrust24THRUST_300001_SM_1000_NS17counting_iteratorIjNS8_11use_defaultESA_SA_EEPjSC_NS8_16reverse_iteratorISC_EESC_NS0_13ScanTileStateImLb1EEENS0_21DispatchSegmentedSortILNS0_9SortOrderE0EjNS0_8NullTypeElSC_SC_NS1_14segmented_sort10policy_hubIjSJ_EEE22LargeSegmentsSelectorTENSN_22SmallSegmentsSelectorTEiNS2_19streaming_context_tIlEEEEvT0_T1_T2_T3_T4_T5_T6_T7_T8_iT9__param_6+16];
	ld.param.u64 	%rd312, [_ZN3cub18CUB_300001_SM_10006detail19three_way_partition29DeviceThreeWayPartitionKernelINS2_10policy_hubIjiE10Policy1000EN6thrust24THRUST_300001_SM_1000_NS17counting_iteratorIjNS8_11use_defaultESA_SA_EEPjSC_NS8_16reverse_iteratorISC_EESC_NS0_13ScanTileStateImLb1EEENS0_21DispatchSegmentedSortILNS0_9SortOrderE0EjNS0_8NullTypeElSC_SC_NS1_14segmented_sort10policy_hubIjSJ_EEE22LargeSegmentsSelectorTENSN_22SmallSegmentsSelectorTEiNS2_19streaming_context_tIlEEEEvT0_T1_T2_T3_T4_T5_T6_T7_T8_iT9__param_6+8];
	ld.param.u64 	%rd313, [_ZN3cub18CUB_300001_SM_10006detail19three_way_partition29DeviceThreeWayPartitionKernelINS2_10policy_hubIjiE10Policy1000EN6thrust24THRUST_300001_SM_1000_NS17counting_iteratorIjNS8_11use_defaultESA_SA_EEPjSC_NS8_16reverse_iteratorISC_EESC_NS0_13ScanTileStateImLb1EEENS0_21DispatchSegmentedSortILNS0_9SortOrderE0EjNS0_8NullTypeElSC_SC_NS1_14segmented_sort10policy_hubIjSJ_EEE22LargeSegmentsSelectorTENSN_22SmallSegmentsSelectorTEiNS2_19streaming_context_tIlEEEEvT0_T1_T2_T3_T4_T5_T6_T7_T8_iT9__param_3];
	ld.param.u32 	%r468, [_ZN3cub18CUB_300001_SM_10006detail19three_way_partition29DeviceThreeWayPartitionKernelINS2_10policy_hubIjiE10Policy1000EN6thrust24THRUST_300001_SM_1000_NS17counting_iteratorIjNS8_11use_defaultESA_SA_EEPjSC_NS8_16reverse_iteratorISC_EESC_NS0_13ScanTileStateImLb1EEENS0_21DispatchSegmentedSortILNS0_9SortOrderE0EjNS0_8NullTypeElSC_SC_NS1_14segmented_sort10policy_hubIjSJ_EEE22LargeSegmentsSelectorTENSN_22SmallSegmentsSelectorTEiNS2_19streaming_context_tIlEEEEvT0_T1_T2_T3_T4_T5_T6_T7_T8_iT9__param_9];
	mov.b64 	%rd310, _ZN3cub18CUB_300001_SM_10006detail19three_way_partition29DeviceThreeWayPartitionKernelINS2_10policy_hubIjiE10Policy1000EN6thrust24THRUST_300001_SM_1000_NS17counting_iteratorIjNS8_11use_defaultESA_SA_EEPjSC_NS8_16reverse_iteratorISC_EESC_NS0_13ScanTileStateImLb1EEENS0_21DispatchSegmentedSortILNS0_9SortOrderE0EjNS0_8NullTypeElSC_SC_NS1_14segmented_sort10policy_hubIjSJ_EEE22LargeSegmentsSelectorTENSN_22SmallSegmentsSelectorTEiNS2_19streaming_context_tIlEEEEvT0_T1_T2_T3_T4_T5_T6_T7_T8_iT9__param_10;
	mov.u64 	%rd1, %rd310;
	cvta.to.global.u64 	%rd3, %rd313;
	cvta.to.global.u64 	%rd5, %rd312;
	cvta.to.global.u64 	%rd6, %rd311;
	cvta.to.global.u64 	%rd9, %rd307;
	cvta.to.global.u64 	%rd10, %rd308;
	mov.u32 	%r2, %ctaid.x;
	mul.lo.s32 	%r3, %r2, 5632;
	add.s32 	%r469, %r468, -1;
	setp.ge.s32 	%p1, %r2, %r469;
	@%p1 bra 	$L__BB13_289;
	setp.ne.s32 	%p288, %r2, 0;
	@%p288 bra 	$L__BB13_133;
	ld.param.u8 	%rs19, [%rd1];
	setp.eq.s16 	%p409, %rs19, 0;
	ld.param.u32 	%r1499, [%rd1+8];
	selp.b32 	%r1500, %r1499, 0, %p409;
	mov.u32 	%r1501, %tid.x;
	mad.lo.s32 	%r1502, %r1501, 11, %r3;
	add.s32 	%r1503, %r1502, %r1;
	add.s32 	%r4, %r1503, %r1500;
	add.s32 	%r5, %r4, 1;
	add.s32 	%r6, %r4, 2;
	add.s32 	%r7, %r4, 3;
	add.s32 	%r8, %r4, 4;
	add.s32 	%r9, %r4, 5;
	add.s32 	%r10, %r4, 6;
	add.s32 	%r11, %r4, 7;
	add.s32 	%r12, %r4, 8;
	add.s32 	%r13, %r4, 9;
	add.s32 	%r14, %r4, 10;
	cvt.u64.u32 	%rd12, %r4;
	add.s64 	%rd1176, %rd7, %rd12;
	shl.b64 	%rd1177, %rd1176, 2;
	add.s64 	%rd1178, %rd6, %rd1177;
	ld.global.u32 	%r1504, [%rd1178];
	add.s64 	%rd1179, %rd5, %rd1177;
	ld.global.u32 	%r1505, [%rd1179];
	sub.s32 	%r1506, %r1504, %r1505;
	cvt.u64.u32 	%rd1180, %r1506;
	setp.lt.s64 	%p410, %rd4, %rd1180;
	mov.b64 	%rd1401, 4294967296;
	@%p410 bra 	$L__BB13_4;
	add.s64 	%rd1181, %rd309, %rd12;
	shl.b64 	%rd1182, %rd1181, 2;
	add.s64 	%rd1183, %rd10, %rd1182;
	ld.global.u32 	%r1507, [%rd1183];
	add.s64 	%rd1184, %rd9, %rd1182;
	ld.global.u32 	%r1508, [%rd1184];
	sub.s32 	%r1509, %r1507, %r1508;
	cvt.u64.u32 	%rd1185, %r1509;
	setp.gt.s64 	%p411, %rd306, %rd1185;
	selp.u64 	%rd1401, 1, 0, %p411;
$L__BB13_4:
	cvt.u64.u32 	%rd15, %r5;
	add.s64 	%rd1187, %rd7, %rd15;
	shl.b64 	%rd1188, %rd1187, 2;
	add.s64 	%rd1189, %rd6, %rd1188;
	ld.global.u32 	%r1510, [%rd1189];
	add.s64 	%rd1190, %rd5, %rd1188;
	ld.global.u32 	%r1511, [%rd1190];
	sub.s32 	%r1512, %r1510, %r1511;
	cvt.u64.u32 	%rd1191, %r1512;
	setp.lt.s64 	%p412, %rd4, %rd1191;
	mov.b64 	%rd1402, 4294967296;
	@%p412 bra 	$L__BB13_6;
	add.s64 	%rd1192, %rd309, %rd15;
	shl.b64 	%rd1193, %rd1192, 2;
	add.s64 	%rd1194, %rd10, %rd1193;
	ld.global.u32 	%r1513, [%rd1194];
	add.s64 	%rd1195, %rd9, %rd1193;
	ld.global.u32 	%r1514, [%rd1195];
	sub.s32 	%r1515, %r1513, %r1514;
	cvt.u64.u32 	%rd1196, %r1515;
	setp.gt.s64 	%p413, %rd306, %rd1196;
	selp.u64 	%rd1402, 1, 0, %p413;
$L__BB13_6:
	cvt.u64.u32 	%rd18, %r6;
	add.s64 	%rd1198, %rd7, %rd18;
	shl.b64 	%rd1199, %rd1198, 2;
	add.s64 	%rd1200, %rd6, %rd1199;
	ld.global.u32 	%r1516, [%rd1200];
	add.s64 	%rd1201, %rd5, %rd1199;
	ld.global.u32 	%r1517, [%rd1201];
	sub.s32 	%r1518, %r1516, %r1517;
	cvt.u64.u32 	%rd1202, %r1518;
	setp.lt.s64 	%p414, %rd4, %rd1202;
	mov.b64 	%rd1403, 4294967296;
	@%p414 bra 	$L__BB13_8;
	add.s64 	%rd1203, %rd309, %rd18;
	shl.b64 	%rd1204, %rd1203, 2;
	add.s64 	%rd1205, %rd10, %rd1204;
	ld.global.u32 	%r1519, [%rd1205];
	add.s64 	%rd1206, %rd9, %rd1204;
	ld.global.u32 	%r1520, [%rd1206];
	sub.s32 	%r1521, %r1519, %r1520;
	cvt.u64.u32 	%rd1207, %r1521;
	setp.gt.s64 	%p415, %rd306, %rd1207;
	selp.u64 	%rd1403, 1, 0, %p415;
$L__BB13_8:
	cvt.u64.u32 	%rd21, %r7;
	add.s64 	%rd1209, %rd7, %rd21;
	shl.b64 	%rd1210, %rd1209, 2;
	add.s64 	%rd1211, %rd6, %rd1210;
	ld.global.u32 	%r1522, [%rd1211];
	add.s64 	%rd1212, %rd5, %rd1210;
	ld.global.u32 	%r1523, [%rd1212];
	sub.s32 	%r1524, %r1522, %r1523;
	cvt.u64.u32 	%rd1213, %r1524;
	setp.lt.s64 	%p416, %rd4, %rd1213;
	mov.b64 	%rd1404, 4294967296;
	@%p416 bra 	$L__BB13_10;
	add.s64 	%rd1214, %rd309, %rd21;
	shl.b64 	%rd1215, %rd1214, 2;
	add.s64 	%rd1216, %rd10, %rd1215;
	ld.global.u32 	%r1525, [%rd1216];
	add.s64 	%rd1217, %rd9, %rd1215;
	ld.global.u32 	%r1526, [%rd1217];
	sub.s32 	%r1527, %r1525, %r1526;
	cvt.u64.u32 	%rd1218, %r1527;
	setp.gt.s64 	%p417, %rd306, %rd1218;
	selp.u64 	%rd1404, 1, 0, %p417;
$L__BB13_10:
	cvt.u64.u32 	%rd24, %r8;
	add.s64 	%rd1220, %rd7, %rd24;
	shl.b64 	%rd1221, %rd1220, 2;
	add.s64 	%rd1222, %rd6, %rd1221;
	ld.global.u32 	%r1528, [%rd1222];
	add.s64 	%rd1223, %rd5, %rd1221;
	ld.global.u32 	%r1529, [%rd1223];
	sub.s32 	%r1530, %r1528, %r1529;
	cvt.u64.u32 	%rd1224, %r1530;
	setp.lt.s64 	%p418, %rd4, %rd1224;
	mov.b64 	%rd1405, 4294967296;
	@%p418 bra 	$L__BB13_12;
	add.s64 	%rd1225, %rd309, %rd24;
	shl.b64 	%rd1226, %rd1225, 2;
	add.s64 	%rd1227, %rd10, %rd1226;
	ld.global.u32 	%r1531, [%rd1227];
	add.s64 	%rd1228, %rd9, %rd1226;
	ld.global.u32 	%r1532, [%rd1228];
	sub.s32 	%r1533, %r1531, %r1532;
	cvt.u64.u32 	%rd1229, %r1533;
	setp.gt.s64 	%p419, %rd306, %rd1229;
	selp.u64 	%rd1405, 1, 0, %p419;
$L__BB13_12:
	cvt.u64.u32 	%rd27, %r9;
	add.s64 	%rd1231, %rd7, %rd27;
	shl.b64 	%rd1232, %rd1231, 2;
	add.s64 	%rd1233, %rd6, %rd1232;
	ld.global.u32 	%r1534, [%rd1233];
	add.s64 	%rd1234, %rd5, %rd1232;
	ld.global.u32 	%r1535, [%rd1234];
	sub.s32 	%r1536, %r1534, %r1535;
	cvt.u64.u32 	%rd1235, %r1536;
	setp.lt.s64 	%p420, %rd4, %rd1235;
	mov.b64 	%rd1406, 4294967296;
	@%p420 bra 	$L__BB13_14;
	add.s64 	%rd1236, %rd309, %rd27;
	shl.b64 	%rd1237, %rd1236, 2;
	add.s64 	%rd1238, %rd10, %rd1237;
	ld.global.u32 	%r1537, [%rd1238];
	add.s64 	%rd1239, %rd9, %rd1237;
	ld.global.u32 	%r1538, [%rd1239];
	sub.s32 	%r1539, %r1537, %r1538;
	cvt.u64.u32 	%rd1240, %r1539;
	setp.gt.s64 	%p421, %rd306, %rd1240;
	selp.u64 	%rd1406, 1, 0, %p421;
$L__BB13_14:
	cvt.u64.u32 	%rd30, %r10;
	add.s64 	%rd1242, %rd7, %rd30;
	shl.b64 	%rd1243, %rd1242, 2;
	add.s64 	%rd1244, %rd6, %rd1243;
	ld.global.u32 	%r1540, [%rd1244];
	add.s64 	%rd1245, %rd5, %rd1243;
	ld.global.u32 	%r1541, [%rd1245];
	sub.s32 	%r1542, %r1540, %r1541;
	cvt.u64.u32 	%rd1246, %r1542;
	setp.lt.s64 	%p422, %rd4, %rd1246;
	mov.b64 	%rd1407, 4294967296;
	@%p422 bra 	$L__BB13_16;
	add.s64 	%rd1247, %rd309, %rd30;
	shl.b64 	%rd1248, %rd1247, 2;
	add.s64 	%rd1249, %rd10, %rd1248;
	ld.global.u32 	%r1543, [%rd1249];
	add.s64 	%rd1250, %rd9, %rd1248;
	ld.global.u32 	%r1544, [%rd1250];
	sub.s32 	%r1545, %r1543, %r1544;
	cvt.u64.u32 	%rd1251, %r1545;
	setp.gt.s64 	%p423, %rd306, %rd1251;
	selp.u64 	%rd1407, 1, 0, %p423;
$L__BB13_16:
	cvt.u64.u32 	%rd33, %r11;
	add.s64 	%rd1253, %rd7, %rd33;
	shl.b64 	%rd1254, %rd1253, 2;
	add.s64 	%rd1255, %rd6, %rd1254;
	ld.global.u32 	%r1546, [%rd1255];
	add.s64 	%rd1256, %rd5, %rd1254;
	ld.global.u32 	%r1547, [%rd1256];
	sub.s32 	%r1548, %r1546, %r1547;
	cvt.u64.u32 	%rd1257, %r1548;
	setp.lt.s64 	%p424, %rd4, %rd1257;
	mov.b64 	%rd1408, 4294967296;
	@%p424 bra 	$L__BB13_18;
	add.s64 	%rd1258, %rd309, %rd33;
	shl.b64 	%rd1259, %rd1258, 2;
	add.s64 	%rd1260, %rd10, %rd1259;
	ld.global.u32 	%r1549, [%rd1260];
	add.s64 	%rd1261, %rd9, %rd1259;
	ld.global.u32 	%r1550, [%rd1261];
	sub.s32 	%r1551, %r1549, %r1550;
	cvt.u64.u32 	%rd1262, %r1551;
	setp.gt.s64 	%p425, %rd306, %rd1262;
	selp.u64 	%rd1408, 1, 0, %p425;
$L__BB13_18:
	cvt.u64.u32 	%rd36, %r12;
	add.s64 	%rd1264, %rd7, %rd36;
	shl.b64 	%rd1265, %rd1264, 2;
	add.s64 	%rd1266, %rd6, %rd1265;
	ld.global.u32 	%r1552, [%rd1266];
	add.s64 	%rd1267, %rd5, %rd1265;
	ld.global.u32 	%r1553, [%rd1267];
	sub.s32 	%r1554, %r1552, %r1553;
	cvt.u64.u32 	%rd1268, %r1554;
	setp.lt.s64 	%p426, %rd4, %rd1268;
	mov.b64 	%rd1409, 4294967296;
	@%p426 bra 	$L__BB13_20;
	add.s64 	%rd1269, %rd309, %rd36;
	shl.b64 	%rd1270, %rd1269, 2;
	add.s64 	%rd1271, %rd10, %rd1270;
	ld.global.u32 	%r1555, [%rd1271];
	add.s64 	%rd1272, %rd9, %rd1270;
	ld.global.u32 	%r1556, [%rd1272];
	sub.s32 	%r1557, %r1555, %r1556;
	cvt.u64.u32 	%rd1273, %r1557;
	setp.gt.s64 	%p427, %rd306, %rd1273;
	selp.u64 	%rd1409, 1, 0, %p427;
$L__BB13_20:
	cvt.u64.u32 	%rd39, %r13;
	add.s64 	%rd1275, %rd7, %rd39;
	shl.b64 	%rd1276, %rd1275, 2;
	add.s64 	%rd1277, %rd6, %rd1276;
	ld.global.u32 	%r1558, [%rd1277];
	add.s64 	%rd1278, %rd5, %rd1276;
	ld.global.u32 	%r1559, [%rd1278];
	sub.s32 	%r1560, %r1558, %r1559;
	cvt.u64.u32 	%rd1279, %r1560;
	setp.lt.s64 	%p428, %rd4, %rd1279;
	mov.b64 	%rd1410, 4294967296;
	@%p428 bra 	$L__BB13_22;
	add.s64 	%rd1280, %rd309, %rd39;
	shl.b64 	%rd1281, %rd1280, 2;
	add.s64 	%rd1282, %rd10, %rd1281;
	ld.global.u32 	%r1561, [%rd1282];
	add.s64 	%rd1283, %rd9, %rd1281;
	ld.global.u32 	%r1562, [%rd1283];
	sub.s32 	%r1563, %r1561, %r1562;
	cvt.u64.u32 	%rd1284, %r1563;
	setp.gt.s64 	%p429, %rd306, %rd1284;
	selp.u64 	%rd1410, 1, 0, %p429;
$L__BB13_22:
	cvt.u64.u32 	%rd42, %r14;
	add.s64 	%rd1286, %rd7, %rd42;
	shl.b64 	%rd1287, %rd1286, 2;
	add.s64 	%rd1288, %rd6, %rd1287;
	ld.global.u32 	%r1564, [%rd1288];
	add.s64 	%rd1289, %rd5, %rd1287;
	ld.global.u32 	%r1565, [%rd1289];
	sub.s32 	%r1566, %r1564, %r1565;
	cvt.u64.u32 	%rd1290, %r1566;
	setp.lt.s64 	%p430, %rd4, %rd1290;
	mov.b64 	%rd1411, 4294967296;
	@%p430 bra 	$L__BB13_24;
	add.s64 	%rd1291, %rd309, %rd42;
	shl.b64 	%rd1292, %rd1291, 2;
	add.s64 	%rd1293, %rd10, %rd1292;
	ld.global.u32 	%r1567, [%rd1293];
	add.s64 	%rd1294, %rd9, %rd1292;
	ld.global.u32 	%r1568, [%rd1294];
	sub.s32 	%r1569, %r1567, %r1568;
	cvt.u64.u32 	%rd1295, %r1569;
	setp.gt.s64 	%p431, %rd306, %rd1295;
	selp.u64 	%rd1411, 1, 0, %p431;
$L__BB13_24:
	bar.sync 	0;
	add.s64 	%rd45, %rd1402, %rd1401;
	add.s64 	%rd46, %rd1403, %rd45;
	add.s64 	%rd47, %rd1404, %rd46;
	add.s64 	%rd48, %rd1405, %rd47;
	add.s64 	%rd49, %rd1406, %rd48;
	add.s64 	%rd50, %rd1407, %rd49;
	add.s64 	%rd51, %rd1408, %rd50;
	add.s64 	%rd52, %rd1409, %rd51;
	add.s64 	%rd53, %rd1410, %rd52;
	add.s64 	%rd1296, %rd1411, %rd53;
	mov.b64 	{%r1572, %r1577}, %rd1296;
	// begin inline asm
	mov.u32 %r1570, %laneid;
	// end inline asm
	mov.b32 	%r1578, 1;
	mov.b32 	%r1619, 0;
	mov.b32 	%r1620, -1;
	// begin inline asm
	shfl.sync.up.b32 %r1571, %r1572, %r1578, %r1619, %r1620;
	// end inline asm
	// begin inline asm
	shfl.sync.up.b32 %r1576, %r1577, %r1578, %r1619, %r1620;
	// end inline asm
	mov.b64 	%rd1297, {%r1571, %r1576};
	setp.lt.s32 	%p432, %r1570, 1;
	selp.b64 	%rd1298, 0, %rd1297, %p432;
	add.s64 	%rd1299, %rd1298, %rd1296;
	mov.b64 	{%r1582, %r1587}, %rd1299;
	mov.b32 	%r1588, 2;
	// begin inline asm
	shfl.sync.up.b32 %r1581, %r1582, %r1588, %r1619, %r1620;
	// end inline asm
	// begin inline asm
	shfl.sync.up.b32 %r1586, %r1587, %r1588, %r1619, %r1620;
	// end inline asm
	mov.b64 	%rd1300, {%r1581, %r1586};
	setp.lt.s32 	%p433, %r1570, 2;
	selp.b64 	%rd1301, 0, %rd1300, %p433;
	add.s64 	%rd1302, %rd1301, %rd1299;
	mov.b64 	{%r1592, %r1597}, %rd1302;
	mov.b32 	%r1598, 4;
	// begin inline asm
	shfl.sync.up.b32 %r1591, %r1592, %r1598, %r1619, %r1620;
	// end inline asm
	// begin inline asm
	shfl.sync.up.b32 %r1596, %r1597, %r1598, %r1619, %r1620;
	// end inline asm
	mov.b64 	%rd1303, {%r1591, %r1596};
	setp.lt.s32 	%p434, %r1570, 4;
	selp.b64 	%rd1304, 0, %rd1303, %p434;
	add.s64 	%rd1305, %rd1304, %rd1302;
	mov.b64 	{%r1602, %r1607}, %rd1305;
	mov.b32 	%r1608, 8;
	// begin inline asm
	shfl.sync.up.b32 %r1601, %r1602, %r1608, %r1619, %r1620;
	// end inline asm
	// begin inline asm
	shfl.sync.up.b32 %r1606, %r1607, %r1608, %r1619, %r1620;
	// end inline asm
	mov.b64 	%rd1306, {%r1601, %r1606};
	setp.lt.s32 	%p435, %r1570, 8;
	selp.b64 	%rd1307, 0, %rd1306, %p435;
	add.s64 	%rd1308, %rd1307, %rd1305;
	mov.b64 	{%r1612, %r1617}, %rd1308;
	mov.b32 	%r1618, 16;
	// begin inline asm
	shfl.sync.up.b32 %r1611, %r1612, %r1618, %r1619, %r1620;
	// end inline asm
	// begin inline asm
	shfl.sync.up.b32 %r1616, %r1617, %r1618, %r1619, %r1620;
	// end inline asm
	mov.b64 	%rd1309, {%r1611, %r1616};
	setp.lt.s32 	%p436, %r1570, 16;
	selp.b64 	%rd1310, 0, %rd1309, %p436;
	add.s64 	%rd54, %rd1310, %rd1308;
	setp.ne.s32 	%p437, %r1570, 31;
	@%p437 bra 	$L__BB13_26;
	mov.u32 	%r1621, %tid.x;
	shr.u32 	%r1622, %r1621, 2;
	and.b32  	%r1623, %r1622, 248;
	mov.u32 	%r1624, _ZZN3cub18CUB_300001_SM_10006detail19three_way_partition29DeviceThreeWayPartitionKernelINS2_10policy_hubIjiE10Policy1000EN6thrust24THRUST_300001_SM_1000_NS17counting_iteratorIjNS8_11use_defaultESA_SA_EEPjSC_NS8_16reverse_iteratorISC_EESC_NS0_13ScanTileStateImLb1EEENS0_21DispatchSegmentedSortILNS0_9SortOrderE0EjNS0_8NullTypeElSC_SC_NS1_14segmented_sort10policy_hubIjSJ_EEE22LargeSegmentsSelectorTENSN_22SmallSegmentsSelectorTEiNS2_19streaming_context_tIlEEEEvT0_T1_T2_T3_T4_T5_T6_T7_T8_iT9_E12temp_storage;
	add.s32 	%r1625, %r1624, %r1623;
	st.shared.u64 	[%r1625], %rd54;
$L__BB13_26:
	bar.sync 	0;
	ld.shared.v2.u64 	{%rd1311, %rd1312}, [_ZZN3cub18CUB_300001_SM_10006detail19three_way_partition29DeviceThreeWayPartitionKernelINS2_10policy_hubIjiE10Policy1000EN6thrust24THRUST_300001_SM_1000_NS17counting_iteratorIjNS8_11use_defaultESA_SA_EEPjSC_NS8_16reverse_iteratorISC_EESC_NS0_13ScanTileStateImLb1EEENS0_21DispatchSegmentedSortILNS0_9SortOrderE0EjNS0_8NullTypeElSC_SC_NS1_14segmented_sort10policy_hubIjSJ_EEE22LargeSegmentsSelectorTENSN_22SmallSegmentsSelectorTEiNS2_19streaming_context_tIlEEEEvT0_T1_T2_T3_T4_T5_T6_T7_T8_iT9_E12temp_storage];
	mov.u32 	%r1626, %tid.x;
	shr.u32 	%r1627, %r1626, 5;
	add.s64 	%rd1313, %rd1312, %rd1311;
	setp.eq.s32 	%p438, %r1627, 2;
	selp.b64 	%rd1314, %rd1313, %rd1311, %p438;
	ld.shared.v2.u64 	{%rd1315, %rd1316}, [_ZZN3cub18CUB_300001_SM_10006detail19three_way_partition29DeviceThreeWayPartitionKernelINS2_10policy_hubIjiE10Policy1000EN6thrust24THRUST_300001_SM_1000_NS17counting_iteratorIjNS8_11use_defaultESA_SA_EEPjSC_NS8_16reverse_iteratorISC_EESC_NS0_13ScanTileStateImLb1EEENS0_21DispatchSegmentedSortILNS0_9SortOrderE0EjNS0_8NullTypeElSC_SC_NS1_14segmented_sort10policy_hubIjSJ_EEE22LargeSegmentsSelectorTENSN_22SmallSegmentsSelectorTEiNS2_19streaming_context_tIlEEEEvT0_T1_T2_T3_T4_T5_T6_T7_T8_iT9_E12temp_storage+16];
	add.s64 	%rd1317, %rd1313, %rd1315;
	setp.eq.s32 	%p439, %r1627, 3;
	selp.b64 	%rd1318, %rd1317, %rd1314, %p439;
	add.s64 	%rd1319, %rd1317, %rd1316;
	setp.eq.s32 	%p440, %r1627, 4;
	selp.b64 	%rd1320, %rd1319, %rd1318, %p440;
	ld.shared.v2.u64 	{%rd1321, %rd1322}, [_ZZN3cub18CUB_300001_SM_10006detail19three_way_partition29DeviceThreeWayPartitionKernelINS2_10policy_hubIjiE10Policy1000EN6thrust24THRUST_300001_SM_1000_NS17counting_iteratorIjNS8_11use_defaultESA_SA_EEPjSC_NS8_16reverse_iteratorISC_EESC_NS0_13ScanTileStateImLb1EEENS0_21DispatchSegmentedSortILNS0_9SortOrderE0EjNS0_8NullTypeElSC_SC_NS1_14segmented_sort10policy_hubIjSJ_EEE22LargeSegmentsSelectorTENSN_22SmallSegmentsSelectorTEiNS2_19streaming_context_tIlEEEEvT0_T1_T2_T3_T4_T5_T6_T7_T8_iT9_E12temp_storage+32];
	add.s64 	%rd1323, %rd1319, %rd1321;
	setp.eq.s32 	%p441, %r1627, 5;
	selp.b64 	%rd1324, %rd1323, %rd1320, %p441;
	add.s64 	%rd1325, %rd1323, %rd1322;
	setp.eq.s32 	%p442, %r1627, 6;
	selp.b64 	%rd1326, %rd1325, %rd1324, %p442;
	ld.shared.v2.u64 	{%rd1327, %rd1328}, [_ZZN3cub18CUB_300001_SM_10006detail19three_way_partition29DeviceThreeWayPartitionKernelINS2_10policy_hubIjiE10Policy1000EN6thrust24THRUST_300001_SM_1000_NS17counting_iteratorIjNS8_11use_defaultESA_SA_EEPjSC_NS8_16reverse_iteratorISC_EESC_NS0_13ScanTileStateImLb1EEENS0_21DispatchSegmentedSortILNS0_9SortOrderE0EjNS0_8NullTypeElSC_SC_NS1_14segmented_sort10policy_hubIjSJ_EEE22LargeSegmentsSelectorTENSN_22SmallSegmentsSelectorTEiNS2_19streaming_context_tIlEEEEvT0_T1_T2_T3_T4_T5_T6_T7_T8_iT9_E12temp_storage+48];
	add.s64 	%rd1329, %rd1325, %rd1327;
	setp.eq.s32 	%p443, %r1627, 7;
	selp.b64 	%rd1330, %rd1329, %rd1326, %p443;
	add.s64 	%rd1331, %rd1329, %rd1328;
	setp.eq.s32 	%p444, %r1627, 8;
	selp.b64 	%rd1332, %rd1331, %rd1330, %p444;
	ld.shared.v2.u64 	{%rd1333, %rd1334}, [_ZZN3cub18CUB_300001_SM_10006detail19three_way_partition29DeviceThreeWayPartitionKernelINS2_10policy_hubIjiE10Policy1000EN6thrust24THRUST_300001_SM_1000_NS17counting_iteratorIjNS8_11use_defaultESA_SA_EEPjSC_NS8_16reverse_iteratorISC_EESC_NS0_13ScanTileStateImLb1EEENS0_21DispatchSegmentedSortILNS0_9SortOrderE0EjNS0_8NullTypeElSC_SC_NS1_14segmented_sort10policy_hubIjSJ_EEE22LargeSegmentsSelectorTENSN_22SmallSegmentsSelectorTEiNS2_19streaming_context_tIlEEEEvT0_T1_T2_T3_T4_T5_T6_T7_T8_iT9_E12temp_storage+64];
	add.s64 	%rd1335, %rd1331, %rd1333;
	setp.eq.s32 	%p445, %r1627, 9;
	selp.b64 	%rd1336, %rd1335, %rd1332, %p445;
	add.s64 	%rd1337, %rd1335, %rd1334;
	setp.eq.s32 	%p446, %r1627, 10;
	selp.b64 	%rd1338, %rd1337, %rd1336, %p446;
	ld.shared.v2.u64 	{%rd1339, %rd1340}, [_ZZN3cub18CUB_300001_SM_10006detail19three_way_partition29DeviceThreeWayPartitionKernelINS2_10policy_hubIjiE10Policy1000EN6thrust24THRUST_300001_SM_1000_NS17counting_iteratorIjNS8_11use_defaultESA_SA_EEPjSC_NS8_16reverse_iteratorISC_EESC_NS0_13ScanTileStateImLb1EEENS0_21DispatchSegmentedSortILNS0_9SortOrderE0EjNS0_8NullTypeElSC_SC_NS1_14segmented_sort10policy_hubIjSJ_EEE22LargeSegmentsSelectorTENSN_22SmallSegmentsSelectorTEiNS2_19streaming_context_tIlEEEEvT0_T1_T2_T3_T4_T5_T6_T7_T8_iT9_E12temp_storage+80];
	add.s64 	%rd1341, %rd1337, %rd1339;
	setp.eq.s32 	%p447, %r1627, 11;
	selp.b64 	%rd1342, %rd1341, %rd1338, %p447;
	add.s64 	%rd1343, %rd1341, %rd1340;
	setp.eq.s32 	%p448, %r1627, 12;
	selp.b64 	%rd1344, %rd1343, %rd1342, %p448;
	ld.shared.v2.u64 	{%rd1345, %rd1346}, [_ZZN3cub18CUB_300001_SM_10006detail19three_way_partition29DeviceThreeWayPartitionKernelINS2_10policy_hubIjiE10Policy1000EN6thrust24THRUST_300001_SM_1000_NS17counting_iteratorIjNS8_11use_defaultESA_SA_EEPjSC_NS8_16reverse_iteratorISC_EESC_NS0_13ScanTileStateImLb1EEENS0_21DispatchSegmentedSortILNS0_9SortOrderE0EjNS0_8NullTypeElSC_SC_NS1_14segmented_sort10policy_hubIjSJ_EEE22LargeSegmentsSelectorTENSN_22SmallSegmentsSelectorTEiNS2_19streaming_context_tIlEEEEvT0_T1_T2_T3_T4_T5_T6_T7_T8_iT9_E12temp_storage+96];
	add.s64 	%rd1347, %rd1343, %rd1345;
	setp.eq.s32 	%p449, %r1627, 13;
	selp.b64 	%rd1348, %rd1347, %rd1344, %p449;
	add.s64 	%rd1349, %rd1347, %rd1346;
	setp.eq.s32 	%p450, %r1627, 14;
	selp.b64 	%rd1350, %rd1349, %rd1348, %p450;
	ld.shared.v2.u64 	{%rd1351, %rd1352}, [_ZZN3cub18CUB_300001_SM_10006detail19three_way_partition29DeviceThreeWayPartitionKernelINS2_10policy_hubIjiE10Policy1000EN6thrust24THRUST_300001_SM_1000_NS17counting_iteratorIjNS8_11use_defaultESA_SA_EEPjSC_NS8_16reverse_iteratorISC_EESC_NS0_13ScanTileStateImLb1EEENS0_21DispatchSegmentedSortILNS0_9SortOrderE0EjNS0_8NullTypeElSC_SC_NS1_14segmented_sort10policy_hubIjSJ_EEE22LargeSegmentsSelectorTENSN_22SmallSegmentsSelectorTEiNS2_19streaming_context_tIlEEEEvT0_T1_T2_T3_T4_T5_T6_T7_T8_iT9_E12temp_storage+112];
	add.s64 	%rd1353, %rd1349, %rd1351;
	setp.eq.s32 	%p451, %r1627, 15;
	selp.b64 	%rd1354, %rd1353, %rd1350, %p451;
	add.s64 	%rd55, %rd1353, %rd1352;
	setp.lt.u32 	%p452, %r1626, 32;
	selp.b64 	%rd1355, 0, %rd1354, %p452;
	setp.eq.s32 	%p453, %r1570, 0;
	add.s64 	%rd1356, %rd1411, %rd53;
	sub.s64 	%rd1357, %rd54, %rd1356;
	selp.b64 	%rd1358, 0, %rd1357, %p453;
	add.s64 	%rd56, %rd1355, %rd1358;
	setp.ne.s32 	%p454, %r1626, 0;
	@%p454 bra 	$L__BB13_28;
	add.s64 	%rd1359, %rd2, 512;
	mov.b64 	%rd1360, 101;
	// begin inline asm
	st.relaxed.gpu.v2.u64 [%rd1359], {%rd1360, %rd55};
	// end inline asm
$L__BB13_28:
	bar.sync 	0;
	{ .reg .b32 tmp; mov.b64 {tmp, %r16}, %rd55; }
	cvt.u32.u64 	%r1628, %rd55;
	add.s32 	%r17, %r16, %r1628;
	{ .reg .b32 tmp; mov.b64 {tmp, %r1704}, %rd56; }
	setp.gt.u64 	%p455, %rd1401, 4294967295;
	@%p455 bra 	$L__BB13_32;
	setp.eq.s64 	%p456, %rd1401, 0;
	@%p456 bra 	$L__BB13_31;
	cvt.u32.u64 	%r1629, %rd56;
	add.s32 	%r1704, %r1629, %r16;
	bra.uni 	$L__BB13_32;
$L__BB13_31:
	cvt.u32.u64 	%r1630, %rd56;
	{ .reg .b32 tmp; mov.b64 {tmp, %r1631}, %rd56; }
	add.s32 	%r1632, %r1630, %r1631;
	mad.lo.s32 	%r1634, %r1626, 11, %r17;
	sub.s32 	%r1704, %r1634, %r1632;
$L__BB13_32:
	add.s64 	%rd1362, %rd56, %rd1401;
	shl.b32 	%r1635, %r1704, 2;
	mov.u32 	%r1636, _ZZN3cub18CUB_300001_SM_10006detail19three_way_partition29DeviceThreeWayPartitionKernelINS2_10policy_hubIjiE10Policy1000EN6thrust24THRUST_300001_SM_1000_NS17counting_iteratorIjNS8_11use_defaultESA_SA_EEPjSC_NS8_16reverse_iteratorISC_EESC_NS0_13ScanTileStateImLb1EEENS0_21DispatchSegmentedSortILNS0_9SortOrderE0EjNS0_8NullTypeElSC_SC_NS1_14segmented_sort10policy_hubIjSJ_EEE22LargeSegmentsSelectorTENSN_22SmallSegmentsSelectorTEiNS2_19streaming_context_tIlEEEEvT0_T1_T2_T3_T4_T5_T6_T7_T8_iT9_E12temp_storage;
	add.s32 	%r1637, %r1636, %r1635;
	st.shared.u32 	[%r1637], %r4;
	{ .reg .b32 tmp; mov.b64 {tmp, %r1705}, %rd1362; }
	cvt.u32.u64 	%r24, %rd1362;
	setp.gt.u64 	%p457, %rd1402, 4294967295;
	@%p457 bra 	$L__BB13_36;
	setp.eq.s64 	%p458, %rd1402, 0;
	@%p458 bra 	$L__BB13_35;
	add.s32 	%r1705, %r24, %r16;
	bra.uni 	$L__BB13_36;
$L__BB13_35:
	mad.lo.s32 	%r1638, %r1626, 11, %r17;
	add.s32 	%r1639, %r24, %r1705;
	sub.s32 	%r1640, %r1638, %r1639;
	add.s32 	%r1705, %r1640, 1;
$L__BB13_36:
	mad.lo.s32 	%r28, %r1626, 11, %r17;
	add.s64 	%rd1363, %rd45, %rd56;
	shl.b32 	%r1641, %r1705, 2;
	add.s32 	%r1643, %r1636, %r1641;
	st.shared.u32 	[%r1643], %r5;
	{ .reg .b32 tmp; mov.b64 {tmp, %r1706}, %rd1363; }
	cvt.u32.u64 	%r30, %rd1363;
	setp.gt.u64 	%p459, %rd1403, 4294967295;
	@%p459 bra 	$L__BB13_40;
	setp.eq.s64 	%p460, %rd1403, 0;
	@%p460 bra 	$L__BB13_39;
	add.s32 	%r1706, %r30, %r16;
	bra.uni 	$L__BB13_40;
$L__BB13_39:
	add.s32 	%r1644, %r30, %r1706;
	sub.s32 	%r1645, %r28, %r1644;
	add.s32 	%r1706, %r1645, 2;
$L__BB13_40:
	add.s64 	%rd1364, %rd46, %rd56;
	shl.b32 	%r1646, %r1706, 2;
	add.s32 	%r1648, %r1636, %r1646;
	st.shared.u32 	[%r1648], %r6;
	{ .reg .b32 tmp; mov.b64 {tmp, %r1707}, %rd1364; }
	cvt.u32.u64 	%r35, %rd1364;
	setp.gt.u64 	%p461, %rd1404, 4294967295;
	@%p461 bra 	$L__BB13_44;
	setp.eq.s64 	%p462, %rd1404, 0;
	@%p462 bra 	$L__BB13_43;
	add.s32 	%r1707, %r35, %r16;
	bra.uni 	$L__BB13_44;
$L__BB13_43:
	add.s32 	%r1649, %r35, %r1707;
	sub.s32 	%r1650, %r28, %r1649;
	add.s32 	%r1707, %r1650, 3;
$L__BB13_44:
	add.s64 	%rd1365, %rd47, %rd56;
	shl.b32 	%r1651, %r1707, 2;
	add.s32 	%r1653, %r1636, %r1651;
	st.shared.u32 	[%r1653], %r7;
	{ .reg .b32 tmp; mov.b64 {tmp, %r1708}, %rd1365; }
	cvt.u32.u64 	%r40, %rd1365;
	setp.gt.u64 	%p463, %rd1405, 4294967295;
	@%p463 bra 	$L__BB13_48;
	setp.eq.s64 	%p464, %rd1405, 0;
	@%p464 bra 	$L__BB13_47;
	add.s32 	%r1708, %r40, %r16;
	bra.uni 	$L__BB13_48;
$L__BB13_47:
	add.s32 	%r1654, %r40, %r1708;
	sub.s32 	%r1655, %r28, %r1654;
	add.s32 	%r1708, %r1655, 4;
$L__BB13_48:
	add.s64 	%rd1366, %rd48, %rd56;
	shl.b32 	%r1656, %r1708, 2;
	add.s32 	%r1658, %r1636, %r1656;
	st.shared.u32 	[%r1658], %r8;
	{ .reg .b32 tmp; mov.b64 {tmp, %r1709}, %rd1366; }
	cvt.u32.u64 	%r45, %rd1366;
	setp.gt.u64 	%p465, %rd1406, 4294967295;
	@%p465 bra 	$L__BB13_52;
	setp.eq.s64 	%p466, %rd1406, 0;
	@%p466 bra 	$L__BB13_51;
	add.s32 	%r1709, %r45, %r16;
	bra.uni 	$L__BB13_52;
$L__BB13_51:
	add.s32 	%r1659, %r45, %r1709;
	sub.s32 	%r1660, %r28, %r1659;
	add.s32 	%r1709, %r1660, 5;
$L__BB13_52:
	add.s64 	%rd1367, %rd49, %rd56;
	shl.b32 	%r1661, %r1709, 2;
	add.s32 	%r1663, %r1636, %r1661;
	st.shared.u32 	[%r1663], %r9;
	{ .reg .b32 tmp; mov.b64 {tmp, %r1710}, %rd1367; }
	cvt.u32.u64 	%r50, %rd1367;
	setp.gt.u64 	%p467, %rd1407, 4294967295;
	@%p467 bra 	$L__BB13_56;
	setp.eq.s64 	%p468, %rd1407, 0;
	@%p468 bra 	$L__BB13_55;
	add.s32 	%r1710, %r50, %r16;
	bra.uni 	$L__BB13_56;
$L__BB13_55:
	add.s32 	%r1664, %r50, %r1710;
	sub.s32 	%r1665, %r28, %r1664;
	add.s32 	%r1710, %r1665, 6;
$L__BB13_56:
	add.s64 	%rd1368, %rd50, %rd56;
	shl.b32 	%r1666, %r1710, 2;
	add.s32 	%r1668, %r1636, %r1666;
	st.shared.u32 	[%r1668], %r10;
	{ .reg .b32 tmp; mov.b64 {tmp, %r1711}, %rd1368; }
	cvt.u32.u64 	%r55, %rd1368;
	setp.gt.u64 	%p469, %rd1408, 4294967295;
	@%p469 bra 	$L__BB13_60;
	setp.eq.s64 	%p470, %rd1408, 0;
	@%p470 bra 	$L__BB13_59;
	add.s32 	%r1711, %r55, %r16;
	bra.uni 	$L__BB13_60;
$L__BB13_59:
	add.s32 	%r1669, %r55, %r1711;
	sub.s32 	%r1670, %r28, %r1669;
	add.s32 	%r1711, %r1670, 7;
$L__BB13_60:
	add.s64 	%rd1369, %rd51, %rd56;
	shl.b32 	%r1671, %r1711, 2;
	add.s32 	%r1673, %r1636, %r1671;
	st.shared.u32 	[%r1673], %r11;
	{ .reg .b32 tmp; mov.b64 {tmp, %r1712}, %rd1369; }
	cvt.u32.u64 	%r60, %rd1369;
	setp.gt.u64 	%p471, %rd1409, 4294967295;
	@%p471 bra 	$L__BB13_64;
	setp.eq.s64 	%p472, %rd1409, 0;
	@%p472 bra 	$L__BB13_63;
	add.s32 	%r1712, %r60, %r16;
	bra.uni 	$L__BB13_64;
$L__BB13_63:
	add.s32 	%r1674, %r60, %r1712;
	sub.s32 	%r1675, %r28, %r1674;
	add.s32 	%r1712, %r1675, 8;
$L__BB13_64:
	add.s64 	%rd1370, %rd52, %rd56;
	shl.b32 	%r1676, %r1712, 2;
	add.s32 	%r1678, %r1636, %r1676;
	st.shared.u32 	[%r1678], %r12;
	{ .reg .b32 tmp; mov.b64 {tmp, %r1713}, %rd1370; }
	cvt.u32.u64 	%r65, %rd1370;
	setp.gt.u64 	%p473, %rd1410, 4294967295;
	@%p473 bra 	$L__BB13_68;
	setp.eq.s64 	%p474, %rd1410, 0;
	@%p474 bra 	$L__BB13_67;
	add.s32 	%r1713, %r65, %r16;
	bra.uni 	$L__BB13_68;
$L__BB13_67:
	add.s32 	%r1679, %r65, %r1713;
	sub.s32 	%r1680, %r28, %r1679;
	add.s32 	%r1713, %r1680, 9;
$L__BB13_68:
	add.s64 	%rd1371, %rd53, %rd56;
	shl.b32 	%r1681, %r1713, 2;
	add.s32 	%r1683, %r1636, %r1681;
	st.shared.u32 	[%r1683], %r13;
	{ .reg .b32 tmp; mov.b64 {tmp, %r1714}, %rd1371; }
	cvt.u32.u64 	%r70, %rd1371;
	setp.gt.u64 	%p475, %rd1411, 4294967295;
	@%p475 bra 	$L__BB13_72;
	setp.eq.s64 	%p476, %rd1411, 0;
	@%p476 bra 	$L__BB13_71;
	add.s32 	%r1714, %r70, %r16;
	bra.uni 	$L__BB13_72;
$L__BB13_71:
	add.s32 	%r1684, %r70, %r1714;
	sub.s32 	%r1685, %r28, %r1684;
	add.s32 	%r1714, %r1685, 10;
$L__BB13_72:
	shl.b32 	%r1686, %r1714, 2;
	add.s32 	%r1688, %r1636, %r1686;
	st.shared.u32 	[%r1688], %r14;
	bar.sync 	0;
	mov.u64 	%rd57, %rd310;
	ld.param.u8 	%rs20, [%rd57];
	setp.ne.s16 	%p477, %rs20, 0;
	mov.b64 	%rd1412, 0;
	@%p477 bra 	$L__BB13_74;
	ld.param.u64 	%rd1373, [%rd57+16];
	cvta.to.global.u64 	%rd1374, %rd1373;
	ld.global.u64 	%rd1412, [%rd1374];
$L__BB13_74:
	setp.ne.s16 	%p478, %rs20, 0;
	mov.b64 	%rd1413, 0;
	@%p478 bra 	$L__BB13_76;
	ld.param.u64 	%rd1376, [%rd57+16];
	cvta.to.global.u64 	%rd1377, %rd1376;
	ld.global.u64 	%rd1413, [%rd1377+8];
$L__BB13_76:
	setp.ne.s16 	%p479, %rs20, 0;
	mov.b64 	%rd1414, 0;
	@%p479 bra 	$L__BB13_78;
	ld.param.u64 	%rd1379, [%rd57+16];
	cvta.to.global.u64 	%rd1380, %rd1379;
	ld.global.u64 	%rd1414, [%rd1380+16];
$L__BB13_78:
	ld.param.u64 	%rd1399, [_ZN3cub18CUB_300001_SM_10006detail19three_way_partition29DeviceThreeWayPartitionKernelINS2_10policy_hubIjiE10Policy1000EN6thrust24THRUST_300001_SM_1000_NS17counting_iteratorIjNS8_11use_defaultESA_SA_EEPjSC_NS8_16reverse_iteratorISC_EESC_NS0_13ScanTileStateImLb1EEENS0_21DispatchSegmentedSortILNS0_9SortOrderE0EjNS0_8NullTypeElSC_SC_NS1_14segmented_sort10policy_hubIjSJ_EEE22LargeSegmentsSelectorTENSN_22SmallSegmentsSelectorTEiNS2_19streaming_context_tIlEEEEvT0_T1_T2_T3_T4_T5_T6_T7_T8_iT9__param_2];
	ld.param.u64 	%rd1395, [_ZN3cub18CUB_300001_SM_10006detail19three_way_partition29DeviceThreeWayPartitionKernelINS2_10policy_hubIjiE10Policy1000EN6thrust24THRUST_300001_SM_1000_NS17counting_iteratorIjNS8_11use_defaultESA_SA_EEPjSC_NS8_16reverse_iteratorISC_EESC_NS0_13ScanTileStateImLb1EEENS0_21DispatchSegmentedSortILNS0_9SortOrderE0EjNS0_8NullTypeElSC_SC_NS1_14segmented_sort10policy_hubIjSJ_EEE22LargeSegmentsSelectorTENSN_22SmallSegmentsSelectorTEiNS2_19streaming_context_tIlEEEEvT0_T1_T2_T3_T4_T5_T6_T7_T8_iT9__param_1];
	shl.b32 	%r1689, %r1626, 2;
	add.s32 	%r74, %r1636, %r1689;
	ld.shared.u32 	%r75, [%r74];
	setp.ge.s32 	%p480, %r1626, %r16;
	cvt.u64.u32 	%rd1381, %r1626;
	add.s64 	%rd1382, %rd1412, %rd1381;
	cvta.to.global.u64 	%rd1383, %rd1395;
	shl.b64 	%rd1384, %rd1382, 2;
	add.s64 	%rd64, %rd1383, %rd1384;
	sub.s32 	%r1691, %r1626, %r16;
	cvt.s64.s32 	%rd1385, %r1691;
	add.s64 	%rd1386, %rd1413, %rd1385;
	cvta.to.global.u64 	%rd1387, %rd1399;
	shl.b64 	%rd1388, %rd1386, 2;
	add.s64 	%rd65, %rd1387, %rd1388;
	sub.s32 	%r1692, %r1626, %r17;
	cvt.s64.s32 	%rd1389, %r1692;
	add.s64 	%rd1390, %rd1414, %rd1389;
	shl.b64 	%rd1391, %rd1390, 2;
	sub.s64 	%rd66, %rd3, %rd1391;
	@%p480 bra 	$L__BB13_80;
	st.global.u32 	[%rd64], %r75;
	bra.uni 	$L__BB13_83;
$L__BB13_80:
	setp.ge.s32 	%p481, %r1626, %r17;
	@%p481 bra 	$L__BB13_82;
	st.global.u32 	[%rd65], %r75;
	bra.uni 	$L__BB13_83;
$L__BB13_82:
	st.global.u32 	[%rd66+-4], %r75;
$L__BB13_83:
	add.s32 	%r76, %r1626, 512;
	ld.shared.u32 	%r77, [%r74+2048];
	setp.lt.s32 	%p482, %r76, %r16;
	@%p482 bra 	$L__BB13_87;
	setp.lt.s32 	%p483, %r76, %r17;
	@%p483 bra 	$L__BB13_86;
	st.global.u32 	[%rd66+-2052], %r77;
	bra.uni 	$L__BB13_88;
$L__BB13_86:
	st.global.u32 	[%rd65+2048], %r77;
	bra.uni 	$L__BB13_88;
$L__BB13_87:
	st.global.u32 	[%rd64+2048], %r77;
$L__BB13_88:
	or.b32  	%r78, %r1626, 1024;
	ld.shared.u32 	%r79, [%r74+4096];
	setp.lt.s32 	%p484, %r78, %r16;
	@%p484 bra 	$L__BB13_92;
	setp.lt.s32 	%p485, %r78, %r17;
	@%p485 bra 	$L__BB13_91;
	st.global.u32 	[%rd66+-4100], %r79;
	bra.uni 	$L__BB13_93;
$L__BB13_91:
	st.global.u32 	[%rd65+4096], %r79;
	bra.uni 	$L__BB13_93;
$L__BB13_92:
	st.global.u32 	[%rd64+4096], %r79;
$L__BB13_93:
	add.s32 	%r80, %r1626, 1536;
	ld.shared.u32 	%r81, [%r74+6144];
	setp.lt.s32 	%p486, %r80, %r16;
	@%p486 bra 	$L__BB13_97;
	setp.lt.s32 	%p487, %r80, %r17;
	@%p487 bra 	$L__BB13_96;
	st.global.u32 	[%rd66+-6148], %r81;
	bra.uni 	$L__BB13_98;
$L__BB13_96:
	st.global.u32 	[%rd65+6144], %r81;
	bra.uni 	$L__BB13_98;
$L__BB13_97:
	st.global.u32 	[%rd64+6144], %r81;
$L__BB13_98:
	or.b32  	%r82, %r1626, 2048;
	ld.shared.u32 	%r83, [%r74+8192];
	setp.lt.s32 	%p488, %r82, %r16;
	@%p488 bra 	$L__BB13_102;
	setp.lt.s32 	%p489, %r82, %r17;
	@%p489 bra 	$L__BB13_101;
	st.global.u32 	[%rd66+-8196], %r83;
	bra.uni 	$L__BB13_103;
$L__BB13_101:
	st.global.u32 	[%rd65+8192], %r83;
	bra.uni 	$L__BB13_103;
$L__BB13_102:
	st.global.u32 	[%rd64+8192], %r83;
$L__BB13_103:
	add.s32 	%r84, %r1626, 2560;
	ld.shared.u32 	%r85, [%r74+10240];
	setp.lt.s32 	%p490, %r84, %r16;
	@%p490 bra 	$L__BB13_107;
	setp.lt.s32 	%p491, %r84, %r17;
	@%p491 bra 	$L__BB13_106;
	st.global.u32 	[%rd66+-10244], %r85;
	bra.uni 	$L__BB13_108;
$L__BB13_106:
	st.global.u32 	[%rd65+10240], %r85;
	bra.uni 	$L__BB13_108;
$L__BB13_107:
	st.global.u32 	[%rd64+10240], %r85;
$L__BB13_108:
	or.b32  	%r86, %r1626, 3072;
	ld.shared.u32 	%r87, [%r74+12288];
	setp.lt.s32 	%p492, %r86, %r16;
	@%p492 bra 	$L__BB13_112;
	setp.lt.s32 	%p493, %r86, %r17;
	@%p493 bra 	$L__BB13_111;
	st.global.u32 	[%rd66+-12292], %r87;
	bra.uni 	$L__BB13_113;
$L__BB13_111:
	st.global.u32 	[%rd65+12288], %r87;
	bra.uni 	$L__BB13_113;
$L__BB13_112:
	st.global.u32 	[%rd64+12288], %r87;
$L__BB13_113:
	add.s32 	%r88, %r1626, 3584;
	ld.shared.u32 	%r89, [%r74+14336];
	setp.lt.s32 	%p494, %r88, %r16;
	@%p494 bra 	$L__BB13_117;
	setp.lt.s32 	%p495, %r88, %r17;
	@%p495 bra 	$L__BB13_116;
	st.global.u32 	[%rd66+-14340], %r89;
	bra.uni 	$L__BB13_118;
$L__BB13_116:
	st.global.u32 	[%rd65+14336], %r89;
	bra.uni 	$L__BB13_118;
$L__BB13_117:
	st.global.u32 	[%rd64+14336], %r89;
$L__BB13_118:
	or.b32  	%r90, %r1626, 4096;
	ld.shared.u32 	%r91, [%r74+16384];
	setp.lt.s32 	%p496, %r90, %r16;
	@%p496 bra 	$L__BB13_122;
	setp.lt.s32 	%p497, %r90, %r17;
	@%p497 bra 	$L__BB13_121;
	st.global.u32 	[%rd66+-16388], %r91;
	bra.uni 	$L__BB13_123;
$L__BB13_121:
	st.global.u32 	[%rd65+16384], %r91;
	bra.uni 	$L__BB13_123;
$L__BB13_122:
	st.global.u32 	[%rd64+16384], %r91;
$L__BB13_123:
	add.s32 	%r92, %r1626, 4608;
	ld.shared.u32 	%r93, [%r74+18432];
	setp.lt.s32 	%p498, %r92, %r16;
	@%p498 bra 	$L__BB13_127;
	setp.lt.s32 	%p499, %r92, %r17;
	@%p499 bra 	$L__BB13_126;
	st.global.u32 	[%rd66+-18436], %r93;
	bra.uni 	$L__BB13_128;
$L__BB13_126:
	st.global.u32 	[%rd65+18432], %r93;
	bra.uni 	$L__BB13_128;
$L__BB13_127:
	st.global.u32 	[%rd64+18432], %r93;
$L__BB13_128:
	or.b32  	%r94, %r1626, 5120;
	ld.shared.u32 	%r95, [%r74+20480];
	setp.lt.s32 	%p500, %r94, %r16;
	@%p500 bra 	$L__BB13_132;
	setp.lt.s32 	%p501, %r94, %r17;
	@%p501 bra 	$L__BB13_131;
	st.global.u32 	[%rd66+-20484], %r95;
	bra.uni 	$L__BB13_677;
$L__BB13_131:
	st.global.u32 	[%rd65+20480], %r95;
	bra.uni 	$L__BB13_677;
$L__BB13_132:
	st.global.u32 	[%rd64+20480], %r95;
	bra.uni 	$L__BB13_677;
$L__BB13_133:
	ld.param.u8 	%rs15, [%rd1];
	setp.eq.s16 	%p289, %rs15, 0;
	ld.param.u32 	%r1132, [%rd1+8];
	selp.b32 	%r1133, %r1132, 0, %p289;
	mov.u32 	%r1134, %tid.x;
	mad.lo.s32 	%r1135, %r1134, 11, %r3;
	add.s32 	%r1136, %r1135, %r1;
	add.s32 	%r96, %r1136, %r1133;
	add.s32 	%r97, %r96, 1;
	add.s32 	%r98, %r96, 2;
	add.s32 	%r99, %r96, 3;
	add.s32 	%r100, %r96, 4;
	add.s32 	%r101, %r96, 5;
	add.s32 	%r102, %r96, 6;
	add.s32 	%r103, %r96, 7;
	add.s32 	%r104, %r96, 8;
	add.s32 	%r105, %r96, 9;
	add.s32 	%r106, %r96, 10;
	cvt.u64.u32 	%rd67, %r96;
	add.s64 	%rd897, %rd7, %rd67;
	shl.b64 	%rd898, %rd897, 2;
	add.s64 	%rd899, %rd6, %rd898;
	ld.global.u32 	%r1137, [%rd899];
	add.s64 	%rd900, %rd5, %rd898;
	ld.global.u32 	%r1138, [%rd900];
	sub.s32 	%r1139, %r1137, %r1138;
	cvt.u64.u32 	%rd901, %r1139;
	setp.lt.s64 	%p290, %rd4, %rd901;
	mov.b64 	%rd1415, 4294967296;
	@%p290 bra 	$L__BB13_135;
	add.s64 	%rd902, %rd309, %rd67;
	shl.b64 	%rd903, %rd902, 2;
	add.s64 	%rd904, %rd10, %rd903;
	ld.global.u32 	%r1140, [%rd904];
	add.s64 	%rd905, %rd9, %rd903;
	ld.global.u32 	%r1141, [%rd905];
	sub.s32 	%r1142, %r1140, %r1141;
	cvt.u64.u32 	%rd906, %r1142;
	setp.gt.s64 	%p291, %rd306, %rd906;
	selp.u64 	%rd1415, 1, 0, %p291;
$L__BB13_135:
	cvt.u64.u32 	%rd70, %r97;
	add.s64 	%rd908, %rd7, %rd70;
	shl.b64 	%rd909, %rd908, 2;
	add.s64 	%rd910, %rd6, %rd909;
	ld.global.u32 	%r1143, [%rd910];
	add.s64 	%rd911, %rd5, %rd909;
	ld.global.u32 	%r1144, [%rd911];
	sub.s32 	%r1145, %r1143, %r1144;
	cvt.u64.u32 	%rd912, %r1145;
	setp.lt.s64 	%p292, %rd4, %rd912;
	mov.b64 	%rd1416, 4294967296;
	@%p292 bra 	$L__BB13_137;
	add.s64 	%rd913, %rd309, %rd70;
	shl.b64 	%rd914, %rd913, 2;
	add.s64 	%rd915, %rd10, %rd914;
	ld.global.u32 	%r1146, [%rd915];
	add.s64 	%rd916, %rd9, %rd914;
	ld.global.u32 	%r1147, [%rd916];
	sub.s32 	%r1148, %r1146, %r1147;
	cvt.u64.u32 	%rd917, %r1148;
	setp.gt.s64 	%p293, %rd306, %rd917;
	selp.u64 	%rd1416, 1, 0, %p293;
$L__BB13_137:
	cvt.u64.u32 	%rd73, %r98;
	add.s64 	%rd919, %rd7, %rd73;
	shl.b64 	%rd920, %rd919, 2;
	add.s64 	%rd921, %rd6, %rd920;
	ld.global.u32 	%r1149, [%rd921];
	add.s64 	%rd922, %rd5, %rd920;
	ld.global.u32 	%r1150, [%rd922];
	sub.s32 	%r1151, %r1149, %r1150;
	cvt.u64.u32 	%rd923, %r1151;
	setp.lt.s64 	%p294, %rd4, %rd923;
	mov.b64 	%rd1417, 4294967296;
	@%p294 bra 	$L__BB13_139;
	add.s64 	%rd924, %rd309, %rd73;
	shl.b64 	%rd925, %rd924, 2;
	add.s64 	%rd926, %rd10, %rd925;
	ld.global.u32 	%r1152, [%rd926];
	add.s64 	%rd927, %rd9, %rd925;
	ld.global.u32 	%r1153, [%rd927];
	sub.s32 	%r1154, %r1152, %r1153;
	cvt.u64.u32 	%rd928, %r1154;
	setp.gt.s64 	%p295, %rd306, %rd928;
	selp.u64 	%rd1417, 1, 0, %p295;
$L__BB13_139:
	cvt.u64.u32 	%rd76, %r99;
	add.s64 	%rd930, %rd7, %rd76;
	shl.b64 	%rd931, %rd930, 2;
	add.s64 	%rd932, %rd6, %rd931;
	ld.global.u32 	%r1155, [%rd932];
	add.s64 	%rd933, %rd5, %rd931;
	ld.global.u32 	%r1156, [%rd933];
	sub.s32 	%r1157, %r1155, %r1156;
	cvt.u64.u32 	%rd934, %r1157;
	setp.lt.s64 	%p296, %rd4, %rd934;
	mov.b64 	%rd1418, 4294967296;
	@%p296 bra 	$L__BB13_141;
	add.s64 	%rd935, %rd309, %rd76;
	shl.b64 	%rd936, %rd935, 2;
	add.s64 	%rd937, %rd10, %rd936;
	ld.global.u32 	%r1158, [%rd937];
	add.s64 	%rd938, %rd9, %rd936;
	ld.global.u32 	%r1159, [%rd938];
	sub.s32 	%r1160, %r1158, %r1159;
	cvt.u64.u32 	%rd939, %r1160;
	setp.gt.s64 	%p297, %rd306, %rd939;
	selp.u64 	%rd1418, 1, 0, %p297;
$L__BB13_141:
	cvt.u64.u32 	%rd79, %r100;
	add.s64 	%rd941, %rd7, %rd79;
	shl.b64 	%rd942, %rd941, 2;
	add.s64 	%rd943, %rd6, %rd942;
	ld.global.u32 	%r1161, [%rd943];
	add.s64 	%rd944, %rd5, %rd942;
	ld.global.u32 	%r1162, [%rd944];
	sub.s32 	%r1163, %r1161, %r1162;
	cvt.u64.u32 	%rd945, %r1163;
	setp.lt.s64 	%p298, %rd4, %rd945;
	mov.b64 	%rd1419, 4294967296;
	@%p298 bra 	$L__BB13_143;
	add.s64 	%rd946, %rd309, %rd79;
	shl.b64 	%rd947, %rd946, 2;
	add.s64 	%rd948, %rd10, %rd947;
	ld.global.u32 	%r1164, [%rd948];
	add.s64 	%rd949, %rd9, %rd947;
	ld.global.u32 	%r1165, [%rd949];
	sub.s32 	%r1166, %r1164, %r1165;
	cvt.u64.u32 	%rd950, %r1166;
	setp.gt.s64 	%p299, %rd306, %rd950;
	selp.u64 	%rd1419, 1, 0, %p299;
$L__BB13_143:
	cvt.u64.u32 	%rd82, %r101;
	add.s64 	%rd952, %rd7, %rd82;
	shl.b64 	%rd953, %rd952, 2;
	add.s64 	%rd954, %rd6, %rd953;
	ld.global.u32 	%r1167, [%rd954];
	add.s64 	%rd955, %rd5, %rd953;
	ld.global.u32 	%r1168, [%rd955];
	sub.s32 	%r1169, %r1167, %r1168;
	cvt.u64.u32 	%rd956, %r1169;
	setp.lt.s64 	%p300, %rd4, %rd956;
	mov.b64 	%rd1420, 4294967296;
	@%p300 bra 	$L__BB13_145;
	add.s64 	%rd957, %rd309, %rd82;
	shl.b64 	%rd958, %rd957, 2;
	add.s64 	%rd959, %rd10, %rd958;
	ld.global.u32 	%r1170, [%rd959];
	add.s64 	%rd960, %rd9, %rd958;
	ld.global.u32 	%r1171, [%rd960];
	sub.s32 	%r1172, %r1170, %r1171;
	cvt.u64.u32 	%rd961, %r1172;
	setp.gt.s64 	%p301, %rd306, %rd961;
	selp.u64 	%rd1420, 1, 0, %p301;
$L__BB13_145:
	cvt.u64.u32 	%rd85, %r102;
	add.s64 	%rd963, %rd7, %rd85;
	shl.b64 	%rd964, %rd963, 2;
	add.s64 	%rd965, %rd6, %rd964;
	ld.global.u32 	%r1173, [%rd965];
	add.s64 	%rd966, %rd5, %rd964;
	ld.global.u32 	%r1174, [%rd966];
	sub.s32 	%r1175, %r1173, %r1174;
	cvt.u64.u32 	%rd967, %r1175;
	setp.lt.s64 	%p302, %rd4, %rd967;
	mov.b64 	%rd1421, 4294967296;
	@%p302 bra 	$L__BB13_147;
	add.s64 	%rd968, %rd309, %rd85;
	shl.b64 	%rd969, %rd968, 2;
	add.s64 	%rd970, %rd10, %rd969;
	ld.global.u32 	%r1176, [%rd970];
	add.s64 	%rd971, %rd9, %rd969;
	ld.global.u32 	%r1177, [%rd971];
	sub.s32 	%r1178, %r1176, %r1177;
	cvt.u64.u32 	%rd972, %r1178;
	setp.gt.s64 	%p303, %rd306, %rd972;
	selp.u64 	%rd1421, 1, 0, %p303;
$L__BB13_147:
	cvt.u64.u32 	%rd88, %r103;
	add.s64 	%rd974, %rd7, %rd88;
	shl.b64 	%rd975, %rd974, 2;
	add.s64 	%rd976, %rd6, %rd975;
	ld.global.u32 	%r1179, [%rd976];
	add.s64 	%rd977, %rd5, %rd975;
	ld.global.u32 	%r1180, [%rd977];
	sub.s32 	%r1181, %r1179, %r1180;
	cvt.u64.u32 	%rd978, %r1181;
	setp.lt.s64 	%p304, %rd4, %rd978;
	mov.b64 	%rd1422, 4294967296;
	@%p304 bra 	$L__BB13_149;
	add.s64 	%rd979, %rd309, %rd88;
	shl.b64 	%rd980, %rd979, 2;
	add.s64 	%rd981, %rd10, %rd980;
	ld.global.u32 	%r1182, [%rd981];
	add.s64 	%rd982, %rd9, %rd980;
	ld.global.u32 	%r1183, [%rd982];
	sub.s32 	%r1184, %r1182, %r1183;
	cvt.u64.u32 	%rd983, %r1184;
	setp.gt.s64 	%p305, %rd306, %rd983;
	selp.u64 	%rd1422, 1, 0, %p305;
$L__BB13_149:
	cvt.u64.u32 	%rd91, %r104;
	add.s64 	%rd985, %rd7, %rd91;
	shl.b64 	%rd986, %rd985, 2;
	add.s64 	%rd987, %rd6, %rd986;
	ld.global.u32 	%r1185, [%rd987];
	add.s64 	%rd988, %rd5, %rd986;
	ld.global.u32 	%r1186, [%rd988];
	sub.s32 	%r1187, %r1185, %r1186;
	cvt.u64.u32 	%rd989, %r1187;
	setp.lt.s64 	%p306, %rd4, %rd989;
	mov.b64 	%rd1423, 4294967296;
	@%p306 bra 	$L__BB13_151;
	add.s64 	%rd990, %rd309, %rd91;
	shl.b64 	%rd991, %rd990, 2;
	add.s64 	%rd992, %rd10, %rd991;
	ld.global.u32 	%r1188, [%rd992];
	add.s64 	%rd993, %rd9, %rd991;
	ld.global.u32 	%r1189, [%rd993];
	sub.s32 	%r1190, %r1188, %r1189;
	cvt.u64.u32 	%rd994, %r1190;
	setp.gt.s64 	%p307, %rd306, %rd994;
	selp.u64 	%rd1423, 1, 0, %p307;
$L__BB13_151:
	cvt.u64.u32 	%rd95, %r105;
	add.s64 	%rd996, %rd7, %rd95;
	shl.b64 	%rd997, %rd996, 2;
	add.s64 	%rd998, %rd6, %rd997;
	ld.global.u32 	%r1191, [%rd998];
	add.s64 	%rd999, %rd5, %rd997;
	ld.global.u32 	%r1192, [%rd999];
	sub.s32 	%r1193, %r1191, %r1192;
	cvt.u64.u32 	%rd1000, %r1193;
	setp.lt.s64 	%p308, %rd4, %rd1000;
	mov.b64 	%rd1424, 4294967296;
	@%p308 bra 	$L__BB13_153;
	add.s64 	%rd1001, %rd309, %rd95;
	shl.b64 	%rd1002, %rd1001, 2;
	add.s64 	%rd1003, %rd10, %rd1002;
	ld.global.u32 	%r1194, [%rd1003];
	add.s64 	%rd1004, %rd9, %rd1002;
	ld.global.u32 	%r1195, [%rd1004];
	sub.s32 	%r1196, %r1194, %r1195;
	cvt.u64.u32 	%rd1005, %r1196;
	setp.gt.s64 	%p309, %rd306, %rd1005;
	selp.u64 	%rd1424, 1, 0, %p309;
$L__BB13_153:
	cvt.u64.u32 	%rd98, %r106;
	add.s64 	%rd1007, %rd7, %rd98;
	shl.b64 	%rd1008, %rd1007, 2;
	add.s64 	%rd1009, %rd6, %rd1008;
	ld.global.u32 	%r1197, [%rd1009];
	add.s64 	%rd1010, %rd5, %rd1008;
	ld.global.u32 	%r1198, [%rd1010];
	sub.s32 	%r1199, %r1197, %r1198;
	cvt.u64.u32 	%rd1011, %r1199;
	setp.lt.s64 	%p310, %rd4, %rd1011;
	mov.b64 	%rd1425, 4294967296;
	@%p310 bra 	$L__BB13_155;
	add.s64 	%rd1012, %rd309, %rd98;
	shl.b64 	%rd1013, %rd1012, 2;
	add.s64 	%rd1014, %rd10, %rd1013;
	ld.global.u32 	%r1200, [%rd1014];
	add.s64 	%rd1015, %rd9, %rd1013;
	ld.global.u32 	%r1201, [%rd1015];
	sub.s32 	%r1202, %r1200, %r1201;
	cvt.u64.u32 	%rd1016, %r1202;
	setp.gt.s64 	%p311, %rd306, %rd1016;
	selp.u64 	%rd1425, 1, 0, %p311;
$L__BB13_155:
	bar.sync 	0;
	add.s64 	%rd101, %rd1416, %rd1415;
	add.s64 	%rd102, %rd1417, %rd101;
	add.s64 	%rd103, %rd1418, %rd102;
	add.s64 	%rd104, %rd1419, %rd103;
	add.s64 	%rd105, %rd1420, %rd104;
	add.s64 	%rd106, %rd1421, %rd105;
	add.s64 	%rd107, %rd1422, %rd106;
	add.s64 	%rd108, %rd1423, %rd107;
	add.s64 	%rd109, %rd1424, %rd108;
	add.s64 	%rd1017, %rd1425, %rd109;
	mov.b64 	{%r1205, %r1210}, %rd1017;
	// begin inline asm
	mov.u32 %r1203, %laneid;
	// end inline asm
	mov.b32 	%r1211, 1;
	mov.b32 	%r1252, 0;
	mov.b32 	%r1253, -1;
	// begin inline asm
	shfl.sync.up.b32 %r1204, %r1205, %r1211, %r1252, %r1253;
	// end inline asm
	// begin inline asm
	shfl.sync.up.b32 %r1209, %r1210, %r1211, %r1252, %r1253;
	// end inline asm
	mov.b64 	%rd1018, {%r1204, %r1209};
	setp.lt.s32 	%p312, %r1203, 1;
	selp.b64 	%rd1019, 0, %rd1018, %p312;
	add.s64 	%rd1020, %rd1019, %rd1017;
	mov.b64 	{%r1215, %r1220}, %rd1020;
	mov.b32 	%r1221, 2;
	// begin inline asm
	shfl.sync.up.b32 %r1214, %r1215, %r1221, %r1252, %r1253;
	// end inline asm
	// begin inline asm
	shfl.sync.up.b32 %r1219, %r1220, %r1221, %r1252, %r1253;
	// end inline asm
	mov.b64 	%rd1021, {%r1214, %r1219};
	setp.lt.s32 	%p313, %r1203, 2;
	selp.b64 	%rd1022, 0, %rd1021, %p313;
	add.s64 	%rd1023, %rd1022, %rd1020;
	mov.b64 	{%r1225, %r1230}, %rd1023;
	mov.b32 	%r1231, 4;
	// begin inline asm
	shfl.sync.up.b32 %r1224, %r1225, %r1231, %r1252, %r1253;
	// end inline asm
	// begin inline asm
	shfl.sync.up.b32 %r1229, %r1230, %r1231, %r1252, %r1253;
	// end inline asm
	mov.b64 	%rd1024, {%r1224, %r1229};
	setp.lt.s32 	%p314, %r1203, 4;
	selp.b64 	%rd1025, 0, %rd1024, %p314;
	add.s64 	%rd1026, %rd1025, %rd1023;
	mov.b64 	{%r1235, %r1240}, %rd1026;
	mov.b32 	%r1241, 8;
	// begin inline asm
	shfl.sync.up.b32 %r1234, %r1235, %r1241, %r1252, %r1253;
	// end inline asm
	// begin inline asm
	shfl.sync.up.b32 %r1239, %r1240, %r1241, %r1252, %r1253;
	// end inline asm
	mov.b64 	%rd1027, {%r1234, %r1239};
	setp.lt.s32 	%p315, %r1203, 8;
	selp.b64 	%rd1028, 0, %rd1027, %p315;
	add.s64 	%rd1029, %rd1028, %rd1026;
	mov.b64 	{%r1245, %r1250}, %rd1029;
	mov.b32 	%r1251, 16;
	// begin inline asm
	shfl.sync.up.b32 %r1244, %r1245, %r1251, %r1252, %r1253;
	// end inline asm
	// begin inline asm
	shfl.sync.up.b32 %r1249, %r1250, %r1251, %r1252, %r1253;
	// end inline asm
	mov.b64 	%rd1030, {%r1244, %r1249};
	setp.lt.s32 	%p316, %r1203, 16;
	selp.b64 	%rd1031, 0, %rd1030, %p316;
	add.s64 	%rd110, %rd1031, %rd1029;
	setp.ne.s32 	%p317, %r1203, 31;
	@%p317 bra 	$L__BB13_157;
	mov.u32 	%r1254, %tid.x;
	shr.u32 	%r1255, %r1254, 2;
	and.b32  	%r1256, %r1255, 248;
	mov.u32 	%r1257, _ZZN3cub18CUB_300001_SM_10006detail19three_way_partition29DeviceThreeWayPartitionKernelINS2_10policy_hubIjiE10Policy1000EN6thrust24THRUST_300001_SM_1000_NS17counting_iteratorIjNS8_11use_defaultESA_SA_EEPjSC_NS8_16reverse_iteratorISC_EESC_NS0_13ScanTileStateImLb1EEENS0_21DispatchSegmentedSortILNS0_9SortOrderE0EjNS0_8NullTypeElSC_SC_NS1_14segmented_sort10policy_hubIjSJ_EEE22LargeSegmentsSelectorTENSN_22SmallSegmentsSelectorTEiNS2_19streaming_context_tIlEEEEvT0_T1_T2_T3_T4_T5_T6_T7_T8_iT9_E12temp_storage;
	add.s32 	%r1258, %r1257, %r1256;
	st.shared.u64 	[%r1258], %rd110;
$L__BB13_157:
	add.s64 	%rd1032, %rd1425, %rd109;
	sub.s64 	%rd1033, %rd110, %rd1032;
	bar.sync 	0;
	ld.shared.v2.u64 	{%rd1034, %rd1035}, [_ZZN3cub18CUB_300001_SM_10006detail19three_way_partition29DeviceThreeWayPartitionKernelINS2_10policy_hubIjiE10Policy1000EN6thrust24THRUST_300001_SM_1000_NS17counting_iteratorIjNS8_11use_defaultESA_SA_EEPjSC_NS8_16reverse_iteratorISC_EESC_NS0_13ScanTileStateImLb1EEENS0_21DispatchSegmentedSortILNS0_9SortOrderE0EjNS0_8NullTypeElSC_SC_NS1_14segmented_sort10policy_hubIjSJ_EEE22LargeSegmentsSelectorTENSN_22SmallSegmentsSelectorTEiNS2_19streaming_context_tIlEEEEvT0_T1_T2_T3_T4_T5_T6_T7_T8_iT9_E12temp_storage];
	mov.u32 	%r1259, %tid.x;
	shr.u32 	%r1260, %r1259, 5;
	add.s64 	%rd1036, %rd1035, %rd1034;
	setp.eq.s32 	%p318, %r1260, 2;
	selp.b64 	%rd1037, %rd1036, %rd1034, %p318;
	ld.shared.v2.u64 	{%rd1038, %rd1039}, [_ZZN3cub18CUB_300001_SM_10006detail19three_way_partition29DeviceThreeWayPartitionKernelINS2_10policy_hubIjiE10Policy1000EN6thrust24THRUST_300001_SM_1000_NS17counting_iteratorIjNS8_11use_defaultESA_SA_EEPjSC_NS8_16reverse_iteratorISC_EESC_NS0_13ScanTileStateImLb1EEENS0_21DispatchSegmentedSortILNS0_9SortOrderE0EjNS0_8NullTypeElSC_SC_NS1_14segmented_sort10policy_hubIjSJ_EEE22LargeSegmentsSelectorTENSN_22SmallSegmentsSelectorTEiNS2_19streaming_context_tIlEEEEvT0_T1_T2_T3_T4_T5_T6_T7_T8_iT9_E12temp_storage+16];
	add.s64 	%rd1040, %rd1036, %rd1038;
	setp.eq.s32 	%p319, %r1260, 3;
	selp.b64 	%rd1041, %rd1040, %rd1037, %p319;
	add.s64 	%rd1042, %rd1040, %rd1039;
	setp.eq.s32 	%p320, %r1260, 4;
	selp.b64 	%rd1043, %rd1042, %rd1041, %p320;
	ld.shared.v2.u64 	{%rd1044, %rd1045}, [_ZZN3cub18CUB_300001_SM_10006detail19three_way_partition29DeviceThreeWayPartitionKernelINS2_10policy_hubIjiE10Policy1000EN6thrust24THRUST_300001_SM_1000_NS17counting_iteratorIjNS8_11use_defaultESA_SA_EEPjSC_NS8_16reverse_iteratorISC_EESC_NS0_13ScanTileStateImLb1EEENS0_21DispatchSegmentedSortILNS0_9SortOrderE0EjNS0_8NullTypeElSC_SC_NS1_14segmented_sort10policy_hubIjSJ_EEE22LargeSegmentsSelectorTENSN_22SmallSegmentsSelectorTEiNS2_19streaming_context_tIlEEEEvT0_T1_T2_T3_T4_T5_T6_T7_T8_iT9_E12temp_storage+32];
	add.s64 	%rd1046, %rd1042, %rd1044;
	setp.eq.s32 	%p321, %r1260, 5;
	selp.b64 	%rd1047, %rd1046, %rd1043, %p321;
	add.s64 	%rd1048, %rd1046, %rd1045;
	setp.eq.s32 	%p322, %r1260, 6;
	selp.b64 	%rd1049, %rd1048, %rd1047, %p322;
	ld.shared.v2.u64 	{%rd1050, %rd1051}, [_ZZN3cub18CUB_300001_SM_10006detail19three_way_partition29DeviceThreeWayPartitionKernelINS2_10policy_hubIjiE10Policy1000EN6thrust24THRUST_300001_SM_1000_NS17counting_iteratorIjNS8_11use_defaultESA_SA_EEPjSC_NS8_16reverse_iteratorISC_EESC_NS0_13ScanTileStateImLb1EEENS0_21DispatchSegmentedSortILNS0_9SortOrderE0EjNS0_8NullTypeElSC_SC_NS1_14segmented_sort10policy_hubIjSJ_EEE22LargeSegmentsSelectorTENSN_22SmallSegmentsSelectorTEiNS2_19streaming_context_tIlEEEEvT0_T1_T2_T3_T4_T5_T6_T7_T8_iT9_E12temp_storage+48];
	add.s64 	%rd1052, %rd1048, %rd1050;
	setp.eq.s32 	%p323, %r1260, 7;
	selp.b64 	%rd1053, %rd1052, %rd1049, %p323;
	add.s64 	%rd1054, %rd1052, %rd1051;
	setp.eq.s32 	%p324, %r1260, 8;
	selp.b64 	%rd1055, %rd1054, %rd1053, %p324;
	ld.shared.v2.u64 	{%rd1056, %rd1057}, [_ZZN3cub18CUB_300001_SM_10006detail19three_way_partition29DeviceThreeWayPartitionKernelINS2_10policy_hubIjiE10Policy1000EN6thrust24THRUST_300001_SM_1000_NS17counting_iteratorIjNS8_11use_defaultESA_SA_EEPjSC_NS8_16reverse_iteratorISC_EESC_NS0_13ScanTileStateImLb1EEENS0_21DispatchSegmentedSortILNS0_9SortOrderE0EjNS0_8NullTypeElSC_SC_NS1_14segmented_sort10policy_hubIjSJ_EEE22LargeSegmentsSelectorTENSN_22SmallSegmentsSelectorTEiNS2_19streaming_context_tIlEEEEvT0_T1_T2_T3_T4_T5_T6_T7_T8_iT9_E12temp_storage+64];
	add.s64 	%rd1058, %rd1054, %rd1056;
	setp.eq.s32 	%p325, %r1260, 9;
	selp.b64 	%rd1059, %rd1058, %rd1055, %p325;
	add.s64 	%rd1060, %rd1058, %rd1057;
	setp.eq.s32 	%p326, %r1260, 10;
	selp.b64 	%rd1061, %rd1060, %rd1059, %p326;
	ld.shared.v2.u64 	{%rd1062, %rd1063}, [_ZZN3cub18CUB_300001_SM_10006detail19three_way_partition29DeviceThreeWayPartitionKernelINS2_10policy_hubIjiE10Policy1000EN6thrust24THRUST_300001_SM_1000_NS17counting_iteratorIjNS8_11use_defaultESA_SA_EEPjSC_NS8_16reverse_iteratorISC_EESC_NS0_13ScanTileStateImLb1EEENS0_21DispatchSegmentedSortILNS0_9SortOrderE0EjNS0_8NullTypeElSC_SC_NS1_14segmented_sort10policy_hubIjSJ_EEE22LargeSegmentsSelectorTENSN_22SmallSegmentsSelectorTEiNS2_19streaming_context_tIlEEEEvT0_T1_T2_T3_T4_T5_T6_T7_T8_iT9_E12temp_storage+80];
	add.s64 	%rd1064, %rd1060, %rd1062;
	setp.eq.s32 	%p327, %r1260, 11;
	selp.b64 	%rd1065, %rd1064, %rd1061, %p327;
	add.s64 	%rd1066, %rd1064, %rd1063;
	setp.eq.s32 	%p328, %r1260, 12;
	selp.b64 	%rd1067, %rd1066, %rd1065, %p328;
	ld.shared.v2.u64 	{%rd1068, %rd1069}, [_ZZN3cub18CUB_300001_SM_10006detail19three_way_partition29DeviceThreeWayPartitionKernelINS2_10policy_hubIjiE10Policy1000EN6thrust24THRUST_300001_SM_1000_NS17counting_iteratorIjNS8_11use_defaultESA_SA_EEPjSC_NS8_16reverse_iteratorISC_EESC_NS0_13ScanTileStateImLb1EEENS0_21DispatchSegmentedSortILNS0_9SortOrderE0EjNS0_8NullTypeElSC_SC_NS1_14segmented_sort10policy_hubIjSJ_EEE22LargeSegmentsSelectorTENSN_22SmallSegmentsSelectorTEiNS2_19streaming_context_tIlEEEEvT0_T1_T2_T3_T4_T5_T6_T7_T8_iT9_E12temp_storage+96];
	add.s64 	%rd1070, %rd1066, %rd1068;
	setp.eq.s32 	%p329, %r1260, 13;
	selp.b64 	%rd1071, %rd1070, %rd1067, %p329;
	add.s64 	%rd1072, %rd1070, %rd1069;
	setp.eq.s32 	%p330, %r1260, 14;
	selp.b64 	%rd1073, %rd1072, %rd1071, %p330;
	ld.shared.v2.u64 	{%rd1074, %rd1075}, [_ZZN3cub18CUB_300001_SM_10006detail19three_way_partition29DeviceThreeWayPartitionKernelINS2_10policy_hubIjiE10Policy1000EN6thrust24THRUST_300001_SM_1000_NS17counting_iteratorIjNS8_11use_defaultESA_SA_EEPjSC_NS8_16reverse_iteratorISC_EESC_NS0_13ScanTileStateImLb1EEENS0_21DispatchSegmentedSortILNS0_9SortOrderE0EjNS0_8NullTypeElSC_SC_NS1_14segmented_sort10policy_hubIjSJ_EEE22LargeSegmentsSelectorTENSN_22SmallSegmentsSelectorTEiNS2_19streaming_context_tIlEEEEvT0_T1_T2_T3_T4_T5_T6_T7_T8_iT9_E12temp_storage+112];
	add.s64 	%rd1076, %rd1072, %rd1074;
	setp.eq.s32 	%p331, %r1260, 15;
	selp.b64 	%rd1077, %rd1076, %rd1073, %p331;
	add.s64 	%rd111, %rd1076, %rd1075;
	setp.gt.u32 	%p332, %r1259, 31;
	setp.lt.u32 	%p333, %r1259, 32;
	setp.eq.s32 	%p334, %r1203, 0;
	selp.b64 	%rd1078, 0, %rd1033, %p334;
	add.s64 	%rd1432, %rd1077, %rd1078;
	selp.b64 	%rd113, %rd1033, %rd1432, %p333;
	@%p332 bra 	$L__BB13_173;
	mov.u32 	%r1261, %tid.x;
	setp.ne.s32 	%p335, %r1261, 0;
	mov.u32 	%r1262, %ctaid.x;
	mul.wide.u32 	%rd1079, %r1262, 16;
	add.s64 	%rd114, %rd2, %rd1079;
	@%p335 bra 	$L__BB13_160;
	st.shared.u64 	[_ZZN3cub18CUB_300001_SM_10006detail19three_way_partition29DeviceThreeWayPartitionKernelINS2_10policy_hubIjiE10Policy1000EN6thrust24THRUST_300001_SM_1000_NS17counting_iteratorIjNS8_11use_defaultESA_SA_EEPjSC_NS8_16reverse_iteratorISC_EESC_NS0_13ScanTileStateImLb1EEENS0_21DispatchSegmentedSortILNS0_9SortOrderE0EjNS0_8NullTypeElSC_SC_NS1_14segmented_sort10policy_hubIjSJ_EEE22LargeSegmentsSelectorTENSN_22SmallSegmentsSelectorTEiNS2_19streaming_context_tIlEEEEvT0_T1_T2_T3_T4_T5_T6_T7_T8_iT9_E12temp_storage+184], %rd111;
	add.s64 	%rd1080, %rd114, 512;
	mov.b64 	%rd1081, 100;
	// begin inline asm
	st.relaxed.gpu.v2.u64 [%rd1080], {%rd1081, %rd111};
	// end inline asm
$L__BB13_160:
	mov.u32 	%r1720, %ctaid.x;
	mov.u32 	%r1265, %tid.x;
	mov.b32 	%r1263, 840;
	// begin inline asm
	nanosleep.u32 %r1263;
	// end inline asm
	mul.wide.u32 	%rd1086, %r1265, 16;
	xor.b64  	%rd1087, %rd1086, -16;
	add.s64 	%rd1088, %rd114, %rd1087;
	add.s64 	%rd1085, %rd1088, 512;
	// begin inline asm
	ld.relaxed.gpu.v2.u64 {%rd1430, %rd1427}, [%rd1085];
	// end inline asm
	mov.b32 	%r1716, 36;
$L__BB13_161:
	setp.eq.s64 	%p336, %rd1430, 99;
	mov.b32 	%r1266, -1;
	vote.sync.any.pred 	%p337, %p336, %r1266;
	not.pred 	%p338, %p337;
	@%p338 bra 	$L__BB13_163;
	mul.lo.s32 	%r1496, %r1720, 16807;
	and.b32  	%r1720, %r1496, 2147483647;
	add.s32 	%r1497, %r1716, 1;
	rem.u32 	%r1495, %r1720, %r1497;
	// begin inline asm
	nanosleep.u32 %r1495;
	// end inline asm
	shr.u32 	%r1716, %r1716, 1;
	mov.u32 	%r1498, %tid.x;
	mul.wide.u32 	%rd1172, %r1498, 16;
	xor.b64  	%rd1173, %rd1172, -16;
	add.s64 	%rd1174, %rd114, %rd1173;
	add.s64 	%rd1171, %rd1174, 512;
	// begin inline asm
	ld.relaxed.gpu.v2.u64 {%rd1430, %rd1427}, [%rd1171];
	// end inline asm
	bra.uni 	$L__BB13_161;
$L__BB13_163:
	setp.eq.s64 	%p339, %rd1430, 101;
	mov.b32 	%r1318, -1;
	vote.sync.ballot.b32 	%r1320, %p339, %r1318;
	// begin inline asm
	mov.u32 %r1268, %lanemask_ge;
	// end inline asm
	and.b32  	%r1321, %r1320, %r1268;
	or.b32  	%r1322, %r1321, -2147483648;
	add.s32 	%r1323, %r1322, -1;
	not.b32 	%r1324, %r1322;
	and.b32  	%r1325, %r1324, %r1323;
	popc.b32 	%r1272, %r1325;
	mov.b64 	{%r1270, %r1275}, %rd1427;
	mov.b32 	%r1276, 1;
	// begin inline asm
	shfl.sync.down.b32 %r1269, %r1270, %r1276, %r1272, %r1318;
	// end inline asm
	// begin inline asm
	shfl.sync.down.b32 %r1274, %r1275, %r1276, %r1272, %r1318;
	// end inline asm
	mov.b64 	%rd1089, {%r1269, %r1274};
	setp.lt.s32 	%p341, %r1203, %r1272;
	selp.b64 	%rd1090, %rd1089, 0, %p341;
	add.s64 	%rd1091, %rd1090, %rd1427;
	mov.b64 	{%r1280, %r1285}, %rd1091;
	mov.b32 	%r1286, 2;
	// begin inline asm
	shfl.sync.down.b32 %r1279, %r1280, %r1286, %r1272, %r1318;
	// end inline asm
	// begin inline asm
	shfl.sync.down.b32 %r1284, %r1285, %r1286, %r1272, %r1318;
	// end inline asm
	mov.b64 	%rd1092, {%r1279, %r1284};
	add.s32 	%r1326, %r1203, 2;
	setp.gt.s32 	%p342, %r1326, %r1272;
	selp.b64 	%rd1093, 0, %rd1092, %p342;
	add.s64 	%rd1094, %rd1093, %rd1091;
	mov.b64 	{%r1290, %r1295}, %rd1094;
	mov.b32 	%r1296, 4;
	// begin inline asm
	shfl.sync.down.b32 %r1289, %r1290, %r1296, %r1272, %r1318;
	// end inline asm
	// begin inline asm
	shfl.sync.down.b32 %r1294, %r1295, %r1296, %r1272, %r1318;
	// end inline asm
	mov.b64 	%rd1095, {%r1289, %r1294};
	add.s32 	%r1327, %r1203, 4;
	setp.gt.s32 	%p343, %r1327, %r1272;
	selp.b64 	%rd1096, 0, %rd1095, %p343;
	add.s64 	%rd1097, %rd1096, %rd1094;
	mov.b64 	{%r1300, %r1305}, %rd1097;
	mov.b32 	%r1306, 8;
	// begin inline asm
	shfl.sync.down.b32 %r1299, %r1300, %r1306, %r1272, %r1318;
	// end inline asm
	// begin inline asm
	shfl.sync.down.b32 %r1304, %r1305, %r1306, %r1272, %r1318;
	// end inline asm
	mov.b64 	%rd1098, {%r1299, %r1304};
	add.s32 	%r1328, %r1203, 8;
	setp.gt.s32 	%p344, %r1328, %r1272;
	selp.b64 	%rd1099, 0, %rd1098, %p344;
	add.s64 	%rd1100, %rd1099, %rd1097;
	mov.b64 	{%r1310, %r1315}, %rd1100;
	mov.b32 	%r1316, 16;
	// begin inline asm
	shfl.sync.down.b32 %r1309, %r1310, %r1316, %r1272, %r1318;
	// end inline asm
	// begin inline asm
	shfl.sync.down.b32 %r1314, %r1315, %r1316, %r1272, %r1318;
	// end inline asm
	mov.b64 	%rd1101, {%r1309, %r1314};
	add.s32 	%r1329, %r1203, 16;
	setp.gt.s32 	%p345, %r1329, %r1272;
	selp.b64 	%rd1102, 0, %rd1101, %p345;
	add.s64 	%rd1428, %rd1102, %rd1100;
	add.s64 	%rd124, %rd2, 512;
	mov.u32 	%r1330, %tid.x;
	not.b32 	%r1331, %r1330;
	mov.u32 	%r1332, %ctaid.x;
	add.s32 	%r1719, %r1332, %r1331;
	mov.b32 	%r1718, 36;
$L__BB13_164:
	setp.ne.s64 	%p346, %rd1430, 101;
	mov.b32 	%r1333, -1;
	vote.sync.all.pred 	%p347, %p346, %r1333;
	not.pred 	%p348, %p347;
	@%p348 bra 	$L__BB13_169;
	shr.u32 	%r1718, %r1718, 1;
	mul.wide.s32 	%rd1147, %r1719, 16;
	add.s64 	%rd1148, %rd124, %rd1147;
	add.s64 	%rd1146, %rd1148, -512;
	// begin inline asm
	ld.relaxed.gpu.v2.u64 {%rd1430, %rd1431}, [%rd1146];
	// end inline asm
	mov.u32 	%r1721, %r1718;
$L__BB13_166:
	setp.eq.s64 	%p399, %rd1430, 99;
	mov.b32 	%r1430, -1;
	vote.sync.any.pred 	%p400, %p399, %r1430;
	not.pred 	%p401, %p400;
	@%p401 bra 	$L__BB13_168;
	mul.lo.s32 	%r1493, %r1720, 16807;
	and.b32  	%r1720, %r1493, 2147483647;
	add.s32 	%r1494, %r1721, 1;
	rem.u32 	%r1492, %r1720, %r1494;
	// begin inline asm
	nanosleep.u32 %r1492;
	// end inline asm
	shr.u32 	%r1721, %r1721, 1;
	mul.wide.s32 	%rd1167, %r1719, 16;
	add.s64 	%rd1168, %rd124, %rd1167;
	add.s64 	%rd1166, %rd1168, -512;
	// begin inline asm
	ld.relaxed.gpu.v2.u64 {%rd1430, %rd1431}, [%rd1166];
	// end inline asm
	bra.uni 	$L__BB13_166;
$L__BB13_168:
	setp.eq.s64 	%p402, %rd1430, 101;
	mov.b32 	%r1481, -1;
	vote.sync.ballot.b32 	%r1482, %p402, %r1481;
	and.b32  	%r1483, %r1482, %r1268;
	or.b32  	%r1484, %r1483, -2147483648;
	add.s32 	%r1485, %r1484, -1;
	not.b32 	%r1486, %r1484;
	and.b32  	%r1487, %r1486, %r1485;
	popc.b32 	%r1435, %r1487;
	mov.b64 	{%r1433, %r1438}, %rd1431;
	mov.b32 	%r1439, 1;
	// begin inline asm
	shfl.sync.down.b32 %r1432, %r1433, %r1439, %r1435, %r1481;
	// end inline asm
	// begin inline asm
	shfl.sync.down.b32 %r1437, %r1438, %r1439, %r1435, %r1481;
	// end inline asm
	mov.b64 	%rd1149, {%r1432, %r1437};
	setp.lt.s32 	%p404, %r1203, %r1435;
	selp.b64 	%rd1150, %rd1149, 0, %p404;
	add.s64 	%rd1151, %rd1150, %rd1431;
	mov.b64 	{%r1443, %r1448}, %rd1151;
	mov.b32 	%r1449, 2;
	// begin inline asm
	shfl.sync.down.b32 %r1442, %r1443, %r1449, %r1435, %r1481;
	// end inline asm
	// begin inline asm
	shfl.sync.down.b32 %r1447, %r1448, %r1449, %r1435, %r1481;
	// end inline asm
	mov.b64 	%rd1152, {%r1442, %r1447};
	add.s32 	%r1488, %r1203, 2;
	setp.gt.s32 	%p405, %r1488, %r1435;
	selp.b64 	%rd1153, 0, %rd1152, %p405;
	add.s64 	%rd1154, %rd1151, %rd1153;
	mov.b64 	{%r1453, %r1458}, %rd1154;
	mov.b32 	%r1459, 4;
	// begin inline asm
	shfl.sync.down.b32 %r1452, %r1453, %r1459, %r1435, %r1481;
	// end inline asm
	// begin inline asm
	shfl.sync.down.b32 %r1457, %r1458, %r1459, %r1435, %r1481;
	// end inline asm
	mov.b64 	%rd1155, {%r1452, %r1457};
	add.s32 	%r1489, %r1203, 4;
	setp.gt.s32 	%p406, %r1489, %r1435;
	selp.b64 	%rd1156, 0, %rd1155, %p406;
	add.s64 	%rd1157, %rd1156, %rd1154;
	mov.b64 	{%r1463, %r1468}, %rd1157;
	mov.b32 	%r1469, 8;
	// begin inline asm
	shfl.sync.down.b32 %r1462, %r1463, %r1469, %r1435, %r1481;
	// end inline asm
	// begin inline asm
	shfl.sync.down.b32 %r1467, %r1468, %r1469, %r1435, %r1481;
	// end inline asm
	mov.b64 	%rd1158, {%r1462, %r1467};
	add.s32 	%r1490, %r1203, 8;
	setp.gt.s32 	%p407, %r1490, %r1435;
	selp.b64 	%rd1159, 0, %rd1158, %p407;
	add.s64 	%rd1160, %rd1159, %rd1157;
	mov.b64 	{%r1473, %r1478}, %rd1160;
	mov.b32 	%r1479, 16;
	// begin inline asm
	shfl.sync.down.b32 %r1472, %r1473, %r1479, %r1435, %r1481;
	// end inline asm
	// begin inline asm
	shfl.sync.down.b32 %r1477, %r1478, %r1479, %r1435, %r1481;
	// end inline asm
	mov.b64 	%rd1161, {%r1472, %r1477};
	add.s32 	%r1491, %r1203, 16;
	setp.gt.s32 	%p408, %r1491, %r1435;
	selp.b64 	%rd1162, 0, %rd1161, %p408;
	add.s64 	%rd1163, %rd1160, %rd1428;
	add.s64 	%rd1428, %rd1163, %rd1162;
	add.s32 	%r1719, %r1719, -32;
	bra.uni 	$L__BB13_164;
$L__BB13_169:
	mov.u32 	%r1335, %tid.x;
	setp.ne.s32 	%p349, %r1335, 0;
	@%p349 bra 	$L__BB13_171;
	add.s64 	%rd1105, %rd1428, %rd111;
	add.s64 	%rd1103, %rd114, 512;
	mov.b64 	%rd1104, 101;
	// begin inline asm
	st.relaxed.gpu.v2.u64 [%rd1103], {%rd1104, %rd1105};
	// end inline asm
	st.shared.u64 	[_ZZN3cub18CUB_300001_SM_10006detail19three_way_partition29DeviceThreeWayPartitionKernelINS2_10policy_hubIjiE10Policy1000EN6thrust24THRUST_300001_SM_1000_NS17counting_iteratorIjNS8_11use_defaultESA_SA_EEPjSC_NS8_16reverse_iteratorISC_EESC_NS0_13ScanTileStateImLb1EEENS0_21DispatchSegmentedSortILNS0_9SortOrderE0EjNS0_8NullTypeElSC_SC_NS1_14segmented_sort10policy_hubIjSJ_EEE22LargeSegmentsSelectorTENSN_22SmallSegmentsSelectorTEiNS2_19streaming_context_tIlEEEEvT0_T1_T2_T3_T4_T5_T6_T7_T8_iT9_E12temp_storage+168], %rd1428;
	st.shared.u64 	[_ZZN3cub18CUB_300001_SM_10006detail19three_way_partition29DeviceThreeWayPartitionKernelINS2_10policy_hubIjiE10Policy1000EN6thrust24THRUST_300001_SM_1000_NS17counting_iteratorIjNS8_11use_defaultESA_SA_EEPjSC_NS8_16reverse_iteratorISC_EESC_NS0_13ScanTileStateImLb1EEENS0_21DispatchSegmentedSortILNS0_9SortOrderE0EjNS0_8NullTypeElSC_SC_NS1_14segmented_sort10policy_hubIjSJ_EEE22LargeSegmentsSelectorTENSN_22SmallSegmentsSelectorTEiNS2_19streaming_context_tIlEEEEvT0_T1_T2_T3_T4_T5_T6_T7_T8_iT9_E12temp_storage+176], %rd1105;
$L__BB13_171:
	setp.ne.s32 	%p350, %r1203, 0;
	mov.u64 	%rd1432, %rd113;
	@%p350 bra 	$L__BB13_173;
	st.shared.u64 	[_ZZN3cub18CUB_300001_SM_10006detail19three_way_partition29DeviceThreeWayPartitionKernelINS2_10policy_hubIjiE10Policy1000EN6thrust24THRUST_300001_SM_1000_NS17counting_iteratorIjNS8_11use_defaultESA_SA_EEPjSC_NS8_16reverse_iteratorISC_EESC_NS0_13ScanTileStateImLb1EEENS0_21DispatchSegmentedSortILNS0_9SortOrderE0EjNS0_8NullTypeElSC_SC_NS1_14segmented_sort10policy_hubIjSJ_EEE22LargeSegmentsSelectorTENSN_22SmallSegmentsSelectorTEiNS2_19streaming_context_tIlEEEEvT0_T1_T2_T3_T4_T5_T6_T7_T8_iT9_E12temp_storage+144], %rd1428;
	mov.u64 	%rd1432, %rd1428;
$L__BB13_173:
	bar.sync 	0;
	mov.u32 	%r1336, %tid.x;
	setp.eq.s32 	%p351, %r1336, 0;
	ld.shared.u64 	%rd1106, [_ZZN3cub18CUB_300001_SM_10006detail19three_way_partition29DeviceThreeWayPartitionKernelINS2_10policy_hubIjiE10Policy1000EN6thrust24THRUST_300001_SM_1000_NS17counting_iteratorIjNS8_11use_defaultESA_SA_EEPjSC_NS8_16reverse_iteratorISC_EESC_NS0_13ScanTileStateImLb1EEENS0_21DispatchSegmentedSortILNS0_9SortOrderE0EjNS0_8NullTypeElSC_SC_NS1_14segmented_sort10policy_hubIjSJ_EEE22LargeSegmentsSelectorTENSN_22SmallSegmentsSelectorTEiNS2_19streaming_context_tIlEEEEvT0_T1_T2_T3_T4_T5_T6_T7_T8_iT9_E12temp_storage+144];
	selp.b64 	%rd1107, 0, %rd1106, %p351;
	add.s64 	%rd137, %rd1107, %rd1432;
	ld.shared.u64 	%rd1108, [_ZZN3cub18CUB_300001_SM_10006detail19three_way_partition29DeviceThreeWayPartitionKernelINS2_10policy_hubIjiE10Policy1000EN6thrust24THRUST_300001_SM_1000_NS17counting_iteratorIjNS8_11use_defaultESA_SA_EEPjSC_NS8_16reverse_iteratorISC_EESC_NS0_13ScanTileStateImLb1EEENS0_21DispatchSegmentedSortILNS0_9SortOrderE0EjNS0_8NullTypeElSC_SC_NS1_14segmented_sort10policy_hubIjSJ_EEE22LargeSegmentsSelectorTENSN_22SmallSegmentsSelectorTEiNS2_19streaming_context_tIlEEEEvT0_T1_T2_T3_T4_T5_T6_T7_T8_iT9_E12temp_storage+184];
	ld.shared.u64 	%rd138, [_ZZN3cub18CUB_300001_SM_10006detail19three_way_partition29DeviceThreeWayPartitionKernelINS2_10policy_hubIjiE10Policy1000EN6thrust24THRUST_300001_SM_1000_NS17counting_iteratorIjNS8_11use_defaultESA_SA_EEPjSC_NS8_16reverse_iteratorISC_EESC_NS0_13ScanTileStateImLb1EEENS0_21DispatchSegmentedSortILNS0_9SortOrderE0EjNS0_8NullTypeElSC_SC_NS1_14segmented_sort10policy_hubIjSJ_EEE22LargeSegmentsSelectorTENSN_22SmallSegmentsSelectorTEiNS2_19streaming_context_tIlEEEEvT0_T1_T2_T3_T4_T5_T6_T7_T8_iT9_E12temp_storage+168];
	bar.sync 	0;
	bar.sync 	0;
	{ .reg .b32 tmp; mov.b64 {tmp, %r124}, %rd1108; }
	cvt.u32.u64 	%r1337, %rd1108;
	add.s32 	%r125, %r124, %r1337;
	setp.lt.u64 	%p352, %rd1415, 4294967296;
	@%p352 bra 	$L__BB13_175;
	{ .reg .b32 tmp; mov.b64 {tmp, %r1338}, %rd137; }
	{ .reg .b32 tmp; mov.b64 {tmp, %r1339}, %rd138; }
	sub.s32 	%r1722, %r1338, %r1339;
	bra.uni 	$L__BB13_178;
$L__BB13_175:
	setp.eq.s64 	%p353, %rd1415, 0;
	@%p353 bra 	$L__BB13_177;
	cvt.u32.u64 	%r1340, %rd137;
	cvt.u32.u64 	%r1341, %rd138;
	sub.s32 	%r1342, %r124, %r1341;
	add.s32 	%r1722, %r1342, %r1340;
	bra.uni 	$L__BB13_178;
$L__BB13_177:
	cvt.u32.u64 	%r1343, %rd137;
	{ .reg .b32 tmp; mov.b64 {tmp, %r1344}, %rd137; }
	add.s32 	%r1345, %r1343, %r1344;
	mov.u32 	%r1346, %tid.x;
	cvt.u32.u64 	%r1347, %rd138;
	mad.lo.s32 	%r1348, %r1346, 11, %r1347;
	add.s32 	%r1349, %r1348, %r125;
	{ .reg .b32 tmp; mov.b64 {tmp, %r1350}, %rd138; }
	add.s32 	%r1351, %r1349, %r1350;
	sub.s32 	%r1722, %r1351, %r1345;
$L__BB13_178:
	add.s64 	%rd1109, %rd137, %rd1415;
	shl.b32 	%r1352, %r1722, 2;
	mov.u32 	%r1353, _ZZN3cub18CUB_300001_SM_10006detail19three_way_partition29DeviceThreeWayPartitionKernelINS2_10policy_hubIjiE10Policy1000EN6thrust24THRUST_300001_SM_1000_NS17counting_iteratorIjNS8_11use_defaultESA_SA_EEPjSC_NS8_16reverse_iteratorISC_EESC_NS0_13ScanTileStateImLb1EEENS0_21DispatchSegmentedSortILNS0_9SortOrderE0EjNS0_8NullTypeElSC_SC_NS1_14segmented_sort10policy_hubIjSJ_EEE22LargeSegmentsSelectorTENSN_22SmallSegmentsSelectorTEiNS2_19streaming_context_tIlEEEEvT0_T1_T2_T3_T4_T5_T6_T7_T8_iT9_E12temp_storage;
	add.s32 	%r1354, %r1353, %r1352;
	st.shared.u32 	[%r1354], %r96;
	{ .reg .b32 tmp; mov.b64 {tmp, %r130}, %rd1109; }
	cvt.u32.u64 	%r131, %rd1109;
	setp.lt.u64 	%p354, %rd1416, 4294967296;
	@%p354 bra 	$L__BB13_180;
	{ .reg .b32 tmp; mov.b64 {tmp, %r1355}, %rd138; }
	sub.s32 	%r1723, %r130, %r1355;
	bra.uni 	$L__BB13_183;
$L__BB13_180:
	setp.eq.s64 	%p355, %rd1416, 0;
	@%p355 bra 	$L__BB13_182;
	cvt.u32.u64 	%r1356, %rd138;
	sub.s32 	%r1357, %r124, %r1356;
	add.s32 	%r1723, %r1357, %r131;
	bra.uni 	$L__BB13_183;
$L__BB13_182:
	mov.u32 	%r1358, %tid.x;
	cvt.u32.u64 	%r1359, %rd138;
	mad.lo.s32 	%r1360, %r1358, 11, %r1359;
	add.s32 	%r1361, %r1360, %r125;
	{ .reg .b32 tmp; mov.b64 {tmp, %r1362}, %rd138; }
	add.s32 	%r1363, %r1361, %r1362;
	add.s32 	%r1364, %r131, %r130;
	sub.s32 	%r1365, %r1363, %r1364;
	add.s32 	%r1723, %r1365, 1;
$L__BB13_183:
	mov.u32 	%r136, %tid.x;
	cvt.u32.u64 	%r1366, %rd138;
	mad.lo.s32 	%r1367, %r136, 11, %r1366;
	add.s32 	%r1368, %r1367, %r125;
	{ .reg .b32 tmp; mov.b64 {tmp, %r137}, %rd138; }
	add.s32 	%r138, %r1368, %r137;
	add.s64 	%rd1110, %rd101, %rd137;
	shl.b32 	%r1369, %r1723, 2;
	add.s32 	%r1371, %r1353, %r1369;
	st.shared.u32 	[%r1371], %r97;
	{ .reg .b32 tmp; mov.b64 {tmp, %r139}, %rd1110; }
	cvt.u32.u64 	%r140, %rd1110;
	setp.lt.u64 	%p356, %rd1417, 4294967296;
	@%p356 bra 	$L__BB13_185;
	sub.s32 	%r1724, %r139, %r137;
	bra.uni 	$L__BB13_188;
$L__BB13_185:
	setp.eq.s64 	%p357, %rd1417, 0;
	@%p357 bra 	$L__BB13_187;
	sub.s32 	%r1373, %r124, %r1366;
	add.s32 	%r1724, %r1373, %r140;
	bra.uni 	$L__BB13_188;
$L__BB13_187:
	add.s32 	%r1374, %r140, %r139;
	sub.s32 	%r1375, %r138, %r1374;
	add.s32 	%r1724, %r1375, 2;
$L__BB13_188:
	sub.s32 	%r145, %r124, %r1366;
	add.s64 	%rd1111, %rd102, %rd137;
	shl.b32 	%r1377, %r1724, 2;
	add.s32 	%r1379, %r1353, %r1377;
	st.shared.u32 	[%r1379], %r98;
	{ .reg .b32 tmp; mov.b64 {tmp, %r146}, %rd1111; }
	cvt.u32.u64 	%r147, %rd1111;
	setp.lt.u64 	%p358, %rd1418, 4294967296;
	@%p358 bra 	$L__BB13_190;
	sub.s32 	%r1725, %r146, %r137;
	bra.uni 	$L__BB13_193;
$L__BB13_190:
	setp.eq.s64 	%p359, %rd1418, 0;
	@%p359 bra 	$L__BB13_192;
	add.s32 	%r1725, %r145, %r147;
	bra.uni 	$L__BB13_193;
$L__BB13_192:
	add.s32 	%r1380, %r147, %r146;
	sub.s32 	%r1381, %r138, %r1380;
	add.s32 	%r1725, %r1381, 3;
$L__BB13_193:
	add.s64 	%rd1112, %rd103, %rd137;
	shl.b32 	%r1382, %r1725, 2;
	add.s32 	%r1384, %r1353, %r1382;
	st.shared.u32 	[%r1384], %r99;
	{ .reg .b32 tmp; mov.b64 {tmp, %r152}, %rd1112; }
	cvt.u32.u64 	%r153, %rd1112;
	setp.lt.u64 	%p360, %rd1419, 4294967296;
	@%p360 bra 	$L__BB13_195;
	sub.s32 	%r1726, %r152, %r137;
	bra.uni 	$L__BB13_198;
$L__BB13_195:
	setp.eq.s64 	%p361, %rd1419, 0;
	@%p361 bra 	$L__BB13_197;
	add.s32 	%r1726, %r145, %r153;
	bra.uni 	$L__BB13_198;
$L__BB13_197:
	add.s32 	%r1385, %r153, %r152;
	sub.s32 	%r1386, %r138, %r1385;
	add.s32 	%r1726, %r1386, 4;
$L__BB13_198:
	add.s64 	%rd1113, %rd104, %rd137;
	shl.b32 	%r1387, %r1726, 2;
	add.s32 	%r1389, %r1353, %r1387;
	st.shared.u32 	[%r1389], %r100;
	{ .reg .b32 tmp; mov.b64 {tmp, %r158}, %rd1113; }
	cvt.u32.u64 	%r159, %rd1113;
	setp.lt.u64 	%p362, %rd1420, 4294967296;
	@%p362 bra 	$L__BB13_200;
	sub.s32 	%r1727, %r158, %r137;
	bra.uni 	$L__BB13_203;
$L__BB13_200:
	setp.eq.s64 	%p363, %rd1420, 0;
	@%p363 bra 	$L__BB13_202;
	add.s32 	%r1727, %r145, %r159;
	bra.uni 	$L__BB13_203;
$L__BB13_202:
	add.s32 	%r1390, %r159, %r158;
	sub.s32 	%r1391, %r138, %r1390;
	add.s32 	%r1727, %r1391, 5;
$L__BB13_203:
	add.s64 	%rd1114, %rd105, %rd137;
	shl.b32 	%r1392, %r1727, 2;
	add.s32 	%r1394, %r1353, %r1392;
	st.shared.u32 	[%r1394], %r101;
	{ .reg .b32 tmp; mov.b64 {tmp, %r164}, %rd1114; }
	cvt.u32.u64 	%r165, %rd1114;
	setp.lt.u64 	%p364, %rd1421, 4294967296;
	@%p364 bra 	$L__BB13_205;
	sub.s32 	%r1728, %r164, %r137;
	bra.uni 	$L__BB13_208;
$L__BB13_205:
	setp.eq.s64 	%p365, %rd1421, 0;
	@%p365 bra 	$L__BB13_207;
	add.s32 	%r1728, %r145, %r165;
	bra.uni 	$L__BB13_208;
$L__BB13_207:
	add.s32 	%r1395, %r165, %r164;
	sub.s32 	%r1396, %r138, %r1395;
	add.s32 	%r1728, %r1396, 6;
$L__BB13_208:
	add.s64 	%rd1115, %rd106, %rd137;
	shl.b32 	%r1397, %r1728, 2;
	add.s32 	%r1399, %r1353, %r1397;
	st.shared.u32 	[%r1399], %r102;
	{ .reg .b32 tmp; mov.b64 {tmp, %r170}, %rd1115; }
	cvt.u32.u64 	%r171, %rd1115;
	setp.lt.u64 	%p366, %rd1422, 4294967296;
	@%p366 bra 	$L__BB13_210;
	sub.s32 	%r1729, %r170, %r137;
	bra.uni 	$L__BB13_213;
$L__BB13_210:
	setp.eq.s64 	%p367, %rd1422, 0;
	@%p367 bra 	$L__BB13_212;
	add.s32 	%r1729, %r145, %r171;
	bra.uni 	$L__BB13_213;
$L__BB13_212:
	add.s32 	%r1400, %r171, %r170;
	sub.s32 	%r1401, %r138, %r1400;
	add.s32 	%r1729, %r1401, 7;
$L__BB13_213:
	add.s64 	%rd1116, %rd107, %rd137;
	shl.b32 	%r1402, %r1729, 2;
	add.s32 	%r1404, %r1353, %r1402;
	st.shared.u32 	[%r1404], %r103;
	{ .reg .b32 tmp; mov.b64 {tmp, %r176}, %rd1116; }
	cvt.u32.u64 	%r177, %rd1116;
	setp.lt.u64 	%p368, %rd1423, 4294967296;
	@%p368 bra 	$L__BB13_215;
	sub.s32 	%r1730, %r176, %r137;
	bra.uni 	$L__BB13_218;
$L__BB13_215:
	setp.eq.s64 	%p369, %rd1423, 0;
	@%p369 bra 	$L__BB13_217;
	add.s32 	%r1730, %r145, %r177;
	bra.uni 	$L__BB13_218;
$L__BB13_217:
	add.s32 	%r1405, %r177, %r176;
	sub.s32 	%r1406, %r138, %r1405;
	add.s32 	%r1730, %r1406, 8;
$L__BB13_218:
	add.s64 	%rd1117, %rd108, %rd137;
	shl.b32 	%r1407, %r1730, 2;
	add.s32 	%r1409, %r1353, %r1407;
	st.shared.u32 	[%r1409], %r104;
	{ .reg .b32 tmp; mov.b64 {tmp, %r182}, %rd1117; }
	cvt.u32.u64 	%r183, %rd1117;
	setp.lt.u64 	%p370, %rd1424, 4294967296;
	@%p370 bra 	$L__BB13_220;
	sub.s32 	%r1731, %r182, %r137;
	bra.uni 	$L__BB13_223;
$L__BB13_220:
	setp.eq.s64 	%p371, %rd1424, 0;
	@%p371 bra 	$L__BB13_222;
	add.s32 	%r1731, %r145, %r183;
	bra.uni 	$L__BB13_223;
$L__BB13_222:
	add.s32 	%r1410, %r183, %r182;
	sub.s32 	%r1411, %r138, %r1410;
	add.s32 	%r1731, %r1411, 9;
$L__BB13_223:
	add.s64 	%rd1118, %rd109, %rd137;
	shl.b32 	%r1412, %r1731, 2;
	add.s32 	%r1414, %r1353, %r1412;
	st.shared.u32 	[%r1414], %r105;
	{ .reg .b32 tmp; mov.b64 {tmp, %r188}, %rd1118; }
	cvt.u32.u64 	%r189, %rd1118;
	setp.lt.u64 	%p372, %rd1425, 4294967296;
	@%p372 bra 	$L__BB13_225;
	sub.s32 	%r1732, %r188, %r137;
	bra.uni 	$L__BB13_228;
$L__BB13_225:
	setp.eq.s64 	%p373, %rd1425, 0;
	@%p373 bra 	$L__BB13_227;
	add.s32 	%r1732, %r145, %r189;
	bra.uni 	$L__BB13_228;
$L__BB13_227:
	add.s32 	%r1415, %r189, %r188;
	sub.s32 	%r1416, %r138, %r1415;
	add.s32 	%r1732, %r1416, 10;
$L__BB13_228:
	shl.b32 	%r1417, %r1732, 2;
	add.s32 	%r1419, %r1353, %r1417;
	st.shared.u32 	[%r1419], %r106;
	bar.sync 	0;
	mov.u64 	%rd139, %rd310;
	ld.param.u8 	%rs16, [%rd139];
	setp.ne.s16 	%p374, %rs16, 0;
	mov.b64 	%rd1433, 0;
	@%p374 bra 	$L__BB13_230;
	ld.param.u64 	%rd1120, [%rd139+16];
	cvta.to.global.u64 	%rd1121, %rd1120;
	ld.global.u64 	%rd1433, [%rd1121];
$L__BB13_230:
	setp.ne.s16 	%p375, %rs16, 0;
	mov.b64 	%rd1434, 0;
	@%p375 bra 	$L__BB13_232;
	ld.param.u64 	%rd1123, [%rd139+16];
	cvta.to.global.u64 	%rd1124, %rd1123;
	ld.global.u64 	%rd1434, [%rd1124+8];
$L__BB13_232:
	cvt.s64.s32 	%rd1126, %rd138;
	add.s64 	%rd144, %rd1434, %rd1126;
	setp.ne.s16 	%p376, %rs16, 0;
	mov.b64 	%rd1435, 0;
	@%p376 bra 	$L__BB13_234;
	ld.param.u64 	%rd1127, [%rd139+16];
	cvta.to.global.u64 	%rd1128, %rd1127;
	ld.global.u64 	%rd1435, [%rd1128+16];
$L__BB13_234:
	ld.param.u64 	%rd1398, [_ZN3cub18CUB_300001_SM_10006detail19three_way_partition29DeviceThreeWayPartitionKernelINS2_10policy_hubIjiE10Policy1000EN6thrust24THRUST_300001_SM_1000_NS17counting_iteratorIjNS8_11use_defaultESA_SA_EEPjSC_NS8_16reverse_iteratorISC_EESC_NS0_13ScanTileStateImLb1EEENS0_21DispatchSegmentedSortILNS0_9SortOrderE0EjNS0_8NullTypeElSC_SC_NS1_14segmented_sort10policy_hubIjSJ_EEE22LargeSegmentsSelectorTENSN_22SmallSegmentsSelectorTEiNS2_19streaming_context_tIlEEEEvT0_T1_T2_T3_T4_T5_T6_T7_T8_iT9__param_2];
	ld.param.u64 	%rd1394, [_ZN3cub18CUB_300001_SM_10006detail19three_way_partition29DeviceThreeWayPartitionKernelINS2_10policy_hubIjiE10Policy1000EN6thrust24THRUST_300001_SM_1000_NS17counting_iteratorIjNS8_11use_defaultESA_SA_EEPjSC_NS8_16reverse_iteratorISC_EESC_NS0_13ScanTileStateImLb1EEENS0_21DispatchSegmentedSortILNS0_9SortOrderE0EjNS0_8NullTypeElSC_SC_NS1_14segmented_sort10policy_hubIjSJ_EEE22LargeSegmentsSelectorTENSN_22SmallSegmentsSelectorTEiNS2_19streaming_context_tIlEEEEvT0_T1_T2_T3_T4_T5_T6_T7_T8_iT9__param_1];
	mov.u32 	%r1420, %ctaid.x;
	mul.lo.s32 	%r1421, %r1420, 5632;
	add.s32 	%r1424, %r1366, %r137;
	sub.s32 	%r1425, %r1421, %r1424;
	cvt.s64.s32 	%rd1129, %r1425;
	add.s64 	%rd1130, %rd1435, %rd1129;
	shl.b32 	%r1426, %r136, 2;
	mov.u32 	%r1427, _ZZN3cub18CUB_300001_SM_10006detail19three_way_partition29DeviceThreeWayPartitionKernelINS2_10policy_hubIjiE10Policy1000EN6thrust24THRUST_300001_SM_1000_NS17counting_iteratorIjNS8_11use_defaultESA_SA_EEPjSC_NS8_16reverse_iteratorISC_EESC_NS0_13ScanTileStateImLb1EEENS0_21DispatchSegmentedSortILNS0_9SortOrderE0EjNS0_8NullTypeElSC_SC_NS1_14segmented_sort10policy_hubIjSJ_EEE22LargeSegmentsSelectorTENSN_22SmallSegmentsSelectorTEiNS2_19streaming_context_tIlEEEEvT0_T1_T2_T3_T4_T5_T6_T7_T8_iT9_E12temp_storage;
	add.s32 	%r194, %r1427, %r1426;
	ld.shared.u32 	%r195, [%r194];
	setp.ge.s32 	%p377, %r136, %r124;
	cvt.u64.u32 	%rd1131, %r136;
	shr.s64 	%rd1132, %rd138, 32;
	add.s64 	%rd1133, %rd1433, %rd1132;
	add.s64 	%rd1134, %rd1133, %rd1131;
	cvta.to.global.u64 	%rd1135, %rd1394;
	shl.b64 	%rd1136, %rd1134, 2;
	add.s64 	%rd147, %rd1135, %rd1136;
	sub.s32 	%r1428, %r136, %r124;
	cvt.s64.s32 	%rd1137, %r1428;
	add.s64 	%rd1138, %rd144, %rd1137;
	cvta.to.global.u64 	%rd1139, %rd1398;
	shl.b64 	%rd1140, %rd1138, 2;
	add.s64 	%rd148, %rd1139, %rd1140;
	sub.s32 	%r1429, %r136, %r125;
	cvt.s64.s32 	%rd1141, %r1429;
	add.s64 	%rd1142, %rd1130, %rd1141;
	shl.b64 	%rd1143, %rd1142, 2;
	sub.s64 	%rd149, %rd3, %rd1143;
	@%p377 bra 	$L__BB13_236;
	st.global.u32 	[%rd147], %r195;
	bra.uni 	$L__BB13_239;
$L__BB13_236:
	setp.ge.s32 	%p378, %r136, %r125;
	@%p378 bra 	$L__BB13_238;
	st.global.u32 	[%rd148], %r195;
	bra.uni 	$L__BB13_239;
$L__BB13_238:
	st.global.u32 	[%rd149+-4], %r195;
$L__BB13_239:
	add.s32 	%r196, %r136, 512;
	ld.shared.u32 	%r197, [%r194+2048];
	setp.lt.s32 	%p379, %r196, %r124;
	@%p379 bra 	$L__BB13_243;
	setp.lt.s32 	%p380, %r196, %r125;
	@%p380 bra 	$L__BB13_242;
	st.global.u32 	[%rd149+-2052], %r197;
	bra.uni 	$L__BB13_244;
$L__BB13_242:
	st.global.u32 	[%rd148+2048], %r197;
	bra.uni 	$L__BB13_244;
$L__BB13_243:
	st.global.u32 	[%rd147+2048], %r197;
$L__BB13_244:
	or.b32  	%r198, %r136, 1024;
	ld.shared.u32 	%r199, [%r194+4096];
	setp.lt.s32 	%p381, %r198, %r124;
	@%p381 bra 	$L__BB13_248;
	setp.lt.s32 	%p382, %r198, %r125;
	@%p382 bra 	$L__BB13_247;
	st.global.u32 	[%rd149+-4100], %r199;
	bra.uni 	$L__BB13_249;
$L__BB13_247:
	st.global.u32 	[%rd148+4096], %r199;
	bra.uni 	$L__BB13_249;
$L__BB13_248:
	st.global.u32 	[%rd147+4096], %r199;
$L__BB13_249:
	add.s32 	%r200, %r136, 1536;
	ld.shared.u32 	%r201, [%r194+6144];
	setp.lt.s32 	%p383, %r200, %r124;
	@%p383 bra 	$L__BB13_253;
	setp.lt.s32 	%p384, %r200, %r125;
	@%p384 bra 	$L__BB13_252;
	st.global.u32 	[%rd149+-6148], %r201;
	bra.uni 	$L__BB13_254;
$L__BB13_252:
	st.global.u32 	[%rd148+6144], %r201;
	bra.uni 	$L__BB13_254;
$L__BB13_253:
	st.global.u32 	[%rd147+6144], %r201;
$L__BB13_254:
	or.b32  	%r202, %r136, 2048;
	ld.shared.u32 	%r203, [%r194+8192];
	setp.lt.s32 	%p385, %r202, %r124;
	@%p385 bra 	$L__BB13_258;
	setp.lt.s32 	%p386, %r202, %r125;
	@%p386 bra 	$L__BB13_257;
	st.global.u32 	[%rd149+-8196], %r203;
	bra.uni 	$L__BB13_259;
$L__BB13_257:
	st.global.u32 	[%rd148+8192], %r203;
	bra.uni 	$L__BB13_259;
$L__BB13_258:
	st.global.u32 	[%rd147+8192], %r203;
$L__BB13_259:
	add.s32 	%r204, %r136, 2560;
	ld.shared.u32 	%r205, [%r194+10240];
	setp.lt.s32 	%p387, %r204, %r124;
	@%p387 bra 	$L__BB13_263;
	setp.lt.s32 	%p388, %r204, %r125;
	@%p388 bra 	$L__BB13_262;
	st.global.u32 	[%rd149+-10244], %r205;
	bra.uni 	$L__BB13_264;
$L__BB13_262:
	st.global.u32 	[%rd148+10240], %r205;
	bra.uni 	$L__BB13_264;
$L__BB13_263:
	st.global.u32 	[%rd147+10240], %r205;
$L__BB13_264:
	or.b32  	%r206, %r136, 3072;
	ld.shared.u32 	%r207, [%r194+12288];
	setp.lt.s32 	%p389, %r206, %r124;
	@%p389 bra 	$L__BB13_268;
	setp.lt.s32 	%p390, %r206, %r125;
	@%p390 bra 	$L__BB13_267;
	st.global.u32 	[%rd149+-12292], %r207;
	bra.uni 	$L__BB13_269;
$L__BB13_267:
	st.global.u32 	[%rd148+12288], %r207;
	bra.uni 	$L__BB13_269;
$L__BB13_268:
	st.global.u32 	[%rd147+12288], %r207;
$L__BB13_269:
	add.s32 	%r208, %r136, 3584;
	ld.shared.u32 	%r209, [%r194+14336];
	setp.lt.s32 	%p391, %r208, %r124;
	@%p391 bra 	$L__BB13_273;
	setp.lt.s32 	%p392, %r208, %r125;
	@%p392 bra 	$L__BB13_272;
	st.global.u32 	[%rd149+-14340], %r209;
	bra.uni 	$L__BB13_274;
$L__BB13_272:
	st.global.u32 	[%rd148+14336], %r209;
	bra.uni 	$L__BB13_274;
$L__BB13_273:
	st.global.u32 	[%rd147+14336], %r209;
$L__BB13_274:
	or.b32  	%r210, %r136, 4096;
	ld.shared.u32 	%r211, [%r194+16384];
	setp.lt.s32 	%p393, %r210, %r124;
	@%p393 bra 	$L__BB13_278;
	setp.lt.s32 	%p394, %r210, %r125;
	@%p394 bra 	$L__BB13_277;
	st.global.u32 	[%rd149+-16388], %r211;
	bra.uni 	$L__BB13_279;
$L__BB13_277:
	st.global.u32 	[%rd148+16384], %r211;
	bra.uni 	$L__BB13_279;
$L__BB13_278:
	st.global.u32 	[%rd147+16384], %r211;
$L__BB13_279:
	add.s32 	%r212, %r136, 4608;
	ld.shared.u32 	%r213, [%r194+18432];
	setp.lt.s32 	%p395, %r212, %r124;
	@%p395 bra 	$L__BB13_283;
	setp.lt.s32 	%p396, %r212, %r125;
	@%p396 bra 	$L__BB13_282;
	st.global.u32 	[%rd149+-18436], %r213;
	bra.uni 	$L__BB13_284;
$L__BB13_282:
	st.global.u32 	[%rd148+18432], %r213;
	bra.uni 	$L__BB13_284;
$L__BB13_283:
	st.global.u32 	[%rd147+18432], %r213;
$L__BB13_284:
	or.b32  	%r214, %r136, 5120;
	ld.shared.u32 	%r215, [%r194+20480];
	setp.lt.s32 	%p397, %r214, %r124;
	@%p397 bra 	$L__BB13_288;
	setp.lt.s32 	%p398, %r214, %r125;
	@%p398 bra 	$L__BB13_287;
	st.global.u32 	[%rd149+-20484], %r215;
	bra.uni 	$L__BB13_677;
$L__BB13_287:
	st.global.u32 	[%rd148+20480], %r215;
	bra.uni 	$L__BB13_677;
$L__BB13_288:
	st.global.u32 	[%rd147+20480], %r215;
	bra.uni 	$L__BB13_677;
$L__BB13_289:
	ld.param.u32 	%r1693, [_ZN3cub18CUB_300001_SM_10006detail19three_way_partition29DeviceThreeWayPartitionKernelINS2_10policy_hubIjiE10Policy1000EN6thrust24THRUST_300001_SM_1000_NS17counting_iteratorIjNS8_11use_defaultESA_SA_EEPjSC_NS8_16reverse_iteratorISC_EESC_NS0_13ScanTileStateImLb1EEENS0_21DispatchSegmentedSortILNS0_9SortOrderE0EjNS0_8NullTypeElSC_SC_NS1_14segmented_sort10policy_hubIjSJ_EEE22LargeSegmentsSelectorTENSN_22SmallSegmentsSelectorTEiNS2_19streaming_context_tIlEEEEvT0_T1_T2_T3_T4_T5_T6_T7_T8_iT9__param_8];
	sub.s32 	%r216, %r1693, %r3;
	setp.ne.s32 	%p2, %r2, 0;
	@%p2 bra 	$L__BB13_463;
	ld.param.u8 	%rs5, [%rd1];
	setp.eq.s16 	%p156, %rs5, 0;
	ld.param.u32 	%r884, [%rd1+8];
	selp.b32 	%r885, %r884, 0, %p156;
	mov.u32 	%r217, %tid.x;
	mul.lo.s32 	%r886, %r217, 11;
	add.s32 	%r887, %r1, %r3;
	add.s32 	%r888, %r887, %r885;
	setp.ge.s32 	%p157, %r886, %r216;
	add.s32 	%r218, %r888, %r886;
	add.s32 	%r219, %r886, 1;
	add.s32 	%r220, %r218, 1;
	add.s32 	%r221, %r886, 2;
	add.s32 	%r222, %r218, 2;
	add.s32 	%r223, %r886, 3;
	add.s32 	%r224, %r218, 3;
	add.s32 	%r225, %r886, 4;
	add.s32 	%r226, %r218, 4;
	add.s32 	%r227, %r886, 5;
	add.s32 	%r228, %r218, 5;
	add.s32 	%r229, %r886, 6;
	add.s32 	%r230, %r218, 6;
	add.s32 	%r231, %r886, 7;
	add.s32 	%r232, %r218, 7;
	add.s32 	%r233, %r218, 8;
	add.s32 	%r234, %r218, 9;
	add.s32 	%r235, %r218, 10;
	mov.b64 	%rd1436, 4294967297;
	@%p157 bra 	$L__BB13_293;
	cvt.u64.u32 	%rd150, %r218;
	add.s64 	%rd618, %rd7, %rd150;
	shl.b64 	%rd619, %rd618, 2;
	add.s64 	%rd620, %rd6, %rd619;
	ld.global.u32 	%r889, [%rd620];
	add.s64 	%rd621, %rd5, %rd619;
	ld.global.u32 	%r890, [%rd621];
	sub.s32 	%r891, %r889, %r890;
	cvt.u64.u32 	%rd622, %r891;
	setp.lt.s64 	%p158, %rd4, %rd622;
	mov.b64 	%rd1436, 4294967296;
	@%p158 bra 	$L__BB13_293;
	add.s64 	%rd623, %rd309, %rd150;
	shl.b64 	%rd624, %rd623, 2;
	add.s64 	%rd625, %rd10, %rd624;
	ld.global.u32 	%r892, [%rd625];
	add.s64 	%rd626, %rd9, %rd624;
	ld.global.u32 	%r893, [%rd626];
	sub.s32 	%r894, %r892, %r893;
	cvt.u64.u32 	%rd627, %r894;
	setp.gt.s64 	%p159, %rd306, %rd627;
	selp.u64 	%rd1436, 1, 0, %p159;
$L__BB13_293:
	setp.ge.s32 	%p160, %r219, %r216;
	mov.b64 	%rd1437, 4294967297;
	@%p160 bra 	$L__BB13_296;
	cvt.u64.u32 	%rd153, %r220;
	add.s64 	%rd630, %rd7, %rd153;
	shl.b64 	%rd631, %rd630, 2;
	add.s64 	%rd632, %rd6, %rd631;
	ld.global.u32 	%r895, [%rd632];
	add.s64 	%rd633, %rd5, %rd631;
	ld.global.u32 	%r896, [%rd633];
	sub.s32 	%r897, %r895, %r896;
	cvt.u64.u32 	%rd634, %r897;
	setp.lt.s64 	%p161, %rd4, %rd634;
	mov.b64 	%rd1437, 4294967296;
	@%p161 bra 	$L__BB13_296;
	add.s64 	%rd635, %rd309, %rd153;
	shl.b64 	%rd636, %rd635, 2;
	add.s64 	%rd637, %rd10, %rd636;
	ld.global.u32 	%r898, [%rd637];
	add.s64 	%rd638, %rd9, %rd636;
	ld.global.u32 	%r899, [%rd638];
	sub.s32 	%r900, %r898, %r899;
	cvt.u64.u32 	%rd639, %r900;
	setp.gt.s64 	%p162, %rd306, %rd639;
	selp.u64 	%rd1437, 1, 0, %p162;
$L__BB13_296:
	setp.ge.s32 	%p163, %r221, %r216;
	mov.b64 	%rd1438, 4294967297;
	@%p163 bra 	$L__BB13_299;
	cvt.u64.u32 	%rd156, %r222;
	add.s64 	%rd642, %rd7, %rd156;
	shl.b64 	%rd643, %rd642, 2;
	add.s64 	%rd644, %rd6, %rd643;
	ld.global.u32 	%r901, [%rd644];
	add.s64 	%rd645, %rd5, %rd643;
	ld.global.u32 	%r902, [%rd645];
	sub.s32 	%r903, %r901, %r902;
	cvt.u64.u32 	%rd646, %r903;
	setp.lt.s64 	%p164, %rd4, %rd646;
	mov.b64 	%rd1438, 4294967296;
	@%p164 bra 	$L__BB13_299;
	add.s64 	%rd647, %rd309, %rd156;
	shl.b64 	%rd648, %rd647, 2;
	add.s64 	%rd649, %rd10, %rd648;
	ld.global.u32 	%r904, [%rd649];
	add.s64 	%rd650, %rd9, %rd648;
	ld.global.u32 	%r905, [%rd650];
	sub.s32 	%r906, %r904, %r905;
	cvt.u64.u32 	%rd651, %r906;
	setp.gt.s64 	%p165, %rd306, %rd651;
	selp.u64 	%rd1438, 1, 0, %p165;
$L__BB13_299:
	setp.ge.s32 	%p166, %r223, %r216;
	mov.b64 	%rd1439, 4294967297;
	@%p166 bra 	$L__BB13_302;
	cvt.u64.u32 	%rd159, %r224;
	add.s64 	%rd654, %rd7, %rd159;
	shl.b64 	%rd655, %rd654, 2;
	add.s64 	%rd656, %rd6, %rd655;
	ld.global.u32 	%r907, [%rd656];
	add.s64 	%rd657, %rd5, %rd655;
	ld.global.u32 	%r908, [%rd657];
	sub.s32 	%r909, %r907, %r908;
	cvt.u64.u32 	%rd658, %r909;
	setp.lt.s64 	%p167, %rd4, %rd658;
	mov.b64 	%rd1439, 4294967296;
	@%p167 bra 	$L__BB13_302;
	add.s64 	%rd659, %rd309, %rd159;
	shl.b64 	%rd660, %rd659, 2;
	add.s64 	%rd661, %rd10, %rd660;
	ld.global.u32 	%r910, [%rd661];
	add.s64 	%rd662, %rd9, %rd660;
	ld.global.u32 	%r911, [%rd662];
	sub.s32 	%r912, %r910, %r911;
	cvt.u64.u32 	%rd663, %r912;
	setp.gt.s64 	%p168, %rd306, %rd663;
	selp.u64 	%rd1439, 1, 0, %p168;
$L__BB13_302:
	setp.ge.s32 	%p169, %r225, %r216;
	mov.b64 	%rd1440, 4294967297;
	@%p169 bra 	$L__BB13_305;
	cvt.u64.u32 	%rd162, %r226;
	add.s64 	%rd666, %rd7, %rd162;
	shl.b64 	%rd667, %rd666, 2;
	add.s64 	%rd668, %rd6, %rd667;
	ld.global.u32 	%r913, [%rd668];
	add.s64 	%rd669, %rd5, %rd667;
	ld.global.u32 	%r914, [%rd669];
	sub.s32 	%r915, %r913, %r914;
	cvt.u64.u32 	%rd670, %r915;
	setp.lt.s64 	%p170, %rd4, %rd670;
	mov.b64 	%rd1440, 4294967296;
	@%p170 bra 	$L__BB13_305;
	add.s64 	%rd671, %rd309, %rd162;
	shl.b64 	%rd672, %rd671, 2;
	add.s64 	%rd673, %rd10, %rd672;
	ld.global.u32 	%r916, [%rd673];
	add.s64 	%rd674, %rd9, %rd672;
	ld.global.u32 	%r917, [%rd674];
	sub.s32 	%r918, %r916, %r917;
	cvt.u64.u32 	%rd675, %r918;
	setp.gt.s64 	%p171, %rd306, %rd675;
	selp.u64 	%rd1440, 1, 0, %p171;
$L__BB13_305:
	setp.ge.s32 	%p172, %r227, %r216;
	mov.b64 	%rd1441, 4294967297;
	@%p172 bra 	$L__BB13_308;
	cvt.u64.u32 	%rd165, %r228;
	add.s64 	%rd678, %rd7, %rd165;
	shl.b64 	%rd679, %rd678, 2;
	add.s64 	%rd680, %rd6, %rd679;
	ld.global.u32 	%r919, [%rd680];
	add.s64 	%rd681, %rd5, %rd679;
	ld.global.u32 	%r920, [%rd681];
	sub.s32 	%r921, %r919, %r920;
	cvt.u64.u32 	%rd682, %r921;
	setp.lt.s64 	%p173, %rd4, %rd682;
	mov.b64 	%rd1441, 4294967296;
	@%p173 bra 	$L__BB13_308;
	add.s64 	%rd683, %rd309, %rd165;
	shl.b64 	%rd684, %rd683, 2;
	add.s64 	%rd685, %rd10, %rd684;
	ld.global.u32 	%r922, [%rd685];
	add.s64 	%rd686, %rd9, %rd684;
	ld.global.u32 	%r923, [%rd686];
	sub.s32 	%r924, %r922, %r923;
	cvt.u64.u32 	%rd687, %r924;
	setp.gt.s64 	%p174, %rd306, %rd687;
	selp.u64 	%rd1441, 1, 0, %p174;
$L__BB13_308:
	setp.ge.s32 	%p175, %r229, %r216;
	mov.b64 	%rd1442, 4294967297;
	@%p175 bra 	$L__BB13_311;
	cvt.u64.u32 	%rd168, %r230;
	add.s64 	%rd690, %rd7, %rd168;
	shl.b64 	%rd691, %rd690, 2;
	add.s64 	%rd692, %rd6, %rd691;
	ld.global.u32 	%r925, [%rd692];
	add.s64 	%rd693, %rd5, %rd691;
	ld.global.u32 	%r926, [%rd693];
	sub.s32 	%r927, %r925, %r926;
	cvt.u64.u32 	%rd694, %r927;
	setp.lt.s64 	%p176, %rd4, %rd694;
	mov.b64 	%rd1442, 4294967296;
	@%p176 bra 	$L__BB13_311;
	add.s64 	%rd695, %rd309, %rd168;
	shl.b64 	%rd696, %rd695, 2;
	add.s64 	%rd697, %rd10, %rd696;
	ld.global.u32 	%r928, [%rd697];
	add.s64 	%rd698, %rd9, %rd696;
	ld.global.u32 	%r929, [%rd698];
	sub.s32 	%r930, %r928, %r929;
	cvt.u64.u32 	%rd699, %r930;
	setp.gt.s64 	%p177, %rd306, %rd699;
	selp.u64 	%rd1442, 1, 0, %p177;
$L__BB13_311:
	setp.ge.s32 	%p178, %r231, %r216;
	mov.b64 	%rd1443, 4294967297;
	@%p178 bra 	$L__BB13_314;
	cvt.u64.u32 	%rd171, %r232;
	add.s64 	%rd702, %rd7, %rd171;
	shl.b64 	%rd703, %rd702, 2;
	add.s64 	%rd704, %rd6, %rd703;
	ld.global.u32 	%r931, [%rd704];
	add.s64 	%rd705, %rd5, %rd703;
	ld.global.u32 	%r932, [%rd705];
	sub.s32 	%r933, %r931, %r932;
	cvt.u64.u32 	%rd706, %r933;
	setp.lt.s64 	%p179, %rd4, %rd706;
	mov.b64 	%rd1443, 4294967296;
	@%p179 bra 	$L__BB13_314;
	add.s64 	%rd707, %rd309, %rd171;
	shl.b64 	%rd708, %rd707, 2;
	add.s64 	%rd709, %rd10, %rd708;
	ld.global.u32 	%r934, [%rd709];
	add.s64 	%rd710, %rd9, %rd708;
	ld.global.u32 	%r935, [%rd710];
	sub.s32 	%r936, %r934, %r935;
	cvt.u64.u32 	%rd711, %r936;
	setp.gt.s64 	%p180, %rd306, %rd711;
	selp.u64 	%rd1443, 1, 0, %p180;
$L__BB13_314:
	mad.lo.s32 	%r937, %r217, 11, 8;
	setp.ge.s32 	%p181, %r937, %r216;
	mov.b64 	%rd1444, 4294967297;
	@%p181 bra 	$L__BB13_317;
	cvt.u64.u32 	%rd174, %r233;
	add.s64 	%rd714, %rd7, %rd174;
	shl.b64 	%rd715, %rd714, 2;
	add.s64 	%rd716, %rd6, %rd715;
	ld.global.u32 	%r938, [%rd716];
	add.s64 	%rd717, %rd5, %rd715;
	ld.global.u32 	%r939, [%rd717];
	sub.s32 	%r940, %r938, %r939;
	cvt.u64.u32 	%rd718, %r940;
	setp.lt.s64 	%p182, %rd4, %rd718;
	mov.b64 	%rd1444, 4294967296;
	@%p182 bra 	$L__BB13_317;
	add.s64 	%rd719, %rd309, %rd174;
	shl.b64 	%rd720, %rd719, 2;
	add.s64 	%rd721, %rd10, %rd720;
	ld.global.u32 	%r941, [%rd721];
	add.s64 	%rd722, %rd9, %rd720;
	ld.global.u32 	%r942, [%rd722];
	sub.s32 	%r943, %r941, %r942;
	cvt.u64.u32 	%rd723, %r943;
	setp.gt.s64 	%p183, %rd306, %rd723;
	selp.u64 	%rd1444, 1, 0, %p183;
$L__BB13_317:
	mad.lo.s32 	%r944, %r217, 11, 9;
	setp.ge.s32 	%p184, %r944, %r216;
	mov.b64 	%rd1445, 4294967297;
	@%p184 bra 	$L__BB13_320;
	cvt.u64.u32 	%rd726, %r234;
	add.s64 	%rd727, %rd7, %rd726;
	shl.b64 	%rd728, %rd727, 2;
	add.s64 	%rd729, %rd6, %rd728;
	ld.global.u32 	%r945, [%rd729];
	add.s64 	%rd730, %rd5, %rd728;
	ld.global.u32 	%r946, [%rd730];
	sub.s32 	%r947, %r945, %r946;
	cvt.u64.u32 	%rd731, %r947;
	setp.lt.s64 	%p185, %rd4, %rd731;
	mov.b64 	%rd1445, 4294967296;
	@%p185 bra 	$L__BB13_320;
	add.s64 	%rd733, %rd309, %rd726;
	shl.b64 	%rd734, %rd733, 2;
	add.s64 	%rd735, %rd10, %rd734;
	ld.global.u32 	%r948, [%rd735];
	add.s64 	%rd736, %rd9, %rd734;
	ld.global.u32 	%r949, [%rd736];
	sub.s32 	%r950, %r948, %r949;
	cvt.u64.u32 	%rd737, %r950;
	setp.gt.s64 	%p186, %rd306, %rd737;
	selp.u64 	%rd1445, 1, 0, %p186;
$L__BB13_320:
	mad.lo.s32 	%r951, %r217, 11, 10;
	setp.ge.s32 	%p187, %r951, %r216;
	mov.b64 	%rd1446, 4294967297;
	@%p187 bra 	$L__BB13_323;
	cvt.u64.u32 	%rd179, %r235;
	add.s64 	%rd740, %rd7, %rd179;
	shl.b64 	%rd741, %rd740, 2;
	add.s64 	%rd742, %rd6, %rd741;
	ld.global.u32 	%r952, [%rd742];
	add.s64 	%rd743, %rd5, %rd741;
	ld.global.u32 	%r953, [%rd743];
	sub.s32 	%r954, %r952, %r953;
	cvt.u64.u32 	%rd744, %r954;
	setp.lt.s64 	%p188, %rd4, %rd744;
	mov.b64 	%rd1446, 4294967296;
	@%p188 bra 	$L__BB13_323;
	add.s64 	%rd745, %rd309, %rd179;
	shl.b64 	%rd746, %rd745, 2;
	add.s64 	%rd747, %rd10, %rd746;
	ld.global.u32 	%r955, [%rd747];
	add.s64 	%rd748, %rd9, %rd746;
	ld.global.u32 	%r956, [%rd748];
	sub.s32 	%r957, %r955, %r956;
	cvt.u64.u32 	%rd749, %r957;
	setp.gt.s64 	%p189, %rd306, %rd749;
	selp.u64 	%rd1446, 1, 0, %p189;
$L__BB13_323:
	bar.sync 	0;
	add.s64 	%rd182, %rd1437, %rd1436;
	add.s64 	%rd183, %rd1438, %rd182;
	add.s64 	%rd184, %rd1439, %rd183;
	add.s64 	%rd185, %rd1440, %rd184;
	add.s64 	%rd186, %rd1441, %rd185;
	add.s64 	%rd187, %rd1442, %rd186;
	add.s64 	%rd188, %rd1443, %rd187;
	add.s64 	%rd189, %rd1444, %rd188;
	add.s64 	%rd190, %rd1445, %rd189;
	add.s64 	%rd750, %rd1446, %rd190;
	mov.b64 	{%r960, %r965}, %rd750;
	// begin inline asm
	mov.u32 %r958, %laneid;
	// end inline asm
	mov.b32 	%r966, 1;
	mov.b32 	%r1007, 0;
	mov.b32 	%r1008, -1;
	// begin inline asm
	shfl.sync.up.b32 %r959, %r960, %r966, %r1007, %r1008;
	// end inline asm
	// begin inline asm
	shfl.sync.up.b32 %r964, %r965, %r966, %r1007, %r1008;
	// end inline asm
	mov.b64 	%rd751, {%r959, %r964};
	setp.lt.s32 	%p190, %r958, 1;
	selp.b64 	%rd752, 0, %rd751, %p190;
	add.s64 	%rd753, %rd752, %rd750;
	mov.b64 	{%r970, %r975}, %rd753;
	mov.b32 	%r976, 2;
	// begin inline asm
	shfl.sync.up.b32 %r969, %r970, %r976, %r1007, %r1008;
	// end inline asm
	// begin inline asm
	shfl.sync.up.b32 %r974, %r975, %r976, %r1007, %r1008;
	// end inline asm
	mov.b64 	%rd754, {%r969, %r974};
	setp.lt.s32 	%p191, %r958, 2;
	selp.b64 	%rd755, 0, %rd754, %p191;
	add.s64 	%rd756, %rd755, %rd753;
	mov.b64 	{%r980, %r985}, %rd756;
	mov.b32 	%r986, 4;
	// begin inline asm
	shfl.sync.up.b32 %r979, %r980, %r986, %r1007, %r1008;
	// end inline asm
	// begin inline asm
	shfl.sync.up.b32 %r984, %r985, %r986, %r1007, %r1008;
	// end inline asm
	mov.b64 	%rd757, {%r979, %r984};
	setp.lt.s32 	%p192, %r958, 4;
	selp.b64 	%rd758, 0, %rd757, %p192;
	add.s64 	%rd759, %rd758, %rd756;
	mov.b64 	{%r990, %r995}, %rd759;
	mov.b32 	%r996, 8;
	// begin inline asm
	shfl.sync.up.b32 %r989, %r990, %r996, %r1007, %r1008;
	// end inline asm
	// begin inline asm
	shfl.sync.up.b32 %r994, %r995, %r996, %r1007, %r1008;
	// end inline asm
	mov.b64 	%rd760, {%r989, %r994};
	setp.lt.s32 	%p193, %r958, 8;
	selp.b64 	%rd761, 0, %rd760, %p193;
	add.s64 	%rd762, %rd761, %rd759;
	mov.b64 	{%r1000, %r1005}, %rd762;
	mov.b32 	%r1006, 16;
	// begin inline asm
	shfl.sync.up.b32 %r999, %r1000, %r1006, %r1007, %r1008;
	// end inline asm
	// begin inline asm
	shfl.sync.up.b32 %r1004, %r1005, %r1006, %r1007, %r1008;
	// end inline asm
	mov.b64 	%rd763, {%r999, %r1004};
	setp.lt.s32 	%p194, %r958, 16;
	selp.b64 	%rd764, 0, %rd763, %p194;
	add.s64 	%rd191, %rd764, %rd762;
	setp.ne.s32 	%p195, %r958, 31;
	@%p195 bra 	$L__BB13_325;
	shr.u32 	%r1010, %r217, 2;
	and.b32  	%r1011, %r1010, 248;
	mov.u32 	%r1012, _ZZN3cub18CUB_300001_SM_10006detail19three_way_partition29DeviceThreeWayPartitionKernelINS2_10policy_hubIjiE10Policy1000EN6thrust24THRUST_300001_SM_1000_NS17counting_iteratorIjNS8_11use_defaultESA_SA_EEPjSC_NS8_16reverse_iteratorISC_EESC_NS0_13ScanTileStateImLb1EEENS0_21DispatchSegmentedSortILNS0_9SortOrderE0EjNS0_8NullTypeElSC_SC_NS1_14segmented_sort10policy_hubIjSJ_EEE22LargeSegmentsSelectorTENSN_22SmallSegmentsSelectorTEiNS2_19streaming_context_tIlEEEEvT0_T1_T2_T3_T4_T5_T6_T7_T8_iT9_E12temp_storage;
	add.s32 	%r1013, %r1012, %r1011;
	st.shared.u64 	[%r1013], %rd191;
$L__BB13_325:
	ld.param.u32 	%r1699, [_ZN3cub18CUB_300001_SM_10006detail19three_way_partition29DeviceThreeWayPartitionKernelINS2_10policy_hubIjiE10Policy1000EN6thrust24THRUST_300001_SM_1000_NS17counting_iteratorIjNS8_11use_defaultESA_SA_EEPjSC_NS8_16reverse_iteratorISC_EESC_NS0_13ScanTileStateImLb1EEENS0_21DispatchSegmentedSortILNS0_9SortOrderE0EjNS0_8NullTypeElSC_SC_NS1_14segmented_sort10policy_hubIjSJ_EEE22LargeSegmentsSelectorTENSN_22SmallSegmentsSelectorTEiNS2_19streaming_context_tIlEEEEvT0_T1_T2_T3_T4_T5_T6_T7_T8_iT9__param_8];
	mov.u32 	%r1014, %tid.x;
	mul.lo.s32 	%r1015, %r1014, 11;
	mov.u32 	%r1016, %ctaid.x;
	mul.lo.s32 	%r1017, %r1016, 5632;
	sub.s32 	%r1018, %r1699, %r1017;
	setp.ge.s32 	%p196, %r1015, %r1018;
	bar.sync 	0;
	ld.shared.v2.u64 	{%rd765, %rd766}, [_ZZN3cub18CUB_300001_SM_10006detail19three_way_partition29DeviceThreeWayPartitionKernelINS2_10policy_hubIjiE10Policy1000EN6thrust24THRUST_300001_SM_1000_NS17counting_iteratorIjNS8_11use_defaultESA_SA_EEPjSC_NS8_16reverse_iteratorISC_EESC_NS0_13ScanTileStateImLb1EEENS0_21DispatchSegmentedSortILNS0_9SortOrderE0EjNS0_8NullTypeElSC_SC_NS1_14segmented_sort10policy_hubIjSJ_EEE22LargeSegmentsSelectorTENSN_22SmallSegmentsSelectorTEiNS2_19streaming_context_tIlEEEEvT0_T1_T2_T3_T4_T5_T6_T7_T8_iT9_E12temp_storage];
	shr.u32 	%r1019, %r1014, 5;
	add.s64 	%rd767, %rd766, %rd765;
	setp.eq.s32 	%p197, %r1019, 2;
	selp.b64 	%rd768, %rd767, %rd765, %p197;
	ld.shared.v2.u64 	{%rd769, %rd770}, [_ZZN3cub18CUB_300001_SM_10006detail19three_way_partition29DeviceThreeWayPartitionKernelINS2_10policy_hubIjiE10Policy1000EN6thrust24THRUST_300001_SM_1000_NS17counting_iteratorIjNS8_11use_defaultESA_SA_EEPjSC_NS8_16reverse_iteratorISC_EESC_NS0_13ScanTileStateImLb1EEENS0_21DispatchSegmentedSortILNS0_9SortOrderE0EjNS0_8NullTypeElSC_SC_NS1_14segmented_sort10policy_hubIjSJ_EEE22LargeSegmentsSelectorTENSN_22SmallSegmentsSelectorTEiNS2_19streaming_context_tIlEEEEvT0_T1_T2_T3_T4_T5_T6_T7_T8_iT9_E12temp_storage+16];
	add.s64 	%rd771, %rd767, %rd769;
	setp.eq.s32 	%p198, %r1019, 3;
	selp.b64 	%rd772, %rd771, %rd768, %p198;
	add.s64 	%rd773, %rd771, %rd770;
	setp.eq.s32 	%p199, %r1019, 4;
	selp.b64 	%rd774, %rd773, %rd772, %p199;
	ld.shared.v2.u64 	{%rd775, %rd776}, [_ZZN3cub18CUB_300001_SM_10006detail19three_way_partition29DeviceThreeWayPartitionKernelINS2_10policy_hubIjiE10Policy1000EN6thrust24THRUST_300001_SM_1000_NS17counting_iteratorIjNS8_11use_defaultESA_SA_EEPjSC_NS8_16reverse_iteratorISC_EESC_NS0_13ScanTileStateImLb1EEENS0_21DispatchSegmentedSortILNS0_9SortOrderE0EjNS0_8NullTypeElSC_SC_NS1_14segmented_sort10policy_hubIjSJ_EEE22LargeSegmentsSelectorTENSN_22SmallSegmentsSelectorTEiNS2_19streaming_context_tIlEEEEvT0_T1_T2_T3_T4_T5_T6_T7_T8_iT9_E12temp_storage+32];
	add.s64 	%rd777, %rd773, %rd775;
	setp.eq.s32 	%p200, %r1019, 5;
	selp.b64 	%rd778, %rd777, %rd774, %p200;
	add.s64 	%rd779, %rd777, %rd776;
	setp.eq.s32 	%p201, %r1019, 6;
	selp.b64 	%rd780, %rd779, %rd778, %p201;
	ld.shared.v2.u64 	{%rd781, %rd782}, [_ZZN3cub18CUB_300001_SM_10006detail19three_way_partition29DeviceThreeWayPartitionKernelINS2_10policy_hubIjiE10Policy1000EN6thrust24THRUST_300001_SM_1000_NS17counting_iteratorIjNS8_11use_defaultESA_SA_EEPjSC_NS8_16reverse_iteratorISC_EESC_NS0_13ScanTileStateImLb1EEENS0_21DispatchSegmentedSortILNS0_9SortOrderE0EjNS0_8NullTypeElSC_SC_NS1_14segmented_sort10policy_hubIjSJ_EEE22LargeSegmentsSelectorTENSN_22SmallSegmentsSelectorTEiNS2_19streaming_context_tIlEEEEvT0_T1_T2_T3_T4_T5_T6_T7_T8_iT9_E12temp_storage+48];
	add.s64 	%rd783, %rd779, %rd781;
	setp.eq.s32 	%p202, %r1019, 7;
	selp.b64 	%rd784, %rd783, %rd780, %p202;
	add.s64 	%rd785, %rd783, %rd782;
	setp.eq.s32 	%p203, %r1019, 8;
	selp.b64 	%rd786, %rd785, %rd784, %p203;
	ld.shared.v2.u64 	{%rd787, %rd788}, [_ZZN3cub18CUB_300001_SM_10006detail19three_way_partition29DeviceThreeWayPartitionKernelINS2_10policy_hubIjiE10Policy1000EN6thrust24THRUST_300001_SM_1000_NS17counting_iteratorIjNS8_11use_defaultESA_SA_EEPjSC_NS8_16reverse_iteratorISC_EESC_NS0_13ScanTileStateImLb1EEENS0_21DispatchSegmentedSortILNS0_9SortOrderE0EjNS0_8NullTypeElSC_SC_NS1_14segmented_sort10policy_hubIjSJ_EEE22LargeSegmentsSelectorTENSN_22SmallSegmentsSelectorTEiNS2_19streaming_context_tIlEEEEvT0_T1_T2_T3_T4_T5_T6_T7_T8_iT9_E12temp_storage+64];
	add.s64 	%rd789, %rd785, %rd787;
	setp.eq.s32 	%p204, %r1019, 9;
	selp.b64 	%rd790, %rd789, %rd786, %p204;
	add.s64 	%rd791, %rd789, %rd788;
	setp.eq.s32 	%p205, %r1019, 10;
	selp.b64 	%rd792, %rd791, %rd790, %p205;
	ld.shared.v2.u64 	{%rd793, %rd794}, [_ZZN3cub18CUB_300001_SM_10006detail19three_way_partition29DeviceThreeWayPartitionKernelINS2_10policy_hubIjiE10Policy1000EN6thrust24THRUST_300001_SM_1000_NS17counting_iteratorIjNS8_11use_defaultESA_SA_EEPjSC_NS8_16reverse_iteratorISC_EESC_NS0_13ScanTileStateImLb1EEENS0_21DispatchSegmentedSortILNS0_9SortOrderE0EjNS0_8NullTypeElSC_SC_NS1_14segmented_sort10policy_hubIjSJ_EEE22LargeSegmentsSelectorTENSN_22SmallSegmentsSelectorTEiNS2_19streaming_context_tIlEEEEvT0_T1_T2_T3_T4_T5_T6_T7_T8_iT9_E12temp_storage+80];
	add.s64 	%rd795, %rd791, %rd793;
	setp.eq.s32 	%p206, %r1019, 11;
	selp.b64 	%rd796, %rd795, %rd792, %p206;
	add.s64 	%rd797, %rd795, %rd794;
	setp.eq.s32 	%p207, %r1019, 12;
	selp.b64 	%rd798, %rd797, %rd796, %p207;
	ld.shared.v2.u64 	{%rd799, %rd800}, [_ZZN3cub18CUB_300001_SM_10006detail19three_way_partition29DeviceThreeWayPartitionKernelINS2_10policy_hubIjiE10Policy1000EN6thrust24THRUST_300001_SM_1000_NS17counting_iteratorIjNS8_11use_defaultESA_SA_EEPjSC_NS8_16reverse_iteratorISC_EESC_NS0_13ScanTileStateImLb1EEENS0_21DispatchSegmentedSortILNS0_9SortOrderE0EjNS0_8NullTypeElSC_SC_NS1_14segmented_sort10policy_hubIjSJ_EEE22LargeSegmentsSelectorTENSN_22SmallSegmentsSelectorTEiNS2_19streaming_context_tIlEEEEvT0_T1_T2_T3_T4_T5_T6_T7_T8_iT9_E12temp_storage+96];
	add.s64 	%rd801, %rd797, %rd799;
	setp.eq.s32 	%p208, %r1019, 13;
	selp.b64 	%rd802, %rd801, %rd798, %p208;
	add.s64 	%rd803, %rd801, %rd800;
	setp.eq.s32 	%p209, %r1019, 14;
	selp.b64 	%rd804, %rd803, %rd802, %p209;
	ld.shared.v2.u64 	{%rd805, %rd806}, [_ZZN3cub18CUB_300001_SM_10006detail19three_way_partition29DeviceThreeWayPartitionKernelINS2_10policy_hubIjiE10Policy1000EN6thrust24THRUST_300001_SM_1000_NS17counting_iteratorIjNS8_11use_defaultESA_SA_EEPjSC_NS8_16reverse_iteratorISC_EESC_NS0_13ScanTileStateImLb1EEENS0_21DispatchSegmentedSortILNS0_9SortOrderE0EjNS0_8NullTypeElSC_SC_NS1_14segmented_sort10policy_hubIjSJ_EEE22LargeSegmentsSelectorTENSN_22SmallSegmentsSelectorTEiNS2_19streaming_context_tIlEEEEvT0_T1_T2_T3_T4_T5_T6_T7_T8_iT9_E12temp_storage+112];
	add.s64 	%rd807, %rd803, %rd805;
	setp.eq.s32 	%p210, %r1019, 15;
	selp.b64 	%rd808, %rd807, %rd804, %p210;
	add.s64 	%rd192, %rd807, %rd806;
	setp.lt.u32 	%p211, %r1014, 32;
	selp.b64 	%rd809, 0, %rd808, %p211;
	setp.eq.s32 	%p212, %r958, 0;
	add.s64 	%rd810, %rd1446, %rd190;
	sub.s64 	%rd811, %rd191, %rd810;
	selp.b64 	%rd812, 0, %rd811, %p212;
	add.s64 	%rd193, %rd809, %rd812;
	bar.sync 	0;
	@%p196 bra 	$L__BB13_331;
	{ .reg .b32 tmp; mov.b64 {tmp, %r1733}, %rd193; }
	setp.gt.u64 	%p213, %rd1436, 4294967295;
	@%p213 bra 	$L__BB13_330;
	setp.eq.s64 	%p214, %rd1436, 0;
	@%p214 bra 	$L__BB13_329;
	ld.param.u32 	%r1700, [_ZN3cub18CUB_300001_SM_10006detail19three_way_partition29DeviceThreeWayPartitionKernelINS2_10policy_hubIjiE10Policy1000EN6thrust24THRUST_300001_SM_1000_NS17counting_iteratorIjNS8_11use_defaultESA_SA_EEPjSC_NS8_16reverse_iteratorISC_EESC_NS0_13ScanTileStateImLb1EEENS0_21DispatchSegmentedSortILNS0_9SortOrderE0EjNS0_8NullTypeElSC_SC_NS1_14segmented_sort10policy_hubIjSJ_EEE22LargeSegmentsSelectorTENSN_22SmallSegmentsSelectorTEiNS2_19streaming_context_tIlEEEEvT0_T1_T2_T3_T4_T5_T6_T7_T8_iT9__param_8];
	cvt.u32.u64 	%r1020, %rd193;
	{ .reg .b32 tmp; mov.b64 {tmp, %r1021}, %rd192; }
	mov.u32 	%r1022, %ctaid.x;
	mul.lo.s32 	%r1023, %r1022, 5632;
	sub.s32 	%r1024, %r1023, %r1700;
	add.s32 	%r1025, %r1024, 5632;
	sub.s32 	%r1026, %r1021, %r1025;
	cvt.u64.u32 	%rd813, %r1026;
	shl.b64 	%rd814, %rd813, 32;
	cvt.u32.u64 	%r1027, %rd192;
	sub.s32 	%r1028, %r1027, %r1025;
	cvt.s64.s32 	%rd815, %r1028;
	or.b64  	%rd816, %rd814, %rd815;
	{ .reg .b32 tmp; mov.b64 {tmp, %r1029}, %rd816; }
	add.s32 	%r1733, %r1020, %r1029;
	bra.uni 	$L__BB13_330;
$L__BB13_329:
	ld.param.u32 	%r1701, [_ZN3cub18CUB_300001_SM_10006detail19three_way_partition29DeviceThreeWayPartitionKernelINS2_10policy_hubIjiE10Policy1000EN6thrust24THRUST_300001_SM_1000_NS17counting_iteratorIjNS8_11use_defaultESA_SA_EEPjSC_NS8_16reverse_iteratorISC_EESC_NS0_13ScanTileStateImLb1EEENS0_21DispatchSegmentedSortILNS0_9SortOrderE0EjNS0_8NullTypeElSC_SC_NS1_14segmented_sort10policy_hubIjSJ_EEE22LargeSegmentsSelectorTENSN_22SmallSegmentsSelectorTEiNS2_19streaming_context_tIlEEEEvT0_T1_T2_T3_T4_T5_T6_T7_T8_iT9__param_8];
	mov.u32 	%r1030, %tid.x;
	cvt.u32.u64 	%r1031, %rd192;
	mov.u32 	%r1032, %ctaid.x;
	mul.lo.s32 	%r1033, %r1032, 5632;
	sub.s32 	%r1034, %r1033, %r1701;
	add.s32 	%r1035, %r1034, 5632;
	sub.s32 	%r1036, %r1031, %r1035;
	{ .reg .b32 tmp; mov.b64 {tmp, %r1037}, %rd192; }
	sub.s32 	%r1038, %r1037, %r1035;
	cvt.u64.u32 	%rd817, %r1038;
	shl.b64 	%rd818, %rd817, 32;
	cvt.s64.s32 	%rd819, %r1036;
	or.b64  	%rd820, %rd818, %rd819;
	{ .reg .b32 tmp; mov.b64 {tmp, %r1039}, %rd820; }
	add.s32 	%r1040, %r1036, %r1039;
	mad.lo.s32 	%r1041, %r1030, 11, %r1040;
	cvt.u32.u64 	%r1042, %rd193;
	{ .reg .b32 tmp; mov.b64 {tmp, %r1043}, %rd193; }
	add.s32 	%r1044, %r1042, %r1043;
	sub.s32 	%r1733, %r1041, %r1044;
$L__BB13_330:
	shl.b32 	%r1045, %r1733, 2;
	mov.u32 	%r1046, _ZZN3cub18CUB_300001_SM_10006detail19three_way_partition29DeviceThreeWayPartitionKernelINS2_10policy_hubIjiE10Policy1000EN6thrust24THRUST_300001_SM_1000_NS17counting_iteratorIjNS8_11use_defaultESA_SA_EEPjSC_NS8_16reverse_iteratorISC_EESC_NS0_13ScanTileStateImLb1EEENS0_21DispatchSegmentedSortILNS0_9SortOrderE0EjNS0_8NullTypeElSC_SC_NS1_14segmented_sort10policy_hubIjSJ_EEE22LargeSegmentsSelectorTENSN_22SmallSegmentsSelectorTEiNS2_19streaming_context_tIlEEEEvT0_T1_T2_T3_T4_T5_T6_T7_T8_iT9_E12temp_storage;
	add.s32 	%r1047, %r1046, %r1045;
	st.shared.u32 	[%r1047], %r218;
$L__BB13_331:
	ld.param.u32 	%r1702, [_ZN3cub18CUB_300001_SM_10006detail19three_way_partition29DeviceThreeWayPartitionKernelINS2_10policy_hubIjiE10Policy1000EN6thrust24THRUST_300001_SM_1000_NS17counting_iteratorIjNS8_11use_defaultESA_SA_EEPjSC_NS8_16reverse_iteratorISC_EESC_NS0_13ScanTileStateImLb1EEENS0_21DispatchSegmentedSortILNS0_9SortOrderE0EjNS0_8NullTypeElSC_SC_NS1_14segmented_sort10policy_hubIjSJ_EEE22LargeSegmentsSelectorTENSN_22SmallSegmentsSelectorTEiNS2_19streaming_context_tIlEEEEvT0_T1_T2_T3_T4_T5_T6_T7_T8_iT9__param_8];
	add.s64 	%rd821, %rd193, %rd1436;
	mov.u32 	%r1048, %tid.x;
	mad.lo.s32 	%r1049, %r1048, 11, 1;
	mov.u32 	%r1050, %ctaid.x;
	mul.lo.s32 	%r1051, %r1050, 5632;
	sub.s32 	%r241, %r1702, %r1051;
	setp.ge.s32 	%p215, %r1049, %r241;
	{ .reg .b32 tmp; mov.b64 {tmp, %r1734}, %rd821; }
	cvt.u32.u64 	%r243, %rd821;
	@%p215 bra 	$L__BB13_337;
	setp.gt.u64 	%p216, %rd1437, 4294967295;
	@%p216 bra 	$L__BB13_336;
	setp.eq.s64 	%p217, %rd1437, 0;
	@%p217 bra 	$L__BB13_335;
	{ .reg .b32 tmp; mov.b64 {tmp, %r1052}, %rd192; }
	sub.s32 	%r1053, 5632, %r241;
	sub.s32 	%r1054, %r1052, %r1053;
	cvt.u64.u32 	%rd822, %r1054;
	shl.b64 	%rd823, %rd822, 32;
	cvt.u32.u64 	%r1055, %rd192;
	sub.s32 	%r1056, %r1055, %r1053;
	cvt.s64.s32 	%rd824, %r1056;
	or.b64  	%rd825, %rd823, %rd824;
	{ .reg .b32 tmp; mov.b64 {tmp, %r1057}, %rd825; }
	add.s32 	%r1734, %r243, %r1057;
	bra.uni 	$L__BB13_336;
$L__BB13_335:
	mov.u32 	%r1058, %tid.x;
	cvt.u32.u64 	%r1059, %rd192;
	sub.s32 	%r1060, 5632, %r241;
	sub.s32 	%r1061, %r1059, %r1060;
	{ .reg .b32 tmp; mov.b64 {tmp, %r1062}, %rd192; }
	sub.s32 	%r1063, %r1062, %r1060;
	cvt.u64.u32 	%rd826, %r1063;
	shl.b64 	%rd827, %rd826, 32;
	cvt.s64.s32 	%rd828, %r1061;
	or.b64  	%rd829, %rd827, %rd828;
	{ .reg .b32 tmp; mov.b64 {tmp, %r1064}, %rd829; }
	add.s32 	%r1065, %r1061, %r1064;
	mad.lo.s32 	%r1066, %r1058, 11, %r1065;
	add.s32 	%r1067, %r243, %r1734;
	sub.s32 	%r1068, %r1066, %r1067;
	add.s32 	%r1734, %r1068, 1;
$L__BB13_336:
	shl.b32 	%r1069, %r1734, 2;
	mov.u32 	%r1070, _ZZN3cub18CUB_300001_SM_10006detail19three_way_partition29DeviceThreeWayPartitionKernelINS2_10policy_hubIjiE10Policy1000EN6thrust24THRUST_300001_SM_1000_NS17counting_iteratorIjNS8_11use_defaultESA_SA_EEPjSC_NS8_16reverse_iteratorISC_EESC_NS0_13ScanTileStateImLb1EEENS0_21DispatchSegmentedSortILNS0_9SortOrderE0EjNS0_8NullTypeElSC_SC_NS1_14segmented_sort10policy_hubIjSJ_EEE22LargeSegmentsSelectorTENSN_22SmallSegmentsSelectorTEiNS2_19streaming_context_tIlEEEEvT0_T1_T2_T3_T4_T5_T6_T7_T8_iT9_E12temp_storage;
	add.s32 	%r1071, %r1070, %r1069;
	st.shared.u32 	[%r1071], %r220;
$L__BB13_337:
	cvt.u32.u64 	%r1072, %rd192;
	sub.s32 	%r1073, 5632, %r241;
	sub.s32 	%r1074, %r1072, %r1073;
	{ .reg .b32 tmp; mov.b64 {tmp, %r1075}, %rd192; }
	sub.s32 	%r1076, %r1075, %r1073;
	cvt.u64.u32 	%rd830, %r1076;
	shl.b64 	%rd831, %rd830, 32;
	cvt.s64.s32 	%rd832, %r1074;
	or.b64  	%rd1471, %rd831, %rd832;
	{ .reg .b32 tmp; mov.b64 {tmp, %r248}, %rd1471; }
	add.s32 	%r247, %r1074, %r248;
	add.s64 	%rd833, %rd182, %rd193;
	mov.u32 	%r249, %tid.x;
	mad.lo.s32 	%r1077, %r249, 11, 2;
	setp.ge.s32 	%p218, %r1077, %r241;
	{ .reg .b32 tmp; mov.b64 {tmp, %r1735}, %rd833; }
	cvt.u32.u64 	%r251, %rd833;
	@%p218 bra 	$L__BB13_343;
	setp.gt.u64 	%p219, %rd1438, 4294967295;
	@%p219 bra 	$L__BB13_342;
	setp.eq.s64 	%p220, %rd1438, 0;
	@%p220 bra 	$L__BB13_341;
	add.s32 	%r1735, %r251, %r248;
	bra.uni 	$L__BB13_342;
$L__BB13_341:
	mad.lo.s32 	%r1078, %r249, 11, %r247;
	add.s32 	%r1079, %r251, %r1735;
	sub.s32 	%r1080, %r1078, %r1079;
	add.s32 	%r1735, %r1080, 2;
$L__BB13_342:
	shl.b32 	%r1081, %r1735, 2;
	mov.u32 	%r1082, _ZZN3cub18CUB_300001_SM_10006detail19three_way_partition29DeviceThreeWayPartitionKernelINS2_10policy_hubIjiE10Policy1000EN6thrust24THRUST_300001_SM_1000_NS17counting_iteratorIjNS8_11use_defaultESA_SA_EEPjSC_NS8_16reverse_iteratorISC_EESC_NS0_13ScanTileStateImLb1EEENS0_21DispatchSegmentedSortILNS0_9SortOrderE0EjNS0_8NullTypeElSC_SC_NS1_14segmented_sort10policy_hubIjSJ_EEE22LargeSegmentsSelectorTENSN_22SmallSegmentsSelectorTEiNS2_19streaming_context_tIlEEEEvT0_T1_T2_T3_T4_T5_T6_T7_T8_iT9_E12temp_storage;
	add.s32 	%r1083, %r1082, %r1081;
	st.shared.u32 	[%r1083], %r222;
$L__BB13_343:
	add.s64 	%rd834, %rd183, %rd193;
	mad.lo.s32 	%r255, %r249, 11, 3;
	setp.ge.s32 	%p221, %r255, %r241;
	{ .reg .b32 tmp; mov.b64 {tmp, %r1736}, %rd834; }
	cvt.u32.u64 	%r257, %rd834;
	@%p221 bra 	$L__BB13_349;
	setp.gt.u64 	%p222, %rd1439, 4294967295;
	@%p222 bra 	$L__BB13_348;
	setp.eq.s64 	%p223, %rd1439, 0;
	@%p223 bra 	$L__BB13_347;
	add.s32 	%r1736, %r257, %r248;
	bra.uni 	$L__BB13_348;
$L__BB13_347:
	add.s32 	%r1084, %r255, %r247;
	add.s32 	%r1085, %r257, %r1736;
	sub.s32 	%r1736, %r1084, %r1085;
$L__BB13_348:
	shl.b32 	%r1086, %r1736, 2;
	mov.u32 	%r1087, _ZZN3cub18CUB_300001_SM_10006detail19three_way_partition29DeviceThreeWayPartitionKernelINS2_10policy_hubIjiE10Policy1000EN6thrust24THRUST_300001_SM_1000_NS17counting_iteratorIjNS8_11use_defaultESA_SA_EEPjSC_NS8_16reverse_iteratorISC_EESC_NS0_13ScanTileStateImLb1EEENS0_21DispatchSegmentedSortILNS0_9SortOrderE0EjNS0_8NullTypeElSC_SC_NS1_14segmented_sort10policy_hubIjSJ_EEE22LargeSegmentsSelectorTENSN_22SmallSegmentsSelectorTEiNS2_19streaming_context_tIlEEEEvT0_T1_T2_T3_T4_T5_T6_T7_T8_iT9_E12temp_storage;
	add.s32 	%r1088, %r1087, %r1086;
	st.shared.u32 	[%r1088], %r224;
$L__BB13_349:
	add.s64 	%rd835, %rd184, %rd193;
	mad.lo.s32 	%r261, %r249, 11, 4;
	setp.ge.s32 	%p224, %r261, %r241;
	{ .reg .b32 tmp; mov.b64 {tmp, %r1737}, %rd835; }
	cvt.u32.u64 	%r263, %rd835;
	@%p224 bra 	$L__BB13_355;
	setp.gt.u64 	%p225, %rd1440, 4294967295;
	@%p225 bra 	$L__BB13_354;
	setp.eq.s64 	%p226, %rd1440, 0;
	@%p226 bra 	$L__BB13_353;
	add.s32 	%r1737, %r263, %r248;
	bra.uni 	$L__BB13_354;
$L__BB13_353:
	add.s32 	%r1089, %r261, %r247;
	add.s32 	%r1090, %r263, %r1737;
	sub.s32 	%r1737, %r1089, %r1090;
$L__BB13_354:
	shl.b32 	%r1091, %r1737, 2;
	mov.u32 	%r1092, _ZZN3cub18CUB_300001_SM_10006detail19three_way_partition29DeviceThreeWayPartitionKernelINS2_10policy_hubIjiE10Policy1000EN6thrust24THRUST_300001_SM_1000_NS17counting_iteratorIjNS8_11use_defaultESA_SA_EEPjSC_NS8_16reverse_iteratorISC_EESC_NS0_13ScanTileStateImLb1EEENS0_21DispatchSegmentedSortILNS0_9SortOrderE0EjNS0_8NullTypeElSC_SC_NS1_14segmented_sort10policy_hubIjSJ_EEE22LargeSegmentsSelectorTENSN_22SmallSegmentsSelectorTEiNS2_19streaming_context_tIlEEEEvT0_T1_T2_T3_T4_T5_T6_T7_T8_iT9_E12temp_storage;
	add.s32 	%r1093, %r1092, %r1091;
	st.shared.u32 	[%r1093], %r226;
$L__BB13_355:
	add.s64 	%rd836, %rd185, %rd193;
	mad.lo.s32 	%r267, %r249, 11, 5;
	setp.ge.s32 	%p227, %r267, %r241;
	{ .reg .b32 tmp; mov.b64 {tmp, %r1738}, %rd836; }
	cvt.u32.u64 	%r269, %rd836;
	@%p227 bra 	$L__BB13_361;
	setp.gt.u64 	%p228, %rd1441, 4294967295;
	@%p228 bra 	$L__BB13_360;
	setp.eq.s64 	%p229, %rd1441, 0;
	@%p229 bra 	$L__BB13_359;
	add.s32 	%r1738, %r269, %r248;
	bra.uni 	$L__BB13_360;
$L__BB13_359:
	add.s32 	%r1094, %r267, %r247;
	add.s32 	%r1095, %r269, %r1738;
	sub.s32 	%r1738, %r1094, %r1095;
$L__BB13_360:
	shl.b32 	%r1096, %r1738, 2;
	mov.u32 	%r1097, _ZZN3cub18CUB_300001_SM_10006detail19three_way_partition29DeviceThreeWayPartitionKernelINS2_10policy_hubIjiE10Policy1000EN6thrust24THRUST_300001_SM_1000_NS17counting_iteratorIjNS8_11use_defaultESA_SA_EEPjSC_NS8_16reverse_iteratorISC_EESC_NS0_13ScanTileStateImLb1EEENS0_21DispatchSegmentedSortILNS0_9SortOrderE0EjNS0_8NullTypeElSC_SC_NS1_14segmented_sort10policy_hubIjSJ_EEE22LargeSegmentsSelectorTENSN_22SmallSegmentsSelectorTEiNS2_19streaming_context_tIlEEEEvT0_T1_T2_T3_T4_T5_T6_T7_T8_iT9_E12temp_storage;
	add.s32 	%r1098, %r1097, %r1096;
	st.shared.u32 	[%r1098], %r228;
$L__BB13_361:
	add.s64 	%rd837, %rd186, %rd193;
	mad.lo.s32 	%r273, %r249, 11, 6;
	setp.ge.s32 	%p230, %r273, %r241;
	{ .reg .b32 tmp; mov.b64 {tmp, %r1739}, %rd837; }
	cvt.u32.u64 	%r275, %rd837;
	@%p230 bra 	$L__BB13_367;
	setp.gt.u64 	%p231, %rd1442, 4294967295;
	@%p231 bra 	$L__BB13_366;
	setp.eq.s64 	%p232, %rd1442, 0;
	@%p232 bra 	$L__BB13_365;
	add.s32 	%r1739, %r275, %r248;
	bra.uni 	$L__BB13_366;
$L__BB13_365:
	add.s32 	%r1099, %r273, %r247;
	add.s32 	%r1100, %r275, %r1739;
	sub.s32 	%r1739, %r1099, %r1100;
$L__BB13_366:
	shl.b32 	%r1101, %r1739, 2;
	mov.u32 	%r1102, _ZZN3cub18CUB_300001_SM_10006detail19three_way_partition29DeviceThreeWayPartitionKernelINS2_10policy_hubIjiE10Policy1000EN6thrust24THRUST_300001_SM_1000_NS17counting_iteratorIjNS8_11use_defaultESA_SA_EEPjSC_NS8_16reverse_iteratorISC_EESC_NS0_13ScanTileStateImLb1EEENS0_21DispatchSegmentedSortILNS0_9SortOrderE0EjNS0_8NullTypeElSC_SC_NS1_14segmented_sort10policy_hubIjSJ_EEE22LargeSegmentsSelectorTENSN_22SmallSegmentsSelectorTEiNS2_19streaming_context_tIlEEEEvT0_T1_T2_T3_T4_T5_T6_T7_T8_iT9_E12temp_storage;
	add.s32 	%r1103, %r1102, %r1101;
	st.shared.u32 	[%r1103], %r230;
$L__BB13_367:
	add.s64 	%rd838, %rd187, %rd193;
	mad.lo.s32 	%r279, %r249, 11, 7;
	setp.ge.s32 	%p233, %r279, %r241;
	{ .reg .b32 tmp; mov.b64 {tmp, %r1740}, %rd838; }
	cvt.u32.u64 	%r281, %rd838;
	@%p233 bra 	$L__BB13_373;
	setp.gt.u64 	%p234, %rd1443, 4294967295;
	@%p234 bra 	$L__BB13_372;
	setp.eq.s64 	%p235, %rd1443, 0;
	@%p235 bra 	$L__BB13_371;
	add.s32 	%r1740, %r281, %r248;
	bra.uni 	$L__BB13_372;
$L__BB13_371:
	add.s32 	%r1104, %r279, %r247;
	add.s32 	%r1105, %r281, %r1740;
	sub.s32 	%r1740, %r1104, %r1105;
$L__BB13_372:
	shl.b32 	%r1106, %r1740, 2;
	mov.u32 	%r1107, _ZZN3cub18CUB_300001_SM_10006detail19three_way_partition29DeviceThreeWayPartitionKernelINS2_10policy_hubIjiE10Policy1000EN6thrust24THRUST_300001_SM_1000_NS17counting_iteratorIjNS8_11use_defaultESA_SA_EEPjSC_NS8_16reverse_iteratorISC_EESC_NS0_13ScanTileStateImLb1EEENS0_21DispatchSegmentedSortILNS0_9SortOrderE0EjNS0_8NullTypeElSC_SC_NS1_14segmented_sort10policy_hubIjSJ_EEE22LargeSegmentsSelectorTENSN_22SmallSegmentsSelectorTEiNS2_19streaming_context_tIlEEEEvT0_T1_T2_T3_T4_T5_T6_T7_T8_iT9_E12temp_storage;
	add.s32 	%r1108, %r1107, %r1106;
	st.shared.u32 	[%r1108], %r232;
$L__BB13_373:
	add.s64 	%rd839, %rd188, %rd193;
	mad.lo.s32 	%r285, %r249, 11, 8;
	setp.ge.s32 	%p236, %r285, %r241;
	{ .reg .b32 tmp; mov.b64 {tmp, %r1741}, %rd839; }
	cvt.u32.u64 	%r287, %rd839;
	@%p236 bra 	$L__BB13_379;
	setp.gt.u64 	%p237, %rd1444, 4294967295;
	@%p237 bra 	$L__BB13_378;
	setp.eq.s64 	%p238, %rd1444, 0;
	@%p238 bra 	$L__BB13_377;
	add.s32 	%r1741, %r287, %r248;
	bra.uni 	$L__BB13_378;
$L__BB13_377:
	add.s32 	%r1109, %r285, %r247;
	add.s32 	%r1110, %r287, %r1741;
	sub.s32 	%r1741, %r1109, %r1110;
$L__BB13_378:
	shl.b32 	%r1111, %r1741, 2;
	mov.u32 	%r1112, _ZZN3cub18CUB_300001_SM_10006detail19three_way_partition29DeviceThreeWayPartitionKernelINS2_10policy_hubIjiE10Policy1000EN6thrust24THRUST_300001_SM_1000_NS17counting_iteratorIjNS8_11use_defaultESA_SA_EEPjSC_NS8_16reverse_iteratorISC_EESC_NS0_13ScanTileStateImLb1EEENS0_21DispatchSegmentedSortILNS0_9SortOrderE0EjNS0_8NullTypeElSC_SC_NS1_14segmented_sort10policy_hubIjSJ_EEE22LargeSegmentsSelectorTENSN_22SmallSegmentsSelectorTEiNS2_19streaming_context_tIlEEEEvT0_T1_T2_T3_T4_T5_T6_T7_T8_iT9_E12temp_storage;
	add.s32 	%r1113, %r1112, %r1111;
	st.shared.u32 	[%r1113], %r233;
$L__BB13_379:
	add.s64 	%rd840, %rd189, %rd193;
	mad.lo.s32 	%r291, %r249, 11, 9;
	setp.ge.s32 	%p239, %r291, %r241;
	{ .reg .b32 tmp; mov.b64 {tmp, %r1742}, %rd840; }
	cvt.u32.u64 	%r293, %rd840;
	@%p239 bra 	$L__BB13_385;
	setp.gt.u64 	%p240, %rd1445, 4294967295;
	@%p240 bra 	$L__BB13_384;
	setp.eq.s64 	%p241, %rd1445, 0;
	@%p241 bra 	$L__BB13_383;
	add.s32 	%r1742, %r293, %r248;
	bra.uni 	$L__BB13_384;
$L__BB13_383:
	add.s32 	%r1114, %r291, %r247;
	add.s32 	%r1115, %r293, %r1742;
	sub.s32 	%r1742, %r1114, %r1115;
$L__BB13_384:
	shl.b32 	%r1116, %r1742, 2;
	mov.u32 	%r1117, _ZZN3cub18CUB_300001_SM_10006detail19three_way_partition29DeviceThreeWayPartitionKernelINS2_10policy_hubIjiE10Policy1000EN6thrust24THRUST_300001_SM_1000_NS17counting_iteratorIjNS8_11use_defaultESA_SA_EEPjSC_NS8_16reverse_iteratorISC_EESC_NS0_13ScanTileStateImLb1EEENS0_21DispatchSegmentedSortILNS0_9SortOrderE0EjNS0_8NullTypeElSC_SC_NS1_14segmented_sort10policy_hubIjSJ_EEE22LargeSegmentsSelectorTENSN_22SmallSegmentsSelectorTEiNS2_19streaming_context_tIlEEEEvT0_T1_T2_T3_T4_T5_T6_T7_T8_iT9_E12temp_storage;
	add.s32 	%r1118, %r1117, %r1116;
	st.shared.u32 	[%r1118], %r234;
$L__BB13_385:
	add.s64 	%rd841, %rd190, %rd193;
	mad.lo.s32 	%r297, %r249, 11, 10;
	setp.ge.s32 	%p242, %r297, %r241;
	{ .reg .b32 tmp; mov.b64 {tmp, %r1743}, %rd841; }
	cvt.u32.u64 	%r299, %rd841;
	@%p242 bra 	$L__BB13_391;
	setp.gt.u64 	%p243, %rd1446, 4294967295;
	@%p243 bra 	$L__BB13_390;
	setp.eq.s64 	%p244, %rd1446, 0;
	@%p244 bra 	$L__BB13_389;
	add.s32 	%r1743, %r299, %r248;
	bra.uni 	$L__BB13_390;
$L__BB13_389:
	add.s32 	%r1119, %r297, %r247;
	add.s32 	%r1120, %r299, %r1743;
	sub.s32 	%r1743, %r1119, %r1120;
$L__BB13_390:
	shl.b32 	%r1121, %r1743, 2;
	mov.u32 	%r1122, _ZZN3cub18CUB_300001_SM_10006detail19three_way_partition29DeviceThreeWayPartitionKernelINS2_10policy_hubIjiE10Policy1000EN6thrust24THRUST_300001_SM_1000_NS17counting_iteratorIjNS8_11use_defaultESA_SA_EEPjSC_NS8_16reverse_iteratorISC_EESC_NS0_13ScanTileStateImLb1EEENS0_21DispatchSegmentedSortILNS0_9SortOrderE0EjNS0_8NullTypeElSC_SC_NS1_14segmented_sort10policy_hubIjSJ_EEE22LargeSegmentsSelectorTENSN_22SmallSegmentsSelectorTEiNS2_19streaming_context_tIlEEEEvT0_T1_T2_T3_T4_T5_T6_T7_T8_iT9_E12temp_storage;
	add.s32 	%r1123, %r1122, %r1121;
	st.shared.u32 	[%r1123], %r235;
$L__BB13_391:
	bar.sync 	0;
	mov.u64 	%rd195, %rd310;
	ld.param.u8 	%rs6, [%rd195];
	setp.ne.s16 	%p245, %rs6, 0;
	mov.b64 	%rd1447, 0;
	@%p245 bra 	$L__BB13_393;
	ld.param.u64 	%rd843, [%rd195+16];
	cvta.to.global.u64 	%rd844, %rd843;
	ld.global.u64 	%rd1447, [%rd844];
$L__BB13_393:
	setp.ne.s16 	%p246, %rs6, 0;
	mov.b64 	%rd1448, 0;
	@%p246 bra 	$L__BB13_395;
	ld.param.u64 	%rd846, [%rd195+16];
	cvta.to.global.u64 	%rd847, %rd846;
	ld.global.u64 	%rd1448, [%rd847+8];
$L__BB13_395:
	setp.ne.s16 	%p247, %rs6, 0;
	mov.b64 	%rd1449, 0;
	@%p247 bra 	$L__BB13_397;
	ld.param.u64 	%rd849, [%rd195+16];
	cvta.to.global.u64 	%rd850, %rd849;
	ld.global.u64 	%rd1449, [%rd850+16];
$L__BB13_397:
	ld.param.u64 	%rd1397, [_ZN3cub18CUB_300001_SM_10006detail19three_way_partition29DeviceThreeWayPartitionKernelINS2_10policy_hubIjiE10Policy1000EN6thrust24THRUST_300001_SM_1000_NS17counting_iteratorIjNS8_11use_defaultESA_SA_EEPjSC_NS8_16reverse_iteratorISC_EESC_NS0_13ScanTileStateImLb1EEENS0_21DispatchSegmentedSortILNS0_9SortOrderE0EjNS0_8NullTypeElSC_SC_NS1_14segmented_sort10policy_hubIjSJ_EEE22LargeSegmentsSelectorTENSN_22SmallSegmentsSelectorTEiNS2_19streaming_context_tIlEEEEvT0_T1_T2_T3_T4_T5_T6_T7_T8_iT9__param_2];
	ld.param.u64 	%rd1393, [_ZN3cub18CUB_300001_SM_10006detail19three_way_partition29DeviceThreeWayPartitionKernelINS2_10policy_hubIjiE10Policy1000EN6thrust24THRUST_300001_SM_1000_NS17counting_iteratorIjNS8_11use_defaultESA_SA_EEPjSC_NS8_16reverse_iteratorISC_EESC_NS0_13ScanTileStateImLb1EEENS0_21DispatchSegmentedSortILNS0_9SortOrderE0EjNS0_8NullTypeElSC_SC_NS1_14segmented_sort10policy_hubIjSJ_EEE22LargeSegmentsSelectorTENSN_22SmallSegmentsSelectorTEiNS2_19streaming_context_tIlEEEEvT0_T1_T2_T3_T4_T5_T6_T7_T8_iT9__param_1];
	add.s64 	%rd202, %rd3, -4;
	setp.ge.s32 	%p248, %r249, %r241;
	shl.b32 	%r1124, %r249, 2;
	mov.u32 	%r1125, _ZZN3cub18CUB_300001_SM_10006detail19three_way_partition29DeviceThreeWayPartitionKernelINS2_10policy_hubIjiE10Policy1000EN6thrust24THRUST_300001_SM_1000_NS17counting_iteratorIjNS8_11use_defaultESA_SA_EEPjSC_NS8_16reverse_iteratorISC_EESC_NS0_13ScanTileStateImLb1EEENS0_21DispatchSegmentedSortILNS0_9SortOrderE0EjNS0_8NullTypeElSC_SC_NS1_14segmented_sort10policy_hubIjSJ_EEE22LargeSegmentsSelectorTENSN_22SmallSegmentsSelectorTEiNS2_19streaming_context_tIlEEEEvT0_T1_T2_T3_T4_T5_T6_T7_T8_iT9_E12temp_storage;
	add.s32 	%r303, %r1125, %r1124;
	cvt.u64.u32 	%rd203, %r249;
	add.s64 	%rd851, %rd1447, %rd203;
	cvta.to.global.u64 	%rd852, %rd1393;
	shl.b64 	%rd853, %rd851, 2;
	add.s64 	%rd204, %rd852, %rd853;
	sub.s32 	%r1126, %r249, %r248;
	cvt.s64.s32 	%rd854, %r1126;
	add.s64 	%rd855, %rd1448, %rd854;
	cvta.to.global.u64 	%rd856, %rd1397;
	shl.b64 	%rd857, %rd855, 2;
	add.s64 	%rd205, %rd856, %rd857;
	@%p248 bra 	$L__BB13_403;
	ld.shared.u32 	%r304, [%r303];
	setp.ge.s32 	%p249, %r249, %r248;
	@%p249 bra 	$L__BB13_400;
	st.global.u32 	[%rd204], %r304;
	bra.uni 	$L__BB13_403;
$L__BB13_400:
	setp.ge.s32 	%p250, %r249, %r247;
	@%p250 bra 	$L__BB13_402;
	st.global.u32 	[%rd205], %r304;
	bra.uni 	$L__BB13_403;
$L__BB13_402:
	shr.s64 	%rd858, %rd1471, 32;
	cvt.s64.s32 	%rd859, %rd192;
	cvt.s64.s32 	%rd860, %r241;
	add.s64 	%rd861, %rd859, %rd860;
	add.s64 	%rd862, %rd861, %rd858;
	add.s64 	%rd863, %rd1449, %rd203;
	sub.s64 	%rd864, %rd862, %rd863;
	shl.b64 	%rd865, %rd864, 2;
	add.s64 	%rd866, %rd202, %rd865;
	st.global.u32 	[%rd866+-22528], %r304;
$L__BB13_403:
	add.s32 	%r305, %r249, 512;
	setp.ge.s32 	%p251, %r305, %r241;
	cvt.s64.s32 	%rd867, %r247;
	add.s64 	%rd868, %rd1449, %rd203;
	sub.s64 	%rd869, %rd867, %rd868;
	shl.b64 	%rd870, %rd869, 2;
	add.s64 	%rd206, %rd202, %rd870;
	@%p251 bra 	$L__BB13_409;
	ld.shared.u32 	%r306, [%r303+2048];
	setp.lt.s32 	%p252, %r305, %r248;
	@%p252 bra 	$L__BB13_408;
	setp.lt.s32 	%p253, %r305, %r247;
	@%p253 bra 	$L__BB13_407;
	st.global.u32 	[%rd206+-2048], %r306;
	bra.uni 	$L__BB13_409;
$L__BB13_407:
	st.global.u32 	[%rd205+2048], %r306;
	bra.uni 	$L__BB13_409;
$L__BB13_408:
	st.global.u32 	[%rd204+2048], %r306;
$L__BB13_409:
	or.b32  	%r307, %r249, 1024;
	setp.ge.s32 	%p254, %r307, %r241;
	@%p254 bra 	$L__BB13_415;
	ld.shared.u32 	%r308, [%r303+4096];
	setp.lt.s32 	%p255, %r307, %r248;
	@%p255 bra 	$L__BB13_414;
	setp.lt.s32 	%p256, %r307, %r247;
	@%p256 bra 	$L__BB13_413;
	st.global.u32 	[%rd206+-4096], %r308;
	bra.uni 	$L__BB13_415;
$L__BB13_413:
	st.global.u32 	[%rd205+4096], %r308;
	bra.uni 	$L__BB13_415;
$L__BB13_414:
	st.global.u32 	[%rd204+4096], %r308;
$L__BB13_415:
	add.s32 	%r309, %r249, 1536;
	setp.ge.s32 	%p257, %r309, %r241;
	@%p257 bra 	$L__BB13_421;
	ld.shared.u32 	%r310, [%r303+6144];
	setp.lt.s32 	%p258, %r309, %r248;
	@%p258 bra 	$L__BB13_420;
	setp.lt.s32 	%p259, %r309, %r247;
	@%p259 bra 	$L__BB13_419;
	st.global.u32 	[%rd206+-6144], %r310;
	bra.uni 	$L__BB13_421;
$L__BB13_419:
	st.global.u32 	[%rd205+6144], %r310;
	bra.uni 	$L__BB13_421;
$L__BB13_420:
	st.global.u32 	[%rd204+6144], %r310;
$L__BB13_421:
	or.b32  	%r311, %r249, 2048;
	setp.ge.s32 	%p260, %r311, %r241;
	@%p260 bra 	$L__BB13_427;
	ld.shared.u32 	%r312, [%r303+8192];
	setp.lt.s32 	%p261, %r311, %r248;
	@%p261 bra 	$L__BB13_426;
	setp.lt.s32 	%p262, %r311, %r247;
	@%p262 bra 	$L__BB13_425;
	st.global.u32 	[%rd206+-8192], %r312;
	bra.uni 	$L__BB13_427;
$L__BB13_425:
	st.global.u32 	[%rd205+8192], %r312;
	bra.uni 	$L__BB13_427;
$L__BB13_426:
	st.global.u32 	[%rd204+8192], %r312;
$L__BB13_427:
	add.s32 	%r313, %r249, 2560;
	setp.ge.s32 	%p263, %r313, %r241;
	@%p263 bra 	$L__BB13_433;
	ld.shared.u32 	%r314, [%r303+10240];
	setp.lt.s32 	%p264, %r313, %r248;
	@%p264 bra 	$L__BB13_432;
	setp.lt.s32 	%p265, %r313, %r247;
	@%p265 bra 	$L__BB13_431;
	st.global.u32 	[%rd206+-10240], %r314;
	bra.uni 	$L__BB13_433;
$L__BB13_431:
	st.global.u32 	[%rd205+10240], %r314;
	bra.uni 	$L__BB13_433;
$L__BB13_432:
	st.global.u32 	[%rd204+10240], %r314;
$L__BB13_433:
	or.b32  	%r315, %r249, 3072;
	setp.ge.s32 	%p266, %r315, %r241;
	@%p266 bra 	$L__BB13_439;
	ld.shared.u32 	%r316, [%r303+12288];
	setp.lt.s32 	%p267, %r315, %r248;
	@%p267 bra 	$L__BB13_438;
	setp.lt.s32 	%p268, %r315, %r247;
	@%p268 bra 	$L__BB13_437;
	st.global.u32 	[%rd206+-12288], %r316;
	bra.uni 	$L__BB13_439;
$L__BB13_437:
	st.global.u32 	[%rd205+12288], %r316;
	bra.uni 	$L__BB13_439;
$L__BB13_438:
	st.global.u32 	[%rd204+12288], %r316;
$L__BB13_439:
	add.s32 	%r317, %r249, 3584;
	setp.ge.s32 	%p269, %r317, %r241;
	@%p269 bra 	$L__BB13_445;
	ld.shared.u32 	%r318, [%r303+14336];
	setp.lt.s32 	%p270, %r317, %r248;
	@%p270 bra 	$L__BB13_444;
	setp.lt.s32 	%p271, %r317, %r247;
	@%p271 bra 	$L__BB13_443;
	st.global.u32 	[%rd206+-14336], %r318;
	bra.uni 	$L__BB13_445;
$L__BB13_443:
	st.global.u32 	[%rd205+14336], %r318;
	bra.uni 	$L__BB13_445;
$L__BB13_444:
	st.global.u32 	[%rd204+14336], %r318;
$L__BB13_445:
	or.b32  	%r319, %r249, 4096;
	setp.ge.s32 	%p272, %r319, %r241;
	@%p272 bra 	$L__BB13_451;
	ld.shared.u32 	%r320, [%r303+16384];
	setp.lt.s32 	%p273, %r319, %r248;
	@%p273 bra 	$L__BB13_450;
	setp.lt.s32 	%p274, %r319, %r247;
	@%p274 bra 	$L__BB13_449;
	st.global.u32 	[%rd206+-16384], %r320;
	bra.uni 	$L__BB13_451;
$L__BB13_449:
	st.global.u32 	[%rd205+16384], %r320;
	bra.uni 	$L__BB13_451;
$L__BB13_450:
	st.global.u32 	[%rd204+16384], %r320;
$L__BB13_451:
	add.s32 	%r321, %r249, 4608;
	setp.ge.s32 	%p275, %r321, %r241;
	@%p275 bra 	$L__BB13_457;
	ld.shared.u32 	%r322, [%r303+18432];
	setp.lt.s32 	%p276, %r321, %r248;
	@%p276 bra 	$L__BB13_456;
	setp.lt.s32 	%p277, %r321, %r247;
	@%p277 bra 	$L__BB13_455;
	st.global.u32 	[%rd206+-18432], %r322;
	bra.uni 	$L__BB13_457;
$L__BB13_455:
	st.global.u32 	[%rd205+18432], %r322;
	bra.uni 	$L__BB13_457;
$L__BB13_456:
	st.global.u32 	[%rd204+18432], %r322;
$L__BB13_457:
	or.b32  	%r323, %r249, 5120;
	setp.ge.s32 	%p278, %r323, %r241;
	@%p278 bra 	$L__BB13_663;
	ld.shared.u32 	%r324, [%r303+20480];
	setp.lt.s32 	%p279, %r323, %r248;
	@%p279 bra 	$L__BB13_462;
	setp.lt.s32 	%p280, %r323, %r247;
	@%p280 bra 	$L__BB13_461;
	st.global.u32 	[%rd206+-20480], %r324;
	bra.uni 	$L__BB13_663;
$L__BB13_461:
	st.global.u32 	[%rd205+20480], %r324;
	bra.uni 	$L__BB13_663;
$L__BB13_462:
	st.global.u32 	[%rd204+20480], %r324;
	bra.uni 	$L__BB13_663;
$L__BB13_463:
	ld.param.u8 	%rs1, [%rd1];
	setp.eq.s16 	%p3, %rs1, 0;
	ld.param.u32 	%r470, [%rd1+8];
	selp.b32 	%r471, %r470, 0, %p3;
	mov.u32 	%r325, %tid.x;
	mul.lo.s32 	%r472, %r325, 11;
	add.s32 	%r473, %r1, %r3;
	add.s32 	%r474, %r473, %r471;
	setp.ge.s32 	%p4, %r472, %r216;
	add.s32 	%r326, %r474, %r472;
	add.s32 	%r327, %r472, 1;
	add.s32 	%r328, %r326, 1;
	add.s32 	%r329, %r472, 2;
	add.s32 	%r330, %r326, 2;
	add.s32 	%r331, %r472, 3;
	add.s32 	%r332, %r326, 3;
	add.s32 	%r333, %r472, 4;
	add.s32 	%r334, %r326, 4;
	add.s32 	%r335, %r326, 5;
	add.s32 	%r336, %r326, 6;
	add.s32 	%r337, %r326, 7;
	add.s32 	%r338, %r326, 8;
	add.s32 	%r339, %r326, 9;
	add.s32 	%r340, %r326, 10;
	mov.b64 	%rd1450, 4294967297;
	@%p4 bra 	$L__BB13_466;
	cvt.u64.u32 	%rd207, %r326;
	add.s64 	%rd316, %rd7, %rd207;
	shl.b64 	%rd317, %rd316, 2;
	add.s64 	%rd318, %rd6, %rd317;
	ld.global.u32 	%r475, [%rd318];
	add.s64 	%rd319, %rd5, %rd317;
	ld.global.u32 	%r476, [%rd319];
	sub.s32 	%r477, %r475, %r476;
	cvt.u64.u32 	%rd320, %r477;
	setp.lt.s64 	%p5, %rd4, %rd320;
	mov.b64 	%rd1450, 4294967296;
	@%p5 bra 	$L__BB13_466;
	add.s64 	%rd321, %rd309, %rd207;
	shl.b64 	%rd322, %rd321, 2;
	add.s64 	%rd323, %rd10, %rd322;
	ld.global.u32 	%r478, [%rd323];
	add.s64 	%rd324, %rd9, %rd322;
	ld.global.u32 	%r479, [%rd324];
	sub.s32 	%r480, %r478, %r479;
	cvt.u64.u32 	%rd325, %r480;
	setp.gt.s64 	%p6, %rd306, %rd325;
	selp.u64 	%rd1450, 1, 0, %p6;
$L__BB13_466:
	setp.ge.s32 	%p7, %r327, %r216;
	mov.b64 	%rd1451, 4294967297;
	@%p7 bra 	$L__BB13_469;
	cvt.u64.u32 	%rd210, %r328;
	add.s64 	%rd328, %rd7, %rd210;
	shl.b64 	%rd329, %rd328, 2;
	add.s64 	%rd330, %rd6, %rd329;
	ld.global.u32 	%r481, [%rd330];
	add.s64 	%rd331, %rd5, %rd329;
	ld.global.u32 	%r482, [%rd331];
	sub.s32 	%r483, %r481, %r482;
	cvt.u64.u32 	%rd332, %r483;
	setp.lt.s64 	%p8, %rd4, %rd332;
	mov.b64 	%rd1451, 4294967296;
	@%p8 bra 	$L__BB13_469;
	add.s64 	%rd333, %rd309, %rd210;
	shl.b64 	%rd334, %rd333, 2;
	add.s64 	%rd335, %rd10, %rd334;
	ld.global.u32 	%r484, [%rd335];
	add.s64 	%rd336, %rd9, %rd334;
	ld.global.u32 	%r485, [%rd336];
	sub.s32 	%r486, %r484, %r485;
	cvt.u64.u32 	%rd337, %r486;
	setp.gt.s64 	%p9, %rd306, %rd337;
	selp.u64 	%rd1451, 1, 0, %p9;
$L__BB13_469:
	setp.ge.s32 	%p10, %r329, %r216;
	mov.b64 	%rd1452, 4294967297;
	@%p10 bra 	$L__BB13_472;
	cvt.u64.u32 	%rd213, %r330;
	add.s64 	%rd340, %rd7, %rd213;
	shl.b64 	%rd341, %rd340, 2;
	add.s64 	%rd342, %rd6, %rd341;
	ld.global.u32 	%r487, [%rd342];
	add.s64 	%rd343, %rd5, %rd341;
	ld.global.u32 	%r488, [%rd343];
	sub.s32 	%r489, %r487, %r488;
	cvt.u64.u32 	%rd344, %r489;
	setp.lt.s64 	%p11, %rd4, %rd344;
	mov.b64 	%rd1452, 4294967296;
	@%p11 bra 	$L__BB13_472;
	add.s64 	%rd345, %rd309, %rd213;
	shl.b64 	%rd346, %rd345, 2;
	add.s64 	%rd347, %rd10, %rd346;
	ld.global.u32 	%r490, [%rd347];
	add.s64 	%rd348, %rd9, %rd346;
	ld.global.u32 	%r491, [%rd348];
	sub.s32 	%r492, %r490, %r491;
	cvt.u64.u32 	%rd349, %r492;
	setp.gt.s64 	%p12, %rd306, %rd349;
	selp.u64 	%rd1452, 1, 0, %p12;
$L__BB13_472:
	setp.ge.s32 	%p13, %r331, %r216;
	mov.b64 	%rd1453, 4294967297;
	@%p13 bra 	$L__BB13_475;
	cvt.u64.u32 	%rd216, %r332;
	add.s64 	%rd352, %rd7, %rd216;
	shl.b64 	%rd353, %rd352, 2;
	add.s64 	%rd354, %rd6, %rd353;
	ld.global.u32 	%r493, [%rd354];
	add.s64 	%rd355, %rd5, %rd353;
	ld.global.u32 	%r494, [%rd355];
	sub.s32 	%r495, %r493, %r494;
	cvt.u64.u32 	%rd356, %r495;
	setp.lt.s64 	%p14, %rd4, %rd356;
	mov.b64 	%rd1453, 4294967296;
	@%p14 bra 	$L__BB13_475;
	add.s64 	%rd357, %rd309, %rd216;
	shl.b64 	%rd358, %rd357, 2;
	add.s64 	%rd359, %rd10, %rd358;
	ld.global.u32 	%r496, [%rd359];
	add.s64 	%rd360, %rd9, %rd358;
	ld.global.u32 	%r497, [%rd360];
	sub.s32 	%r498, %r496, %r497;
	cvt.u64.u32 	%rd361, %r498;
	setp.gt.s64 	%p15, %rd306, %rd361;
	selp.u64 	%rd1453, 1, 0, %p15;
$L__BB13_475:
	setp.ge.s32 	%p16, %r333, %r216;
	mov.b64 	%rd1454, 4294967297;
	@%p16 bra 	$L__BB13_478;
	cvt.u64.u32 	%rd219, %r334;
	add.s64 	%rd364, %rd7, %rd219;
	shl.b64 	%rd365, %rd364, 2;
	add.s64 	%rd366, %rd6, %rd365;
	ld.global.u32 	%r499, [%rd366];
	add.s64 	%rd367, %rd5, %rd365;
	ld.global.u32 	%r500, [%rd367];
	sub.s32 	%r501, %r499, %r500;
	cvt.u64.u32 	%rd368, %r501;
	setp.lt.s64 	%p17, %rd4, %rd368;
	mov.b64 	%rd1454, 4294967296;
	@%p17 bra 	$L__BB13_478;
	add.s64 	%rd369, %rd309, %rd219;
	shl.b64 	%rd370, %rd369, 2;
	add.s64 	%rd371, %rd10, %rd370;
	ld.global.u32 	%r502, [%rd371];
	add.s64 	%rd372, %rd9, %rd370;
	ld.global.u32 	%r503, [%rd372];
	sub.s32 	%r504, %r502, %r503;
	cvt.u64.u32 	%rd373, %r504;
	setp.gt.s64 	%p18, %rd306, %rd373;
	selp.u64 	%rd1454, 1, 0, %p18;
$L__BB13_478:
	mad.lo.s32 	%r505, %r325, 11, 5;
	setp.ge.s32 	%p19, %r505, %r216;
	mov.b64 	%rd1455, 4294967297;
	@%p19 bra 	$L__BB13_481;
	cvt.u64.u32 	%rd222, %r335;
	add.s64 	%rd376, %rd7, %rd222;
	shl.b64 	%rd377, %rd376, 2;
	add.s64 	%rd378, %rd6, %rd377;
	ld.global.u32 	%r506, [%rd378];
	add.s64 	%rd379, %rd5, %rd377;
	ld.global.u32 	%r507, [%rd379];
	sub.s32 	%r508, %r506, %r507;
	cvt.u64.u32 	%rd380, %r508;
	setp.lt.s64 	%p20, %rd4, %rd380;
	mov.b64 	%rd1455, 4294967296;
	@%p20 bra 	$L__BB13_481;
	add.s64 	%rd381, %rd309, %rd222;
	shl.b64 	%rd382, %rd381, 2;
	add.s64 	%rd383, %rd10, %rd382;
	ld.global.u32 	%r509, [%rd383];
	add.s64 	%rd384, %rd9, %rd382;
	ld.global.u32 	%r510, [%rd384];
	sub.s32 	%r511, %r509, %r510;
	cvt.u64.u32 	%rd385, %r511;
	setp.gt.s64 	%p21, %rd306, %rd385;
	selp.u64 	%rd1455, 1, 0, %p21;
$L__BB13_481:
	mad.lo.s32 	%r512, %r325, 11, 6;
	setp.ge.s32 	%p22, %r512, %r216;
	mov.b64 	%rd1456, 4294967297;
	@%p22 bra 	$L__BB13_484;
	cvt.u64.u32 	%rd225, %r336;
	add.s64 	%rd388, %rd7, %rd225;
	shl.b64 	%rd389, %rd388, 2;
	add.s64 	%rd390, %rd6, %rd389;
	ld.global.u32 	%r513, [%rd390];
	add.s64 	%rd391, %rd5, %rd389;
	ld.global.u32 	%r514, [%rd391];
	sub.s32 	%r515, %r513, %r514;
	cvt.u64.u32 	%rd392, %r515;
	setp.lt.s64 	%p23, %rd4, %rd392;
	mov.b64 	%rd1456, 4294967296;
	@%p23 bra 	$L__BB13_484;
	add.s64 	%rd393, %rd309, %rd225;
	shl.b64 	%rd394, %rd393, 2;
	add.s64 	%rd395, %rd10, %rd394;
	ld.global.u32 	%r516, [%rd395];
	add.s64 	%rd396, %rd9, %rd394;
	ld.global.u32 	%r517, [%rd396];
	sub.s32 	%r518, %r516, %r517;
	cvt.u64.u32 	%rd397, %r518;
	setp.gt.s64 	%p24, %rd306, %rd397;
	selp.u64 	%rd1456, 1, 0, %p24;
$L__BB13_484:
	mad.lo.s32 	%r519, %r325, 11, 7;
	setp.ge.s32 	%p25, %r519, %r216;
	mov.b64 	%rd1457, 4294967297;
	@%p25 bra 	$L__BB13_487;
	cvt.u64.u32 	%rd228, %r337;
	add.s64 	%rd400, %rd7, %rd228;
	shl.b64 	%rd401, %rd400, 2;
	add.s64 	%rd402, %rd6, %rd401;
	ld.global.u32 	%r520, [%rd402];
	add.s64 	%rd403, %rd5, %rd401;
	ld.global.u32 	%r521, [%rd403];
	sub.s32 	%r522, %r520, %r521;
	cvt.u64.u32 	%rd404, %r522;
	setp.lt.s64 	%p26, %rd4, %rd404;
	mov.b64 	%rd1457, 4294967296;
	@%p26 bra 	$L__BB13_487;
	add.s64 	%rd405, %rd309, %rd228;
	shl.b64 	%rd406, %rd405, 2;
	add.s64 	%rd407, %rd10, %rd406;
	ld.global.u32 	%r523, [%rd407];
	add.s64 	%rd408, %rd9, %rd406;
	ld.global.u32 	%r524, [%rd408];
	sub.s32 	%r525, %r523, %r524;
	cvt.u64.u32 	%rd409, %r525;
	setp.gt.s64 	%p27, %rd306, %rd409;
	selp.u64 	%rd1457, 1, 0, %p27;
$L__BB13_487:
	mad.lo.s32 	%r526, %r325, 11, 8;
	setp.ge.s32 	%p28, %r526, %r216;
	mov.b64 	%rd1458, 4294967297;
	@%p28 bra 	$L__BB13_490;
	cvt.u64.u32 	%rd231, %r338;
	add.s64 	%rd412, %rd7, %rd231;
	shl.b64 	%rd413, %rd412, 2;
	add.s64 	%rd414, %rd6, %rd413;
	ld.global.u32 	%r527, [%rd414];
	add.s64 	%rd415, %rd5, %rd413;
	ld.global.u32 	%r528, [%rd415];
	sub.s32 	%r529, %r527, %r528;
	cvt.u64.u32 	%rd416, %r529;
	setp.lt.s64 	%p29, %rd4, %rd416;
	mov.b64 	%rd1458, 4294967296;
	@%p29 bra 	$L__BB13_490;
	add.s64 	%rd417, %rd309, %rd231;
	shl.b64 	%rd418, %rd417, 2;
	add.s64 	%rd419, %rd10, %rd418;
	ld.global.u32 	%r530, [%rd419];
	add.s64 	%rd420, %rd9, %rd418;
	ld.global.u32 	%r531, [%rd420];
	sub.s32 	%r532, %r530, %r531;
	cvt.u64.u32 	%rd421, %r532;
	setp.gt.s64 	%p30, %rd306, %rd421;
	selp.u64 	%rd1458, 1, 0, %p30;
$L__BB13_490:
	mad.lo.s32 	%r533, %r325, 11, 9;
	setp.ge.s32 	%p31, %r533, %r216;
	mov.b64 	%rd1459, 4294967297;
	@%p31 bra 	$L__BB13_493;
	cvt.u64.u32 	%rd424, %r339;
	add.s64 	%rd425, %rd7, %rd424;
	shl.b64 	%rd426, %rd425, 2;
	add.s64 	%rd427, %rd6, %rd426;
	ld.global.u32 	%r534, [%rd427];
	add.s64 	%rd428, %rd5, %rd426;
	ld.global.u32 	%r535, [%rd428];
	sub.s32 	%r536, %r534, %r535;
	cvt.u64.u32 	%rd429, %r536;
	setp.lt.s64 	%p32, %rd4, %rd429;
	mov.b64 	%rd1459, 4294967296;
	@%p32 bra 	$L__BB13_493;
	add.s64 	%rd431, %rd309, %rd424;
	shl.b64 	%rd432, %rd431, 2;
	add.s64 	%rd433, %rd10, %rd432;
	ld.global.u32 	%r537, [%rd433];
	add.s64 	%rd434, %rd9, %rd432;
	ld.global.u32 	%r538, [%rd434];
	sub.s32 	%r539, %r537, %r538;
	cvt.u64.u32 	%rd435, %r539;
	setp.gt.s64 	%p33, %rd306, %rd435;
	selp.u64 	%rd1459, 1, 0, %p33;
$L__BB13_493:
	mad.lo.s32 	%r540, %r325, 11, 10;
	setp.ge.s32 	%p34, %r540, %r216;
	mov.b64 	%rd1460, 4294967297;
	@%p34 bra 	$L__BB13_496;
	cvt.u64.u32 	%rd236, %r340;
	add.s64 	%rd438, %rd7, %rd236;
	shl.b64 	%rd439, %rd438, 2;
	add.s64 	%rd440, %rd6, %rd439;
	ld.global.u32 	%r541, [%rd440];
	add.s64 	%rd441, %rd5, %rd439;
	ld.global.u32 	%r542, [%rd441];
	sub.s32 	%r543, %r541, %r542;
	cvt.u64.u32 	%rd442, %r543;
	setp.lt.s64 	%p35, %rd4, %rd442;
	mov.b64 	%rd1460, 4294967296;
	@%p35 bra 	$L__BB13_496;
	add.s64 	%rd443, %rd309, %rd236;
	shl.b64 	%rd444, %rd443, 2;
	add.s64 	%rd445, %rd10, %rd444;
	ld.global.u32 	%r544, [%rd445];
	add.s64 	%rd446, %rd9, %rd444;
	ld.global.u32 	%r545, [%rd446];
	sub.s32 	%r546, %r544, %r545;
	cvt.u64.u32 	%rd447, %r546;
	setp.gt.s64 	%p36, %rd306, %rd447;
	selp.u64 	%rd1460, 1, 0, %p36;
$L__BB13_496:
	bar.sync 	0;
	add.s64 	%rd239, %rd1451, %rd1450;
	add.s64 	%rd240, %rd1452, %rd239;
	add.s64 	%rd241, %rd1453, %rd240;
	add.s64 	%rd242, %rd1454, %rd241;
	add.s64 	%rd243, %rd1455, %rd242;
	add.s64 	%rd244, %rd1456, %rd243;
	add.s64 	%rd245, %rd1457, %rd244;
	add.s64 	%rd246, %rd1458, %rd245;
	add.s64 	%rd247, %rd1459, %rd246;
	add.s64 	%rd448, %rd1460, %rd247;
	mov.b64 	{%r549, %r554}, %rd448;
	// begin inline asm
	mov.u32 %r547, %laneid;
	// end inline asm
	mov.b32 	%r555, 1;
	mov.b32 	%r596, 0;
	mov.b32 	%r597, -1;
	// begin inline asm
	shfl.sync.up.b32 %r548, %r549, %r555, %r596, %r597;
	// end inline asm
	// begin inline asm
	shfl.sync.up.b32 %r553, %r554, %r555, %r596, %r597;
	// end inline asm
	mov.b64 	%rd449, {%r548, %r553};
	setp.lt.s32 	%p37, %r547, 1;
	selp.b64 	%rd450, 0, %rd449, %p37;
	add.s64 	%rd451, %rd450, %rd448;
	mov.b64 	{%r559, %r564}, %rd451;
	mov.b32 	%r565, 2;
	// begin inline asm
	shfl.sync.up.b32 %r558, %r559, %r565, %r596, %r597;
	// end inline asm
	// begin inline asm
	shfl.sync.up.b32 %r563, %r564, %r565, %r596, %r597;
	// end inline asm
	mov.b64 	%rd452, {%r558, %r563};
	setp.lt.s32 	%p38, %r547, 2;
	selp.b64 	%rd453, 0, %rd452, %p38;
	add.s64 	%rd454, %rd453, %rd451;
	mov.b64 	{%r569, %r574}, %rd454;
	mov.b32 	%r575, 4;
	// begin inline asm
	shfl.sync.up.b32 %r568, %r569, %r575, %r596, %r597;
	// end inline asm
	// begin inline asm
	shfl.sync.up.b32 %r573, %r574, %r575, %r596, %r597;
	// end inline asm
	mov.b64 	%rd455, {%r568, %r573};
	setp.lt.s32 	%p39, %r547, 4;
	selp.b64 	%rd456, 0, %rd455, %p39;
	add.s64 	%rd457, %rd456, %rd454;
	mov.b64 	{%r579, %r584}, %rd457;
	mov.b32 	%r585, 8;
	// begin inline asm
	shfl.sync.up.b32 %r578, %r579, %r585, %r596, %r597;
	// end inline asm
	// begin inline asm
	shfl.sync.up.b32 %r583, %r584, %r585, %r596, %r597;
	// end inline asm
	mov.b64 	%rd458, {%r578, %r583};
	setp.lt.s32 	%p40, %r547, 8;
	selp.b64 	%rd459, 0, %rd458, %p40;
	add.s64 	%rd460, %rd459, %rd457;
	mov.b64 	{%r589, %r594}, %rd460;
	mov.b32 	%r595, 16;
	// begin inline asm
	shfl.sync.up.b32 %r588, %r589, %r595, %r596, %r597;
	// end inline asm
	// begin inline asm
	shfl.sync.up.b32 %r593, %r594, %r595, %r596, %r597;
	// end inline asm
	mov.b64 	%rd461, {%r588, %r593};
	setp.lt.s32 	%p41, %r547, 16;
	selp.b64 	%rd462, 0, %rd461, %p41;
	add.s64 	%rd248, %rd462, %rd460;
	setp.ne.s32 	%p42, %r547, 31;
	@%p42 bra 	$L__BB13_498;
	mov.u32 	%r598, %tid.x;
	shr.u32 	%r599, %r598, 2;
	and.b32  	%r600, %r599, 248;
	mov.u32 	%r601, _ZZN3cub18CUB_300001_SM_10006detail19three_way_partition29DeviceThreeWayPartitionKernelINS2_10policy_hubIjiE10Policy1000EN6thrust24THRUST_300001_SM_1000_NS17counting_iteratorIjNS8_11use_defaultESA_SA_EEPjSC_NS8_16reverse_iteratorISC_EESC_NS0_13ScanTileStateImLb1EEENS0_21DispatchSegmentedSortILNS0_9SortOrderE0EjNS0_8NullTypeElSC_SC_NS1_14segmented_sort10policy_hubIjSJ_EEE22LargeSegmentsSelectorTENSN_22SmallSegmentsSelectorTEiNS2_19streaming_context_tIlEEEEvT0_T1_T2_T3_T4_T5_T6_T7_T8_iT9_E12temp_storage;
	add.s32 	%r602, %r601, %r600;
	st.shared.u64 	[%r602], %rd248;
$L__BB13_498:
	add.s64 	%rd463, %rd1460, %rd247;
	sub.s64 	%rd464, %rd248, %rd463;
	bar.sync 	0;
	ld.shared.v2.u64 	{%rd465, %rd466}, [_ZZN3cub18CUB_300001_SM_10006detail19three_way_partition29DeviceThreeWayPartitionKernelINS2_10policy_hubIjiE10Policy1000EN6thrust24THRUST_300001_SM_1000_NS17counting_iteratorIjNS8_11use_defaultESA_SA_EEPjSC_NS8_16reverse_iteratorISC_EESC_NS0_13ScanTileStateImLb1EEENS0_21DispatchSegmentedSortILNS0_9SortOrderE0EjNS0_8NullTypeElSC_SC_NS1_14segmented_sort10policy_hubIjSJ_EEE22LargeSegmentsSelectorTENSN_22SmallSegmentsSelectorTEiNS2_19streaming_context_tIlEEEEvT0_T1_T2_T3_T4_T5_T6_T7_T8_iT9_E12temp_storage];
	mov.u32 	%r603, %tid.x;
	shr.u32 	%r604, %r603, 5;
	add.s64 	%rd467, %rd466, %rd465;
	setp.eq.s32 	%p43, %r604, 2;
	selp.b64 	%rd468, %rd467, %rd465, %p43;
	ld.shared.v2.u64 	{%rd469, %rd470}, [_ZZN3cub18CUB_300001_SM_10006detail19three_way_partition29DeviceThreeWayPartitionKernelINS2_10policy_hubIjiE10Policy1000EN6thrust24THRUST_300001_SM_1000_NS17counting_iteratorIjNS8_11use_defaultESA_SA_EEPjSC_NS8_16reverse_iteratorISC_EESC_NS0_13ScanTileStateImLb1EEENS0_21DispatchSegmentedSortILNS0_9SortOrderE0EjNS0_8NullTypeElSC_SC_NS1_14segmented_sort10policy_hubIjSJ_EEE22LargeSegmentsSelectorTENSN_22SmallSegmentsSelectorTEiNS2_19streaming_context_tIlEEEEvT0_T1_T2_T3_T4_T5_T6_T7_T8_iT9_E12temp_storage+16];
	add.s64 	%rd471, %rd467, %rd469;
	setp.eq.s32 	%p44, %r604, 3;
	selp.b64 	%rd472, %rd471, %rd468, %p44;
	add.s64 	%rd473, %rd471, %rd470;
	setp.eq.s32 	%p45, %r604, 4;
	selp.b64 	%rd474, %rd473, %rd472, %p45;
	ld.shared.v2.u64 	{%rd475, %rd476}, [_ZZN3cub18CUB_300001_SM_10006detail19three_way_partition29DeviceThreeWayPartitionKernelINS2_10policy_hubIjiE10Policy1000EN6thrust24THRUST_300001_SM_1000_NS17counting_iteratorIjNS8_11use_defaultESA_SA_EEPjSC_NS8_16reverse_iteratorISC_EESC_NS0_13ScanTileStateImLb1EEENS0_21DispatchSegmentedSortILNS0_9SortOrderE0EjNS0_8NullTypeElSC_SC_NS1_14segmented_sort10policy_hubIjSJ_EEE22LargeSegmentsSelectorTENSN_22SmallSegmentsSelectorTEiNS2_19streaming_context_tIlEEEEvT0_T1_T2_T3_T4_T5_T6_T7_T8_iT9_E12temp_storage+32];
	add.s64 	%rd477, %rd473, %rd475;
	setp.eq.s32 	%p46, %r604, 5;
	selp.b64 	%rd478, %rd477, %rd474, %p46;
	add.s64 	%rd479, %rd477, %rd476;
	setp.eq.s32 	%p47, %r604, 6;
	selp.b64 	%rd480, %rd479, %rd478, %p47;
	ld.shared.v2.u64 	{%rd481, %rd482}, [_ZZN3cub18CUB_300001_SM_10006detail19three_way_partition29DeviceThreeWayPartitionKernelINS2_10policy_hubIjiE10Policy1000EN6thrust24THRUST_300001_SM_1000_NS17counting_iteratorIjNS8_11use_defaultESA_SA_EEPjSC_NS8_16reverse_iteratorISC_EESC_NS0_13ScanTileStateImLb1EEENS0_21DispatchSegmentedSortILNS0_9SortOrderE0EjNS0_8NullTypeElSC_SC_NS1_14segmented_sort10policy_hubIjSJ_EEE22LargeSegmentsSelectorTENSN_22SmallSegmentsSelectorTEiNS2_19streaming_context_tIlEEEEvT0_T1_T2_T3_T4_T5_T6_T7_T8_iT9_E12temp_storage+48];
	add.s64 	%rd483, %rd479, %rd481;
	setp.eq.s32 	%p48, %r604, 7;
	selp.b64 	%rd484, %rd483, %rd480, %p48;
	add.s64 	%rd485, %rd483, %rd482;
	setp.eq.s32 	%p49, %r604, 8;
	selp.b64 	%rd486, %rd485, %rd484, %p49;
	ld.shared.v2.u64 	{%rd487, %rd488}, [_ZZN3cub18CUB_300001_SM_10006detail19three_way_partition29DeviceThreeWayPartitionKernelINS2_10policy_hubIjiE10Policy1000EN6thrust24THRUST_300001_SM_1000_NS17counting_iteratorIjNS8_11use_defaultESA_SA_EEPjSC_NS8_16reverse_iteratorISC_EESC_NS0_13ScanTileStateImLb1EEENS0_21DispatchSegmentedSortILNS0_9SortOrderE0EjNS0_8NullTypeElSC_SC_NS1_14segmented_sort10policy_hubIjSJ_EEE22LargeSegmentsSelectorTENSN_22SmallSegmentsSelectorTEiNS2_19streaming_context_tIlEEEEvT0_T1_T2_T3_T4_T5_T6_T7_T8_iT9_E12temp_storage+64];
	add.s64 	%rd489, %rd485, %rd487;
	setp.eq.s32 	%p50, %r604, 9;
	selp.b64 	%rd490, %rd489, %rd486, %p50;
	add.s64 	%rd491, %rd489, %rd488;
	setp.eq.s32 	%p51, %r604, 10;
	selp.b64 	%rd492, %rd491, %rd490, %p51;
	ld.shared.v2.u64 	{%rd493, %rd494}, [_ZZN3cub18CUB_300001_SM_10006detail19three_way_partition29DeviceThreeWayPartitionKernelINS2_10policy_hubIjiE10Policy1000EN6thrust24THRUST_300001_SM_1000_NS17counting_iteratorIjNS8_11use_defaultESA_SA_EEPjSC_NS8_16reverse_iteratorISC_EESC_NS0_13ScanTileStateImLb1EEENS0_21DispatchSegmentedSortILNS0_9SortOrderE0EjNS0_8NullTypeElSC_SC_NS1_14segmented_sort10policy_hubIjSJ_EEE22LargeSegmentsSelectorTENSN_22SmallSegmentsSelectorTEiNS2_19streaming_context_tIlEEEEvT0_T1_T2_T3_T4_T5_T6_T7_T8_iT9_E12temp_storage+80];
	add.s64 	%rd495, %rd491, %rd493;
	setp.eq.s32 	%p52, %r604, 11;
	selp.b64 	%rd496, %rd495, %rd492, %p52;
	add.s64 	%rd497, %rd495, %rd494;
	setp.eq.s32 	%p53, %r604, 12;
	selp.b64 	%rd498, %rd497, %rd496, %p53;
	ld.shared.v2.u64 	{%rd499, %rd500}, [_ZZN3cub18CUB_300001_SM_10006detail19three_way_partition29DeviceThreeWayPartitionKernelINS2_10policy_hubIjiE10Policy1000EN6thrust24THRUST_300001_SM_1000_NS17counting_iteratorIjNS8_11use_defaultESA_SA_EEPjSC_NS8_16reverse_iteratorISC_EESC_NS0_13ScanTileStateImLb1EEENS0_21DispatchSegmentedSortILNS0_9SortOrderE0EjNS0_8NullTypeElSC_SC_NS1_14segmented_sort10policy_hubIjSJ_EEE22LargeSegmentsSelectorTENSN_22SmallSegmentsSelectorTEiNS2_19streaming_context_tIlEEEEvT0_T1_T2_T3_T4_T5_T6_T7_T8_iT9_E12temp_storage+96];
	add.s64 	%rd501, %rd497, %rd499;
	setp.eq.s32 	%p54, %r604, 13;
	selp.b64 	%rd502, %rd501, %rd498, %p54;
	add.s64 	%rd503, %rd501, %rd500;
	setp.eq.s32 	%p55, %r604, 14;
	selp.b64 	%rd504, %rd503, %rd502, %p55;
	ld.shared.v2.u64 	{%rd505, %rd506}, [_ZZN3cub18CUB_300001_SM_10006detail19three_way_partition29DeviceThreeWayPartitionKernelINS2_10policy_hubIjiE10Policy1000EN6thrust24THRUST_300001_SM_1000_NS17counting_iteratorIjNS8_11use_defaultESA_SA_EEPjSC_NS8_16reverse_iteratorISC_EESC_NS0_13ScanTileStateImLb1EEENS0_21DispatchSegmentedSortILNS0_9SortOrderE0EjNS0_8NullTypeElSC_SC_NS1_14segmented_sort10policy_hubIjSJ_EEE22LargeSegmentsSelectorTENSN_22SmallSegmentsSelectorTEiNS2_19streaming_context_tIlEEEEvT0_T1_T2_T3_T4_T5_T6_T7_T8_iT9_E12temp_storage+112];
	add.s64 	%rd507, %rd503, %rd505;
	setp.eq.s32 	%p56, %r604, 15;
	selp.b64 	%rd508, %rd507, %rd504, %p56;
	add.s64 	%rd249, %rd507, %rd506;
	setp.gt.u32 	%p57, %r603, 31;
	setp.lt.u32 	%p58, %r603, 32;
	setp.eq.s32 	%p59, %r547, 0;
	selp.b64 	%rd509, 0, %rd464, %p59;
	add.s64 	%rd1467, %rd508, %rd509;
	selp.b64 	%rd251, %rd464, %rd1467, %p58;
	@%p57 bra 	$L__BB13_514;
	mov.u32 	%r605, %tid.x;
	setp.ne.s32 	%p60, %r605, 0;
	mov.u32 	%r606, %ctaid.x;
	mul.wide.u32 	%rd510, %r606, 16;
	add.s64 	%rd252, %rd2, %rd510;
	@%p60 bra 	$L__BB13_501;
	st.shared.u64 	[_ZZN3cub18CUB_300001_SM_10006detail19three_way_partition29DeviceThreeWayPartitionKernelINS2_10policy_hubIjiE10Policy1000EN6thrust24THRUST_300001_SM_1000_NS17counting_iteratorIjNS8_11use_defaultESA_SA_EEPjSC_NS8_16reverse_iteratorISC_EESC_NS0_13ScanTileStateImLb1EEENS0_21DispatchSegmentedSortILNS0_9SortOrderE0EjNS0_8NullTypeElSC_SC_NS1_14segmented_sort10policy_hubIjSJ_EEE22LargeSegmentsSelectorTENSN_22SmallSegmentsSelectorTEiNS2_19streaming_context_tIlEEEEvT0_T1_T2_T3_T4_T5_T6_T7_T8_iT9_E12temp_storage+184], %rd249;
	add.s64 	%rd511, %rd252, 512;
	mov.b64 	%rd512, 100;
	// begin inline asm
	st.relaxed.gpu.v2.u64 [%rd511], {%rd512, %rd249};
	// end inline asm
$L__BB13_501:
	mov.u32 	%r1749, %ctaid.x;
	mov.u32 	%r609, %tid.x;
	mov.b32 	%r607, 840;
	// begin inline asm
	nanosleep.u32 %r607;
	// end inline asm
	mul.wide.u32 	%rd517, %r609, 16;
	xor.b64  	%rd518, %rd517, -16;
	add.s64 	%rd519, %rd252, %rd518;
	add.s64 	%rd516, %rd519, 512;
	// begin inline asm
	ld.relaxed.gpu.v2.u64 {%rd1465, %rd1462}, [%rd516];
	// end inline asm
	mov.b32 	%r1745, 36;
$L__BB13_502:
	setp.eq.s64 	%p61, %rd1465, 99;
	mov.b32 	%r610, -1;
	vote.sync.any.pred 	%p62, %p61, %r610;
	not.pred 	%p63, %p62;
	@%p63 bra 	$L__BB13_504;
	mul.lo.s32 	%r881, %r1749, 16807;
	and.b32  	%r1749, %r881, 2147483647;
	add.s32 	%r882, %r1745, 1;
	rem.u32 	%r880, %r1749, %r882;
	// begin inline asm
	nanosleep.u32 %r880;
	// end inline asm
	shr.u32 	%r1745, %r1745, 1;
	mov.u32 	%r883, %tid.x;
	mul.wide.u32 	%rd613, %r883, 16;
	xor.b64  	%rd614, %rd613, -16;
	add.s64 	%rd615, %rd252, %rd614;
	add.s64 	%rd612, %rd615, 512;
	// begin inline asm
	ld.relaxed.gpu.v2.u64 {%rd1465, %rd1462}, [%rd612];
	// end inline asm
	bra.uni 	$L__BB13_502;
$L__BB13_504:
	setp.eq.s64 	%p64, %rd1465, 101;
	mov.b32 	%r662, -1;
	vote.sync.ballot.b32 	%r664, %p64, %r662;
	// begin inline asm
	mov.u32 %r612, %lanemask_ge;
	// end inline asm
	and.b32  	%r665, %r664, %r612;
	or.b32  	%r666, %r665, -2147483648;
	add.s32 	%r667, %r666, -1;
	not.b32 	%r668, %r666;
	and.b32  	%r669, %r668, %r667;
	popc.b32 	%r616, %r669;
	mov.b64 	{%r614, %r619}, %rd1462;
	mov.b32 	%r620, 1;
	// begin inline asm
	shfl.sync.down.b32 %r613, %r614, %r620, %r616, %r662;
	// end inline asm
	// begin inline asm
	shfl.sync.down.b32 %r618, %r619, %r620, %r616, %r662;
	// end inline asm
	mov.b64 	%rd520, {%r613, %r618};
	setp.lt.s32 	%p66, %r547, %r616;
	selp.b64 	%rd521, %rd520, 0, %p66;
	add.s64 	%rd522, %rd521, %rd1462;
	mov.b64 	{%r624, %r629}, %rd522;
	mov.b32 	%r630, 2;
	// begin inline asm
	shfl.sync.down.b32 %r623, %r624, %r630, %r616, %r662;
	// end inline asm
	// begin inline asm
	shfl.sync.down.b32 %r628, %r629, %r630, %r616, %r662;
	// end inline asm
	mov.b64 	%rd523, {%r623, %r628};
	add.s32 	%r670, %r547, 2;
	setp.gt.s32 	%p67, %r670, %r616;
	selp.b64 	%rd524, 0, %rd523, %p67;
	add.s64 	%rd525, %rd524, %rd522;
	mov.b64 	{%r634, %r639}, %rd525;
	mov.b32 	%r640, 4;
	// begin inline asm
	shfl.sync.down.b32 %r633, %r634, %r640, %r616, %r662;
	// end inline asm
	// begin inline asm
	shfl.sync.down.b32 %r638, %r639, %r640, %r616, %r662;
	// end inline asm
	mov.b64 	%rd526, {%r633, %r638};
	add.s32 	%r671, %r547, 4;
	setp.gt.s32 	%p68, %r671, %r616;
	selp.b64 	%rd527, 0, %rd526, %p68;
	add.s64 	%rd528, %rd527, %rd525;
	mov.b64 	{%r644, %r649}, %rd528;
	mov.b32 	%r650, 8;
	// begin inline asm
	shfl.sync.down.b32 %r643, %r644, %r650, %r616, %r662;
	// end inline asm
	// begin inline asm
	shfl.sync.down.b32 %r648, %r649, %r650, %r616, %r662;
	// end inline asm
	mov.b64 	%rd529, {%r643, %r648};
	add.s32 	%r672, %r547, 8;
	setp.gt.s32 	%p69, %r672, %r616;
	selp.b64 	%rd530, 0, %rd529, %p69;
	add.s64 	%rd531, %rd530, %rd528;
	mov.b64 	{%r654, %r659}, %rd531;
	mov.b32 	%r660, 16;
	// begin inline asm
	shfl.sync.down.b32 %r653, %r654, %r660, %r616, %r662;
	// end inline asm
	// begin inline asm
	shfl.sync.down.b32 %r658, %r659, %r660, %r616, %r662;
	// end inline asm
	mov.b64 	%rd532, {%r653, %r658};
	add.s32 	%r673, %r547, 16;
	setp.gt.s32 	%p70, %r673, %r616;
	selp.b64 	%rd533, 0, %rd532, %p70;
	add.s64 	%rd1463, %rd533, %rd531;
	add.s64 	%rd262, %rd2, 512;
	mov.u32 	%r674, %tid.x;
	not.b32 	%r675, %r674;
	mov.u32 	%r676, %ctaid.x;
	add.s32 	%r1748, %r676, %r675;
	mov.b32 	%r1747, 36;
$L__BB13_505:
	setp.ne.s64 	%p71, %rd1465, 101;
	mov.b32 	%r677, -1;
	vote.sync.all.pred 	%p72, %p71, %r677;
	not.pred 	%p73, %p72;
	@%p73 bra 	$L__BB13_510;
	shr.u32 	%r1747, %r1747, 1;
	mul.wide.s32 	%rd588, %r1748, 16;
	add.s64 	%rd589, %rd262, %rd588;
	add.s64 	%rd587, %rd589, -512;
	// begin inline asm
	ld.relaxed.gpu.v2.u64 {%rd1465, %rd1466}, [%rd587];
	// end inline asm
	mov.u32 	%r1750, %r1747;
$L__BB13_507:
	setp.eq.s64 	%p146, %rd1465, 99;
	mov.b32 	%r815, -1;
	vote.sync.any.pred 	%p147, %p146, %r815;
	not.pred 	%p148, %p147;
	@%p148 bra 	$L__BB13_509;
	mul.lo.s32 	%r878, %r1749, 16807;
	and.b32  	%r1749, %r878, 2147483647;
	add.s32 	%r879, %r1750, 1;
	rem.u32 	%r877, %r1749, %r879;
	// begin inline asm
	nanosleep.u32 %r877;
	// end inline asm
	shr.u32 	%r1750, %r1750, 1;
	mul.wide.s32 	%rd608, %r1748, 16;
	add.s64 	%rd609, %rd262, %rd608;
	add.s64 	%rd607, %rd609, -512;
	// begin inline asm
	ld.relaxed.gpu.v2.u64 {%rd1465, %rd1466}, [%rd607];
	// end inline asm
	bra.uni 	$L__BB13_507;
$L__BB13_509:
	setp.eq.s64 	%p149, %rd1465, 101;
	mov.b32 	%r866, -1;
	vote.sync.ballot.b32 	%r867, %p149, %r866;
	and.b32  	%r868, %r867, %r612;
	or.b32  	%r869, %r868, -2147483648;
	add.s32 	%r870, %r869, -1;
	not.b32 	%r871, %r869;
	and.b32  	%r872, %r871, %r870;
	popc.b32 	%r820, %r872;
	mov.b64 	{%r818, %r823}, %rd1466;
	mov.b32 	%r824, 1;
	// begin inline asm
	shfl.sync.down.b32 %r817, %r818, %r824, %r820, %r866;
	// end inline asm
	// begin inline asm
	shfl.sync.down.b32 %r822, %r823, %r824, %r820, %r866;
	// end inline asm
	mov.b64 	%rd590, {%r817, %r822};
	setp.lt.s32 	%p151, %r547, %r820;
	selp.b64 	%rd591, %rd590, 0, %p151;
	add.s64 	%rd592, %rd591, %rd1466;
	mov.b64 	{%r828, %r833}, %rd592;
	mov.b32 	%r834, 2;
	// begin inline asm
	shfl.sync.down.b32 %r827, %r828, %r834, %r820, %r866;
	// end inline asm
	// begin inline asm
	shfl.sync.down.b32 %r832, %r833, %r834, %r820, %r866;
	// end inline asm
	mov.b64 	%rd593, {%r827, %r832};
	add.s32 	%r873, %r547, 2;
	setp.gt.s32 	%p152, %r873, %r820;
	selp.b64 	%rd594, 0, %rd593, %p152;
	add.s64 	%rd595, %rd592, %rd594;
	mov.b64 	{%r838, %r843}, %rd595;
	mov.b32 	%r844, 4;
	// begin inline asm
	shfl.sync.down.b32 %r837, %r838, %r844, %r820, %r866;
	// end inline asm
	// begin inline asm
	shfl.sync.down.b32 %r842, %r843, %r844, %r820, %r866;
	// end inline asm
	mov.b64 	%rd596, {%r837, %r842};
	add.s32 	%r874, %r547, 4;
	setp.gt.s32 	%p153, %r874, %r820;
	selp.b64 	%rd597, 0, %rd596, %p153;
	add.s64 	%rd598, %rd597, %rd595;
	mov.b64 	{%r848, %r853}, %rd598;
	mov.b32 	%r854, 8;
	// begin inline asm
	shfl.sync.down.b32 %r847, %r848, %r854, %r820, %r866;
	// end inline asm
	// begin inline asm
	shfl.sync.down.b32 %r852, %r853, %r854, %r820, %r866;
	// end inline asm
	mov.b64 	%rd599, {%r847, %r852};
	add.s32 	%r875, %r547, 8;
	setp.gt.s32 	%p154, %r875, %r820;
	selp.b64 	%rd600, 0, %rd599, %p154;
	add.s64 	%rd601, %rd600, %rd598;
	mov.b64 	{%r858, %r863}, %rd601;
	mov.b32 	%r864, 16;
	// begin inline asm
	shfl.sync.down.b32 %r857, %r858, %r864, %r820, %r866;
	// end inline asm
	// begin inline asm
	shfl.sync.down.b32 %r862, %r863, %r864, %r820, %r866;
	// end inline asm
	mov.b64 	%rd602, {%r857, %r862};
	add.s32 	%r876, %r547, 16;
	setp.gt.s32 	%p155, %r876, %r820;
	selp.b64 	%rd603, 0, %rd602, %p155;
	add.s64 	%rd604, %rd601, %rd1463;
	add.s64 	%rd1463, %rd604, %rd603;
	add.s32 	%r1748, %r1748, -32;
	bra.uni 	$L__BB13_505;
$L__BB13_510:
	mov.u32 	%r679, %tid.x;
	setp.ne.s32 	%p74, %r679, 0;
	@%p74 bra 	$L__BB13_512;
	add.s64 	%rd536, %rd1463, %rd249;
	add.s64 	%rd534, %rd252, 512;
	mov.b64 	%rd535, 101;
	// begin inline asm
	st.relaxed.gpu.v2.u64 [%rd534], {%rd535, %rd536};
	// end inline asm
	st.shared.u64 	[_ZZN3cub18CUB_300001_SM_10006detail19three_way_partition29DeviceThreeWayPartitionKernelINS2_10policy_hubIjiE10Policy1000EN6thrust24THRUST_300001_SM_1000_NS17counting_iteratorIjNS8_11use_defaultESA_SA_EEPjSC_NS8_16reverse_iteratorISC_EESC_NS0_13ScanTileStateImLb1EEENS0_21DispatchSegmentedSortILNS0_9SortOrderE0EjNS0_8NullTypeElSC_SC_NS1_14segmented_sort10policy_hubIjSJ_EEE22LargeSegmentsSelectorTENSN_22SmallSegmentsSelectorTEiNS2_19streaming_context_tIlEEEEvT0_T1_T2_T3_T4_T5_T6_T7_T8_iT9_E12temp_storage+168], %rd1463;
	st.shared.u64 	[_ZZN3cub18CUB_300001_SM_10006detail19three_way_partition29DeviceThreeWayPartitionKernelINS2_10policy_hubIjiE10Policy1000EN6thrust24THRUST_300001_SM_1000_NS17counting_iteratorIjNS8_11use_defaultESA_SA_EEPjSC_NS8_16reverse_iteratorISC_EESC_NS0_13ScanTileStateImLb1EEENS0_21DispatchSegmentedSortILNS0_9SortOrderE0EjNS0_8NullTypeElSC_SC_NS1_14segmented_sort10policy_hubIjSJ_EEE22LargeSegmentsSelectorTENSN_22SmallSegmentsSelectorTEiNS2_19streaming_context_tIlEEEEvT0_T1_T2_T3_T4_T5_T6_T7_T8_iT9_E12temp_storage+176], %rd536;
$L__BB13_512:
	setp.ne.s32 	%p75, %r547, 0;
	mov.u64 	%rd1467, %rd251;
	@%p75 bra 	$L__BB13_514;
	st.shared.u64 	[_ZZN3cub18CUB_300001_SM_10006detail19three_way_partition29DeviceThreeWayPartitionKernelINS2_10policy_hubIjiE10Policy1000EN6thrust24THRUST_300001_SM_1000_NS17counting_iteratorIjNS8_11use_defaultESA_SA_EEPjSC_NS8_16reverse_iteratorISC_EESC_NS0_13ScanTileStateImLb1EEENS0_21DispatchSegmentedSortILNS0_9SortOrderE0EjNS0_8NullTypeElSC_SC_NS1_14segmented_sort10policy_hubIjSJ_EEE22LargeSegmentsSelectorTENSN_22SmallSegmentsSelectorTEiNS2_19streaming_context_tIlEEEEvT0_T1_T2_T3_T4_T5_T6_T7_T8_iT9_E12temp_storage+144], %rd1463;
	mov.u64 	%rd1467, %rd1463;
$L__BB13_514:
	ld.param.u32 	%r1694, [_ZN3cub18CUB_300001_SM_10006detail19three_way_partition29DeviceThreeWayPartitionKernelINS2_10policy_hubIjiE10Policy1000EN6thrust24THRUST_300001_SM_1000_NS17counting_iteratorIjNS8_11use_defaultESA_SA_EEPjSC_NS8_16reverse_iteratorISC_EESC_NS0_13ScanTileStateImLb1EEENS0_21DispatchSegmentedSortILNS0_9SortOrderE0EjNS0_8NullTypeElSC_SC_NS1_14segmented_sort10policy_hubIjSJ_EEE22LargeSegmentsSelectorTENSN_22SmallSegmentsSelectorTEiNS2_19streaming_context_tIlEEEEvT0_T1_T2_T3_T4_T5_T6_T7_T8_iT9__param_8];
	mov.u32 	%r680, %tid.x;
	mul.lo.s32 	%r681, %r680, 11;
	mov.u32 	%r682, %ctaid.x;
	mul.lo.s32 	%r683, %r682, 5632;
	sub.s32 	%r684, %r1694, %r683;
	setp.ge.s32 	%p76, %r681, %r684;
	bar.sync 	0;
	setp.eq.s32 	%p77, %r680, 0;
	ld.shared.u64 	%rd537, [_ZZN3cub18CUB_300001_SM_10006detail19three_way_partition29DeviceThreeWayPartitionKernelINS2_10policy_hubIjiE10Policy1000EN6thrust24THRUST_300001_SM_1000_NS17counting_iteratorIjNS8_11use_defaultESA_SA_EEPjSC_NS8_16reverse_iteratorISC_EESC_NS0_13ScanTileStateImLb1EEENS0_21DispatchSegmentedSortILNS0_9SortOrderE0EjNS0_8NullTypeElSC_SC_NS1_14segmented_sort10policy_hubIjSJ_EEE22LargeSegmentsSelectorTENSN_22SmallSegmentsSelectorTEiNS2_19streaming_context_tIlEEEEvT0_T1_T2_T3_T4_T5_T6_T7_T8_iT9_E12temp_storage+144];
	selp.b64 	%rd538, 0, %rd537, %p77;
	add.s64 	%rd275, %rd538, %rd1467;
	ld.shared.u64 	%rd276, [_ZZN3cub18CUB_300001_SM_10006detail19three_way_partition29DeviceThreeWayPartitionKernelINS2_10policy_hubIjiE10Policy1000EN6thrust24THRUST_300001_SM_1000_NS17counting_iteratorIjNS8_11use_defaultESA_SA_EEPjSC_NS8_16reverse_iteratorISC_EESC_NS0_13ScanTileStateImLb1EEENS0_21DispatchSegmentedSortILNS0_9SortOrderE0EjNS0_8NullTypeElSC_SC_NS1_14segmented_sort10policy_hubIjSJ_EEE22LargeSegmentsSelectorTENSN_22SmallSegmentsSelectorTEiNS2_19streaming_context_tIlEEEEvT0_T1_T2_T3_T4_T5_T6_T7_T8_iT9_E12temp_storage+168];
	ld.shared.v4.u32 	{%r685, %r686, %r360, %r687}, [_ZZN3cub18CUB_300001_SM_10006detail19three_way_partition29DeviceThreeWayPartitionKernelINS2_10policy_hubIjiE10Policy1000EN6thrust24THRUST_300001_SM_1000_NS17counting_iteratorIjNS8_11use_defaultESA_SA_EEPjSC_NS8_16reverse_iteratorISC_EESC_NS0_13ScanTileStateImLb1EEENS0_21DispatchSegmentedSortILNS0_9SortOrderE0EjNS0_8NullTypeElSC_SC_NS1_14segmented_sort10policy_hubIjSJ_EEE22LargeSegmentsSelectorTENSN_22SmallSegmentsSelectorTEiNS2_19streaming_context_tIlEEEEvT0_T1_T2_T3_T4_T5_T6_T7_T8_iT9_E12temp_storage+176];
	bar.sync 	0;
	sub.s32 	%r688, 5632, %r684;
	sub.s32 	%r358, %r686, %r688;
	sub.s32 	%r359, %r685, %r688;
	sub.s32 	%r689, %r687, %r688;
	sub.s32 	%r690, %r360, %r688;
	bar.sync 	0;
	shr.s32 	%r691, %r690, 31;
	or.b32  	%r361, %r691, %r689;
	@%p76 bra 	$L__BB13_521;
	setp.lt.u64 	%p78, %rd1450, 4294967296;
	@%p78 bra 	$L__BB13_517;
	{ .reg .b32 tmp; mov.b64 {tmp, %r692}, %rd275; }
	{ .reg .b32 tmp; mov.b64 {tmp, %r693}, %rd276; }
	sub.s32 	%r1751, %r692, %r693;
	bra.uni 	$L__BB13_520;
$L__BB13_517:
	setp.eq.s64 	%p79, %rd1450, 0;
	@%p79 bra 	$L__BB13_519;
	cvt.u32.u64 	%r694, %rd275;
	cvt.u32.u64 	%r695, %rd276;
	sub.s32 	%r696, %r361, %r695;
	add.s32 	%r1751, %r696, %r694;
	bra.uni 	$L__BB13_520;
$L__BB13_519:
	ld.param.u32 	%r1695, [_ZN3cub18CUB_300001_SM_10006detail19three_way_partition29DeviceThreeWayPartitionKernelINS2_10policy_hubIjiE10Policy1000EN6thrust24THRUST_300001_SM_1000_NS17counting_iteratorIjNS8_11use_defaultESA_SA_EEPjSC_NS8_16reverse_iteratorISC_EESC_NS0_13ScanTileStateImLb1EEENS0_21DispatchSegmentedSortILNS0_9SortOrderE0EjNS0_8NullTypeElSC_SC_NS1_14segmented_sort10policy_hubIjSJ_EEE22LargeSegmentsSelectorTENSN_22SmallSegmentsSelectorTEiNS2_19streaming_context_tIlEEEEvT0_T1_T2_T3_T4_T5_T6_T7_T8_iT9__param_8];
	mov.u32 	%r697, %tid.x;
	cvt.u32.u64 	%r698, %rd276;
	{ .reg .b32 tmp; mov.b64 {tmp, %r699}, %rd276; }
	add.s32 	%r700, %r698, %r699;
	mov.u32 	%r701, %ctaid.x;
	mul.lo.s32 	%r702, %r701, 5632;
	sub.s32 	%r703, %r1695, %r702;
	add.s32 	%r704, %r703, %r360;
	add.s32 	%r705, %r704, %r361;
	add.s32 	%r706, %r705, %r700;
	mad.lo.s32 	%r707, %r697, 11, %r706;
	cvt.u32.u64 	%r708, %rd275;
	{ .reg .b32 tmp; mov.b64 {tmp, %r709}, %rd275; }
	add.s32 	%r710, %r708, %r709;
	sub.s32 	%r711, %r707, %r710;
	add.s32 	%r1751, %r711, -5632;
$L__BB13_520:
	shl.b32 	%r712, %r1751, 2;
	mov.u32 	%r713, _ZZN3cub18CUB_300001_SM_10006detail19three_way_partition29DeviceThreeWayPartitionKernelINS2_10policy_hubIjiE10Policy1000EN6thrust24THRUST_300001_SM_1000_NS17counting_iteratorIjNS8_11use_defaultESA_SA_EEPjSC_NS8_16reverse_iteratorISC_EESC_NS0_13ScanTileStateImLb1EEENS0_21DispatchSegmentedSortILNS0_9SortOrderE0EjNS0_8NullTypeElSC_SC_NS1_14segmented_sort10policy_hubIjSJ_EEE22LargeSegmentsSelectorTENSN_22SmallSegmentsSelectorTEiNS2_19streaming_context_tIlEEEEvT0_T1_T2_T3_T4_T5_T6_T7_T8_iT9_E12temp_storage;
	add.s32 	%r714, %r713, %r712;
	st.shared.u32 	[%r714], %r326;
$L__BB13_521:
	ld.param.u32 	%r1696, [_ZN3cub18CUB_300001_SM_10006detail19three_way_partition29DeviceThreeWayPartitionKernelINS2_10policy_hubIjiE10Policy1000EN6thrust24THRUST_300001_SM_1000_NS17counting_iteratorIjNS8_11use_defaultESA_SA_EEPjSC_NS8_16reverse_iteratorISC_EESC_NS0_13ScanTileStateImLb1EEENS0_21DispatchSegmentedSortILNS0_9SortOrderE0EjNS0_8NullTypeElSC_SC_NS1_14segmented_sort10policy_hubIjSJ_EEE22LargeSegmentsSelectorTENSN_22SmallSegmentsSelectorTEiNS2_19streaming_context_tIlEEEEvT0_T1_T2_T3_T4_T5_T6_T7_T8_iT9__param_8];
	add.s64 	%rd539, %rd275, %rd1450;
	mov.u32 	%r715, %tid.x;
	mad.lo.s32 	%r716, %r715, 11, 1;
	mov.u32 	%r717, %ctaid.x;
	mul.lo.s32 	%r718, %r717, 5632;
	sub.s32 	%r719, %r1696, %r718;
	setp.ge.s32 	%p80, %r716, %r719;
	{ .reg .b32 tmp; mov.b64 {tmp, %r366}, %rd539; }
	cvt.u32.u64 	%r367, %rd539;
	@%p80 bra 	$L__BB13_528;
	setp.lt.u64 	%p81, %rd1451, 4294967296;
	@%p81 bra 	$L__BB13_524;
	{ .reg .b32 tmp; mov.b64 {tmp, %r720}, %rd276; }
	sub.s32 	%r1752, %r366, %r720;
	bra.uni 	$L__BB13_527;
$L__BB13_524:
	setp.eq.s64 	%p82, %rd1451, 0;
	@%p82 bra 	$L__BB13_526;
	cvt.u32.u64 	%r721, %rd276;
	sub.s32 	%r722, %r361, %r721;
	add.s32 	%r1752, %r722, %r367;
	bra.uni 	$L__BB13_527;
$L__BB13_526:
	ld.param.u32 	%r1697, [_ZN3cub18CUB_300001_SM_10006detail19three_way_partition29DeviceThreeWayPartitionKernelINS2_10policy_hubIjiE10Policy1000EN6thrust24THRUST_300001_SM_1000_NS17counting_iteratorIjNS8_11use_defaultESA_SA_EEPjSC_NS8_16reverse_iteratorISC_EESC_NS0_13ScanTileStateImLb1EEENS0_21DispatchSegmentedSortILNS0_9SortOrderE0EjNS0_8NullTypeElSC_SC_NS1_14segmented_sort10policy_hubIjSJ_EEE22LargeSegmentsSelectorTENSN_22SmallSegmentsSelectorTEiNS2_19streaming_context_tIlEEEEvT0_T1_T2_T3_T4_T5_T6_T7_T8_iT9__param_8];
	mov.u32 	%r723, %tid.x;
	cvt.u32.u64 	%r724, %rd276;
	{ .reg .b32 tmp; mov.b64 {tmp, %r725}, %rd276; }
	add.s32 	%r726, %r724, %r725;
	mov.u32 	%r727, %ctaid.x;
	mul.lo.s32 	%r728, %r727, 5632;
	sub.s32 	%r729, %r1697, %r728;
	add.s32 	%r730, %r729, %r360;
	add.s32 	%r731, %r730, %r361;
	add.s32 	%r732, %r731, %r726;
	mad.lo.s32 	%r733, %r723, 11, %r732;
	add.s32 	%r734, %r367, %r366;
	sub.s32 	%r735, %r733, %r734;
	add.s32 	%r1752, %r735, -5631;
$L__BB13_527:
	shl.b32 	%r736, %r1752, 2;
	mov.u32 	%r737, _ZZN3cub18CUB_300001_SM_10006detail19three_way_partition29DeviceThreeWayPartitionKernelINS2_10policy_hubIjiE10Policy1000EN6thrust24THRUST_300001_SM_1000_NS17counting_iteratorIjNS8_11use_defaultESA_SA_EEPjSC_NS8_16reverse_iteratorISC_EESC_NS0_13ScanTileStateImLb1EEENS0_21DispatchSegmentedSortILNS0_9SortOrderE0EjNS0_8NullTypeElSC_SC_NS1_14segmented_sort10policy_hubIjSJ_EEE22LargeSegmentsSelectorTENSN_22SmallSegmentsSelectorTEiNS2_19streaming_context_tIlEEEEvT0_T1_T2_T3_T4_T5_T6_T7_T8_iT9_E12temp_storage;
	add.s32 	%r738, %r737, %r736;
	st.shared.u32 	[%r738], %r328;
$L__BB13_528:
	ld.param.u32 	%r1698, [_ZN3cub18CUB_300001_SM_10006detail19three_way_partition29DeviceThreeWayPartitionKernelINS2_10policy_hubIjiE10Policy1000EN6thrust24THRUST_300001_SM_1000_NS17counting_iteratorIjNS8_11use_defaultESA_SA_EEPjSC_NS8_16reverse_iteratorISC_EESC_NS0_13ScanTileStateImLb1EEENS0_21DispatchSegmentedSortILNS0_9SortOrderE0EjNS0_8NullTypeElSC_SC_NS1_14segmented_sort10policy_hubIjSJ_EEE22LargeSegmentsSelectorTENSN_22SmallSegmentsSelectorTEiNS2_19streaming_context_tIlEEEEvT0_T1_T2_T3_T4_T5_T6_T7_T8_iT9__param_8];
	mov.u32 	%r739, %ctaid.x;
	mul.lo.s32 	%r740, %r739, 5632;
	sub.s32 	%r372, %r1698, %r740;
	add.s32 	%r741, %r372, %r360;
	add.s32 	%r742, %r741, %r361;
	add.s32 	%r373, %r742, -5632;
	add.s64 	%rd540, %rd239, %rd275;
	mov.u32 	%r743, %tid.x;
	mad.lo.s32 	%r744, %r743, 11, 2;
	setp.ge.s32 	%p83, %r744, %r372;
	{ .reg .b32 tmp; mov.b64 {tmp, %r374}, %rd540; }
	cvt.u32.u64 	%r375, %rd540;
	@%p83 bra 	$L__BB13_535;
	setp.lt.u64 	%p84, %rd1452, 4294967296;
	@%p84 bra 	$L__BB13_531;
	{ .reg .b32 tmp; mov.b64 {tmp, %r745}, %rd276; }
	sub.s32 	%r1753, %r374, %r745;
	bra.uni 	$L__BB13_534;
$L__BB13_531:
	setp.eq.s64 	%p85, %rd1452, 0;
	@%p85 bra 	$L__BB13_533;
	cvt.u32.u64 	%r746, %rd276;
	sub.s32 	%r747, %r361, %r746;
	add.s32 	%r1753, %r747, %r375;
	bra.uni 	$L__BB13_534;
$L__BB13_533:
	cvt.u32.u64 	%r749, %rd276;
	{ .reg .b32 tmp; mov.b64 {tmp, %r750}, %rd276; }
	add.s32 	%r751, %r749, %r750;
	add.s32 	%r752, %r751, %r373;
	mad.lo.s32 	%r753, %r743, 11, %r752;
	add.s32 	%r754, %r375, %r374;
	sub.s32 	%r755, %r753, %r754;
	add.s32 	%r1753, %r755, 2;
$L__BB13_534:
	shl.b32 	%r756, %r1753, 2;
	mov.u32 	%r757, _ZZN3cub18CUB_300001_SM_10006detail19three_way_partition29DeviceThreeWayPartitionKernelINS2_10policy_hubIjiE10Policy1000EN6thrust24THRUST_300001_SM_1000_NS17counting_iteratorIjNS8_11use_defaultESA_SA_EEPjSC_NS8_16reverse_iteratorISC_EESC_NS0_13ScanTileStateImLb1EEENS0_21DispatchSegmentedSortILNS0_9SortOrderE0EjNS0_8NullTypeElSC_SC_NS1_14segmented_sort10policy_hubIjSJ_EEE22LargeSegmentsSelectorTENSN_22SmallSegmentsSelectorTEiNS2_19streaming_context_tIlEEEEvT0_T1_T2_T3_T4_T5_T6_T7_T8_iT9_E12temp_storage;
	add.s32 	%r758, %r757, %r756;
	st.shared.u32 	[%r758], %r330;
$L__BB13_535:
	cvt.u32.u64 	%r759, %rd276;
	{ .reg .b32 tmp; mov.b64 {tmp, %r380}, %rd276; }
	add.s32 	%r760, %r759, %r380;
	add.s32 	%r381, %r760, %r373;
	add.s64 	%rd541, %rd240, %rd275;
	mad.lo.s32 	%r761, %r743, 11, 3;
	setp.ge.s32 	%p86, %r761, %r372;
	{ .reg .b32 tmp; mov.b64 {tmp, %r383}, %rd541; }
	cvt.u32.u64 	%r384, %rd541;
	@%p86 bra 	$L__BB13_542;
	setp.lt.u64 	%p87, %rd1453, 4294967296;
	@%p87 bra 	$L__BB13_538;
	sub.s32 	%r1754, %r383, %r380;
	bra.uni 	$L__BB13_541;
$L__BB13_538:
	setp.eq.s64 	%p88, %rd1453, 0;
	@%p88 bra 	$L__BB13_540;
	sub.s32 	%r763, %r361, %r759;
	add.s32 	%r1754, %r763, %r384;
	bra.uni 	$L__BB13_541;
$L__BB13_540:
	mad.lo.s32 	%r764, %r743, 11, %r381;
	add.s32 	%r765, %r384, %r383;
	sub.s32 	%r766, %r764, %r765;
	add.s32 	%r1754, %r766, 3;
$L__BB13_541:
	shl.b32 	%r767, %r1754, 2;
	mov.u32 	%r768, _ZZN3cub18CUB_300001_SM_10006detail19three_way_partition29DeviceThreeWayPartitionKernelINS2_10policy_hubIjiE10Policy1000EN6thrust24THRUST_300001_SM_1000_NS17counting_iteratorIjNS8_11use_defaultESA_SA_EEPjSC_NS8_16reverse_iteratorISC_EESC_NS0_13ScanTileStateImLb1EEENS0_21DispatchSegmentedSortILNS0_9SortOrderE0EjNS0_8NullTypeElSC_SC_NS1_14segmented_sort10policy_hubIjSJ_EEE22LargeSegmentsSelectorTENSN_22SmallSegmentsSelectorTEiNS2_19streaming_context_tIlEEEEvT0_T1_T2_T3_T4_T5_T6_T7_T8_iT9_E12temp_storage;
	add.s32 	%r769, %r768, %r767;
	st.shared.u32 	[%r769], %r332;
$L__BB13_542:
	sub.s32 	%r389, %r361, %r759;
	add.s64 	%rd542, %rd241, %rd275;
	mad.lo.s32 	%r390, %r743, 11, 4;
	setp.ge.s32 	%p89, %r390, %r372;
	{ .reg .b32 tmp; mov.b64 {tmp, %r391}, %rd542; }
	cvt.u32.u64 	%r392, %rd542;
	@%p89 bra 	$L__BB13_549;
	setp.lt.u64 	%p90, %rd1454, 4294967296;
	@%p90 bra 	$L__BB13_545;
	sub.s32 	%r1755, %r391, %r380;
	bra.uni 	$L__BB13_548;
$L__BB13_545:
	setp.eq.s64 	%p91, %rd1454, 0;
	@%p91 bra 	$L__BB13_547;
	add.s32 	%r1755, %r389, %r392;
	bra.uni 	$L__BB13_548;
$L__BB13_547:
	add.s32 	%r771, %r381, %r390;
	add.s32 	%r772, %r392, %r391;
	sub.s32 	%r1755, %r771, %r772;
$L__BB13_548:
	shl.b32 	%r773, %r1755, 2;
	mov.u32 	%r774, _ZZN3cub18CUB_300001_SM_10006detail19three_way_partition29DeviceThreeWayPartitionKernelINS2_10policy_hubIjiE10Policy1000EN6thrust24THRUST_300001_SM_1000_NS17counting_iteratorIjNS8_11use_defaultESA_SA_EEPjSC_NS8_16reverse_iteratorISC_EESC_NS0_13ScanTileStateImLb1EEENS0_21DispatchSegmentedSortILNS0_9SortOrderE0EjNS0_8NullTypeElSC_SC_NS1_14segmented_sort10policy_hubIjSJ_EEE22LargeSegmentsSelectorTENSN_22SmallSegmentsSelectorTEiNS2_19streaming_context_tIlEEEEvT0_T1_T2_T3_T4_T5_T6_T7_T8_iT9_E12temp_storage;
	add.s32 	%r775, %r774, %r773;
	st.shared.u32 	[%r775], %r334;
$L__BB13_549:
	add.s64 	%rd543, %rd242, %rd275;
	mad.lo.s32 	%r397, %r743, 11, 5;
	setp.ge.s32 	%p92, %r397, %r372;
	{ .reg .b32 tmp; mov.b64 {tmp, %r398}, %rd543; }
	cvt.u32.u64 	%r399, %rd543;
	@%p92 bra 	$L__BB13_556;
	setp.lt.u64 	%p93, %rd1455, 4294967296;
	@%p93 bra 	$L__BB13_552;
	sub.s32 	%r1756, %r398, %r380;
	bra.uni 	$L__BB13_555;
$L__BB13_552:
	setp.eq.s64 	%p94, %rd1455, 0;
	@%p94 bra 	$L__BB13_554;
	add.s32 	%r1756, %r389, %r399;
	bra.uni 	$L__BB13_555;
$L__BB13_554:
	add.s32 	%r776, %r381, %r397;
	add.s32 	%r777, %r399, %r398;
	sub.s32 	%r1756, %r776, %r777;
$L__BB13_555:
	shl.b32 	%r778, %r1756, 2;
	mov.u32 	%r779, _ZZN3cub18CUB_300001_SM_10006detail19three_way_partition29DeviceThreeWayPartitionKernelINS2_10policy_hubIjiE10Policy1000EN6thrust24THRUST_300001_SM_1000_NS17counting_iteratorIjNS8_11use_defaultESA_SA_EEPjSC_NS8_16reverse_iteratorISC_EESC_NS0_13ScanTileStateImLb1EEENS0_21DispatchSegmentedSortILNS0_9SortOrderE0EjNS0_8NullTypeElSC_SC_NS1_14segmented_sort10policy_hubIjSJ_EEE22LargeSegmentsSelectorTENSN_22SmallSegmentsSelectorTEiNS2_19streaming_context_tIlEEEEvT0_T1_T2_T3_T4_T5_T6_T7_T8_iT9_E12temp_storage;
	add.s32 	%r780, %r779, %r778;
	st.shared.u32 	[%r780], %r335;
$L__BB13_556:
	add.s64 	%rd544, %rd243, %rd275;
	mad.lo.s32 	%r404, %r743, 11, 6;
	setp.ge.s32 	%p95, %r404, %r372;
	{ .reg .b32 tmp; mov.b64 {tmp, %r405}, %rd544; }
	cvt.u32.u64 	%r406, %rd544;
	@%p95 bra 	$L__BB13_563;
	setp.lt.u64 	%p96, %rd1456, 4294967296;
	@%p96 bra 	$L__BB13_559;
	sub.s32 	%r1757, %r405, %r380;
	bra.uni 	$L__BB13_562;
$L__BB13_559:
	setp.eq.s64 	%p97, %rd1456, 0;
	@%p97 bra 	$L__BB13_561;
	add.s32 	%r1757, %r389, %r406;
	bra.uni 	$L__BB13_562;
$L__BB13_561:
	add.s32 	%r781, %r381, %r404;
	add.s32 	%r782, %r406, %r405;
	sub.s32 	%r1757, %r781, %r782;
$L__BB13_562:
	shl.b32 	%r783, %r1757, 2;
	mov.u32 	%r784, _ZZN3cub18CUB_300001_SM_10006detail19three_way_partition29DeviceThreeWayPartitionKernelINS2_10policy_hubIjiE10Policy1000EN6thrust24THRUST_300001_SM_1000_NS17counting_iteratorIjNS8_11use_defaultESA_SA_EEPjSC_NS8_16reverse_iteratorISC_EESC_NS0_13ScanTileStateImLb1EEENS0_21DispatchSegmentedSortILNS0_9SortOrderE0EjNS0_8NullTypeElSC_SC_NS1_14segmented_sort10policy_hubIjSJ_EEE22LargeSegmentsSelectorTENSN_22SmallSegmentsSelectorTEiNS2_19streaming_context_tIlEEEEvT0_T1_T2_T3_T4_T5_T6_T7_T8_iT9_E12temp_storage;
	add.s32 	%r785, %r784, %r783;
	st.shared.u32 	[%r785], %r336;
$L__BB13_563:
	add.s64 	%rd545, %rd244, %rd275;
	mad.lo.s32 	%r411, %r743, 11, 7;
	setp.ge.s32 	%p98, %r411, %r372;
	{ .reg .b32 tmp; mov.b64 {tmp, %r412}, %rd545; }
	cvt.u32.u64 	%r413, %rd545;
	@%p98 bra 	$L__BB13_570;
	setp.lt.u64 	%p99, %rd1457, 4294967296;
	@%p99 bra 	$L__BB13_566;
	sub.s32 	%r1758, %r412, %r380;
	bra.uni 	$L__BB13_569;
$L__BB13_566:
	setp.eq.s64 	%p100, %rd1457, 0;
	@%p100 bra 	$L__BB13_568;
	add.s32 	%r1758, %r389, %r413;
	bra.uni 	$L__BB13_569;
$L__BB13_568:
	add.s32 	%r786, %r381, %r411;
	add.s32 	%r787, %r413, %r412;
	sub.s32 	%r1758, %r786, %r787;
$L__BB13_569:
	shl.b32 	%r788, %r1758, 2;
	mov.u32 	%r789, _ZZN3cub18CUB_300001_SM_10006detail19three_way_partition29DeviceThreeWayPartitionKernelINS2_10policy_hubIjiE10Policy1000EN6thrust24THRUST_300001_SM_1000_NS17counting_iteratorIjNS8_11use_defaultESA_SA_EEPjSC_NS8_16reverse_iteratorISC_EESC_NS0_13ScanTileStateImLb1EEENS0_21DispatchSegmentedSortILNS0_9SortOrderE0EjNS0_8NullTypeElSC_SC_NS1_14segmented_sort10policy_hubIjSJ_EEE22LargeSegmentsSelectorTENSN_22SmallSegmentsSelectorTEiNS2_19streaming_context_tIlEEEEvT0_T1_T2_T3_T4_T5_T6_T7_T8_iT9_E12temp_storage;
	add.s32 	%r790, %r789, %r788;
	st.shared.u32 	[%r790], %r337;
$L__BB13_570:
	add.s64 	%rd546, %rd245, %rd275;
	mad.lo.s32 	%r418, %r743, 11, 8;
	setp.ge.s32 	%p101, %r418, %r372;
	{ .reg .b32 tmp; mov.b64 {tmp, %r419}, %rd546; }
	cvt.u32.u64 	%r420, %rd546;
	@%p101 bra 	$L__BB13_577;
	setp.lt.u64 	%p102, %rd1458, 4294967296;
	@%p102 bra 	$L__BB13_573;
	sub.s32 	%r1759, %r419, %r380;
	bra.uni 	$L__BB13_576;
$L__BB13_573:
	setp.eq.s64 	%p103, %rd1458, 0;
	@%p103 bra 	$L__BB13_575;
	add.s32 	%r1759, %r389, %r420;
	bra.uni 	$L__BB13_576;
$L__BB13_575:
	add.s32 	%r791, %r381, %r418;
	add.s32 	%r792, %r420, %r419;
	sub.s32 	%r1759, %r791, %r792;
$L__BB13_576:
	shl.b32 	%r793, %r1759, 2;
	mov.u32 	%r794, _ZZN3cub18CUB_300001_SM_10006detail19three_way_partition29DeviceThreeWayPartitionKernelINS2_10policy_hubIjiE10Policy1000EN6thrust24THRUST_300001_SM_1000_NS17counting_iteratorIjNS8_11use_defaultESA_SA_EEPjSC_NS8_16reverse_iteratorISC_EESC_NS0_13ScanTileStateImLb1EEENS0_21DispatchSegmentedSortILNS0_9SortOrderE0EjNS0_8NullTypeElSC_SC_NS1_14segmented_sort10policy_hubIjSJ_EEE22LargeSegmentsSelectorTENSN_22SmallSegmentsSelectorTEiNS2_19streaming_context_tIlEEEEvT0_T1_T2_T3_T4_T5_T6_T7_T8_iT9_E12temp_storage;
	add.s32 	%r795, %r794, %r793;
	st.shared.u32 	[%r795], %r338;
$L__BB13_577:
	add.s64 	%rd547, %rd246, %rd275;
	mad.lo.s32 	%r425, %r743, 11, 9;
	setp.ge.s32 	%p104, %r425, %r372;
	{ .reg .b32 tmp; mov.b64 {tmp, %r426}, %rd547; }
	cvt.u32.u64 	%r427, %rd547;
	@%p104 bra 	$L__BB13_584;
	setp.lt.u64 	%p105, %rd1459, 4294967296;
	@%p105 bra 	$L__BB13_580;
	sub.s32 	%r1760, %r426, %r380;
	bra.uni 	$L__BB13_583;
$L__BB13_580:
	setp.eq.s64 	%p106, %rd1459, 0;
	@%p106 bra 	$L__BB13_582;
	add.s32 	%r1760, %r389, %r427;
	bra.uni 	$L__BB13_583;
$L__BB13_582:
	add.s32 	%r796, %r381, %r425;
	add.s32 	%r797, %r427, %r426;
	sub.s32 	%r1760, %r796, %r797;
$L__BB13_583:
	shl.b32 	%r798, %r1760, 2;
	mov.u32 	%r799, _ZZN3cub18CUB_300001_SM_10006detail19three_way_partition29DeviceThreeWayPartitionKernelINS2_10policy_hubIjiE10Policy1000EN6thrust24THRUST_300001_SM_1000_NS17counting_iteratorIjNS8_11use_defaultESA_SA_EEPjSC_NS8_16reverse_iteratorISC_EESC_NS0_13ScanTileStateImLb1EEENS0_21DispatchSegmentedSortILNS0_9SortOrderE0EjNS0_8NullTypeElSC_SC_NS1_14segmented_sort10policy_hubIjSJ_EEE22LargeSegmentsSelectorTENSN_22SmallSegmentsSelectorTEiNS2_19streaming_context_tIlEEEEvT0_T1_T2_T3_T4_T5_T6_T7_T8_iT9_E12temp_storage;
	add.s32 	%r800, %r799, %r798;
	st.shared.u32 	[%r800], %r339;
$L__BB13_584:
	add.s64 	%rd548, %rd247, %rd275;
	mad.lo.s32 	%r432, %r743, 11, 10;
	setp.ge.s32 	%p107, %r432, %r372;
	{ .reg .b32 tmp; mov.b64 {tmp, %r433}, %rd548; }
	cvt.u32.u64 	%r434, %rd548;
	@%p107 bra 	$L__BB13_591;
	setp.lt.u64 	%p108, %rd1460, 4294967296;
	@%p108 bra 	$L__BB13_587;
	sub.s32 	%r1761, %r433, %r380;
	bra.uni 	$L__BB13_590;
$L__BB13_587:
	setp.eq.s64 	%p109, %rd1460, 0;
	@%p109 bra 	$L__BB13_589;
	add.s32 	%r1761, %r389, %r434;
	bra.uni 	$L__BB13_590;
$L__BB13_589:
	add.s32 	%r801, %r381, %r432;
	add.s32 	%r802, %r434, %r433;
	sub.s32 	%r1761, %r801, %r802;
$L__BB13_590:
	shl.b32 	%r803, %r1761, 2;
	mov.u32 	%r804, _ZZN3cub18CUB_300001_SM_10006detail19three_way_partition29DeviceThreeWayPartitionKernelINS2_10policy_hubIjiE10Policy1000EN6thrust24THRUST_300001_SM_1000_NS17counting_iteratorIjNS8_11use_defaultESA_SA_EEPjSC_NS8_16reverse_iteratorISC_EESC_NS0_13ScanTileStateImLb1EEENS0_21DispatchSegmentedSortILNS0_9SortOrderE0EjNS0_8NullTypeElSC_SC_NS1_14segmented_sort10policy_hubIjSJ_EEE22LargeSegmentsSelectorTENSN_22SmallSegmentsSelectorTEiNS2_19streaming_context_tIlEEEEvT0_T1_T2_T3_T4_T5_T6_T7_T8_iT9_E12temp_storage;
	add.s32 	%r805, %r804, %r803;
	st.shared.u32 	[%r805], %r340;
$L__BB13_591:
	bar.sync 	0;
	mov.u64 	%rd277, %rd310;
	ld.param.u8 	%rs2, [%rd277];
	setp.ne.s16 	%p110, %rs2, 0;
	mov.b64 	%rd1468, 0;
	@%p110 bra 	$L__BB13_593;
	ld.param.u64 	%rd550, [%rd277+16];
	cvta.to.global.u64 	%rd551, %rd550;
	ld.global.u64 	%rd1468, [%rd551];
$L__BB13_593:
	setp.ne.s16 	%p111, %rs2, 0;
	mov.b64 	%rd1469, 0;
	@%p111 bra 	$L__BB13_595;
	ld.param.u64 	%rd553, [%rd277+16];
	cvta.to.global.u64 	%rd554, %rd553;
	ld.global.u64 	%rd1469, [%rd554+8];
$L__BB13_595:
	cvt.s64.s32 	%rd556, %rd276;
	add.s64 	%rd282, %rd1469, %rd556;
	setp.ne.s16 	%p112, %rs2, 0;
	mov.b64 	%rd1470, 0;
	@%p112 bra 	$L__BB13_597;
	ld.param.u64 	%rd557, [%rd277+16];
	cvta.to.global.u64 	%rd558, %rd557;
	ld.global.u64 	%rd1470, [%rd558+16];
$L__BB13_597:
	ld.param.u64 	%rd1396, [_ZN3cub18CUB_300001_SM_10006detail19three_way_partition29DeviceThreeWayPartitionKernelINS2_10policy_hubIjiE10Policy1000EN6thrust24THRUST_300001_SM_1000_NS17counting_iteratorIjNS8_11use_defaultESA_SA_EEPjSC_NS8_16reverse_iteratorISC_EESC_NS0_13ScanTileStateImLb1EEENS0_21DispatchSegmentedSortILNS0_9SortOrderE0EjNS0_8NullTypeElSC_SC_NS1_14segmented_sort10policy_hubIjSJ_EEE22LargeSegmentsSelectorTENSN_22SmallSegmentsSelectorTEiNS2_19streaming_context_tIlEEEEvT0_T1_T2_T3_T4_T5_T6_T7_T8_iT9__param_2];
	ld.param.u64 	%rd1392, [_ZN3cub18CUB_300001_SM_10006detail19three_way_partition29DeviceThreeWayPartitionKernelINS2_10policy_hubIjiE10Policy1000EN6thrust24THRUST_300001_SM_1000_NS17counting_iteratorIjNS8_11use_defaultESA_SA_EEPjSC_NS8_16reverse_iteratorISC_EESC_NS0_13ScanTileStateImLb1EEENS0_21DispatchSegmentedSortILNS0_9SortOrderE0EjNS0_8NullTypeElSC_SC_NS1_14segmented_sort10policy_hubIjSJ_EEE22LargeSegmentsSelectorTENSN_22SmallSegmentsSelectorTEiNS2_19streaming_context_tIlEEEEvT0_T1_T2_T3_T4_T5_T6_T7_T8_iT9__param_1];
	sub.s32 	%r811, %r740, %r760;
	cvt.s64.s32 	%rd559, %r811;
	add.s64 	%rd285, %rd1470, %rd559;
	add.s64 	%rd286, %rd3, -4;
	setp.ge.s32 	%p113, %r743, %r372;
	shl.b32 	%r812, %r743, 2;
	mov.u32 	%r813, _ZZN3cub18CUB_300001_SM_10006detail19three_way_partition29DeviceThreeWayPartitionKernelINS2_10policy_hubIjiE10Policy1000EN6thrust24THRUST_300001_SM_1000_NS17counting_iteratorIjNS8_11use_defaultESA_SA_EEPjSC_NS8_16reverse_iteratorISC_EESC_NS0_13ScanTileStateImLb1EEENS0_21DispatchSegmentedSortILNS0_9SortOrderE0EjNS0_8NullTypeElSC_SC_NS1_14segmented_sort10policy_hubIjSJ_EEE22LargeSegmentsSelectorTENSN_22SmallSegmentsSelectorTEiNS2_19streaming_context_tIlEEEEvT0_T1_T2_T3_T4_T5_T6_T7_T8_iT9_E12temp_storage;
	add.s32 	%r439, %r813, %r812;
	cvt.u64.u32 	%rd287, %r743;
	shr.s64 	%rd560, %rd276, 32;
	add.s64 	%rd561, %rd1468, %rd560;
	add.s64 	%rd562, %rd561, %rd287;
	cvta.to.global.u64 	%rd563, %rd1392;
	shl.b64 	%rd564, %rd562, 2;
	add.s64 	%rd288, %rd563, %rd564;
	sub.s32 	%r814, %r743, %r361;
	cvt.s64.s32 	%rd565, %r814;
	add.s64 	%rd566, %rd282, %rd565;
	cvta.to.global.u64 	%rd567, %rd1396;
	shl.b64 	%rd568, %rd566, 2;
	add.s64 	%rd289, %rd567, %rd568;
	@%p113 bra 	$L__BB13_603;
	ld.shared.u32 	%r440, [%r439];
	setp.ge.s32 	%p114, %r743, %r361;
	@%p114 bra 	$L__BB13_600;
	st.global.u32 	[%rd288], %r440;
	bra.uni 	$L__BB13_603;
$L__BB13_600:
	setp.ge.s32 	%p115, %r743, %r373;
	@%p115 bra 	$L__BB13_602;
	st.global.u32 	[%rd289], %r440;
	bra.uni 	$L__BB13_603;
$L__BB13_602:
	cvt.s64.s32 	%rd569, %r361;
	cvt.s64.s32 	%rd570, %r360;
	cvt.s64.s32 	%rd571, %r372;
	add.s64 	%rd572, %rd570, %rd571;
	add.s64 	%rd573, %rd572, %rd569;
	add.s64 	%rd574, %rd285, %rd287;
	sub.s64 	%rd575, %rd573, %rd574;
	shl.b64 	%rd576, %rd575, 2;
	add.s64 	%rd577, %rd286, %rd576;
	st.global.u32 	[%rd577+-22528], %r440;
$L__BB13_603:
	add.s32 	%r441, %r743, 512;
	setp.ge.s32 	%p116, %r441, %r372;
	cvt.s64.s32 	%rd578, %r373;
	add.s64 	%rd579, %rd285, %rd287;
	sub.s64 	%rd580, %rd578, %rd579;
	shl.b64 	%rd581, %rd580, 2;
	add.s64 	%rd290, %rd286, %rd581;
	@%p116 bra 	$L__BB13_609;
	ld.shared.u32 	%r442, [%r439+2048];
	setp.lt.s32 	%p117, %r441, %r361;
	@%p117 bra 	$L__BB13_608;
	setp.lt.s32 	%p118, %r441, %r373;
	@%p118 bra 	$L__BB13_607;
	st.global.u32 	[%rd290+-2048], %r442;
	bra.uni 	$L__BB13_609;
$L__BB13_607:
	st.global.u32 	[%rd289+2048], %r442;
	bra.uni 	$L__BB13_609;
$L__BB13_608:
	st.global.u32 	[%rd288+2048], %r442;
$L__BB13_609:
	or.b32  	%r443, %r743, 1024;
	setp.ge.s32 	%p119, %r443, %r372;
	@%p119 bra 	$L__BB13_615;
	ld.shared.u32 	%r444, [%r439+4096];
	setp.lt.s32 	%p120, %r443, %r361;
	@%p120 bra 	$L__BB13_614;
	setp.lt.s32 	%p121, %r443, %r373;
	@%p121 bra 	$L__BB13_613;
	st.global.u32 	[%rd290+-4096], %r444;
	bra.uni 	$L__BB13_615;
$L__BB13_613:
	st.global.u32 	[%rd289+4096], %r444;
	bra.uni 	$L__BB13_615;
$L__BB13_614:
	st.global.u32 	[%rd288+4096], %r444;
$L__BB13_615:
	add.s32 	%r445, %r743, 1536;
	setp.ge.s32 	%p122, %r445, %r372;
	@%p122 bra 	$L__BB13_621;
	ld.shared.u32 	%r446, [%r439+6144];
	setp.lt.s32 	%p123, %r445, %r361;
	@%p123 bra 	$L__BB13_620;
	setp.lt.s32 	%p124, %r445, %r373;
	@%p124 bra 	$L__BB13_619;
	st.global.u32 	[%rd290+-6144], %r446;
	bra.uni 	$L__BB13_621;
$L__BB13_619:
	st.global.u32 	[%rd289+6144], %r446;
	bra.uni 	$L__BB13_621;
$L__BB13_620:
	st.global.u32 	[%rd288+6144], %r446;
$L__BB13_621:
	or.b32  	%r447, %r743, 2048;
	setp.ge.s32 	%p125, %r447, %r372;
	@%p125 bra 	$L__BB13_627;
	ld.shared.u32 	%r448, [%r439+8192];
	setp.lt.s32 	%p126, %r447, %r361;
	@%p126 bra 	$L__BB13_626;
	setp.lt.s32 	%p127, %r447, %r373;
	@%p127 bra 	$L__BB13_625;
	st.global.u32 	[%rd290+-8192], %r448;
	bra.uni 	$L__BB13_627;
$L__BB13_625:
	st.global.u32 	[%rd289+8192], %r448;
	bra.uni 	$L__BB13_627;
$L__BB13_626:
	st.global.u32 	[%rd288+8192], %r448;
$L__BB13_627:
	add.s32 	%r449, %r743, 2560;
	setp.ge.s32 	%p128, %r449, %r372;
	@%p128 bra 	$L__BB13_633;
	ld.shared.u32 	%r450, [%r439+10240];
	setp.lt.s32 	%p129, %r449, %r361;
	@%p129 bra 	$L__BB13_632;
	setp.lt.s32 	%p130, %r449, %r373;
	@%p130 bra 	$L__BB13_631;
	st.global.u32 	[%rd290+-10240], %r450;
	bra.uni 	$L__BB13_633;
$L__BB13_631:
	st.global.u32 	[%rd289+10240], %r450;
	bra.uni 	$L__BB13_633;
$L__BB13_632:
	st.global.u32 	[%rd288+10240], %r450;
$L__BB13_633:
	or.b32  	%r451, %r743, 3072;
	setp.ge.s32 	%p131, %r451, %r372;
	@%p131 bra 	$L__BB13_639;
	ld.shared.u32 	%r452, [%r439+12288];
	setp.lt.s32 	%p132, %r451, %r361;
	@%p132 bra 	$L__BB13_638;
	setp.lt.s32 	%p133, %r451, %r373;
	@%p133 bra 	$L__BB13_637;
	st.global.u32 	[%rd290+-12288], %r452;
	bra.uni 	$L__BB13_639;
$L__BB13_637:
	st.global.u32 	[%rd289+12288], %r452;
	bra.uni 	$L__BB13_639;
$L__BB13_638:
	st.global.u32 	[%rd288+12288], %r452;
$L__BB13_639:
	add.s32 	%r453, %r743, 3584;
	setp.ge.s32 	%p134, %r453, %r372;
	@%p134 bra 	$L__BB13_645;
	ld.shared.u32 	%r454, [%r439+14336];
	setp.lt.s32 	%p135, %r453, %r361;
	@%p135 bra 	$L__BB13_644;
	setp.lt.s32 	%p136, %r453, %r373;
	@%p136 bra 	$L__BB13_643;
	st.global.u32 	[%rd290+-14336], %r454;
	bra.uni 	$L__BB13_645;
$L__BB13_643:
	st.global.u32 	[%rd289+14336], %r454;
	bra.uni 	$L__BB13_645;
$L__BB13_644:
	st.global.u32 	[%rd288+14336], %r454;
$L__BB13_645:
	or.b32  	%r455, %r743, 4096;
	setp.ge.s32 	%p137, %r455, %r372;
	@%p137 bra 	$L__BB13_651;
	ld.shared.u32 	%r456, [%r439+16384];
	setp.lt.s32 	%p138, %r455, %r361;
	@%p138 bra 	$L__BB13_650;
	setp.lt.s32 	%p139, %r455, %r373;
	@%p139 bra 	$L__BB13_649;
	st.global.u32 	[%rd290+-16384], %r456;
	bra.uni 	$L__BB13_651;
$L__BB13_649:
	st.global.u32 	[%rd289+16384], %r456;
	bra.uni 	$L__BB13_651;
$L__BB13_650:
	st.global.u32 	[%rd288+16384], %r456;
$L__BB13_651:
	add.s32 	%r457, %r743, 4608;
	setp.ge.s32 	%p140, %r457, %r372;
	@%p140 bra 	$L__BB13_657;
	ld.shared.u32 	%r458, [%r439+18432];
	setp.lt.s32 	%p141, %r457, %r361;
	@%p141 bra 	$L__BB13_656;
	setp.lt.s32 	%p142, %r457, %r373;
	@%p142 bra 	$L__BB13_655;
	st.global.u32 	[%rd290+-18432], %r458;
	bra.uni 	$L__BB13_657;
$L__BB13_655:
	st.global.u32 	[%rd289+18432], %r458;
	bra.uni 	$L__BB13_657;
$L__BB13_656:
	st.global.u32 	[%rd288+18432], %r458;
$L__BB13_657:
	cvt.s64.s32 	%rd582, %r359;
	cvt.u64.u32 	%rd583, %r358;
	shl.b64 	%rd584, %rd583, 32;
	or.b64  	%rd1471, %rd584, %rd582;
	or.b32  	%r459, %r743, 5120;
	setp.ge.s32 	%p143, %r459, %r372;
	@%p143 bra 	$L__BB13_663;
	ld.shared.u32 	%r460, [%r439+20480];
	setp.lt.s32 	%p144, %r459, %r361;
	@%p144 bra 	$L__BB13_662;
	setp.lt.s32 	%p145, %r459, %r373;
	@%p145 bra 	$L__BB13_661;
	st.global.u32 	[%rd290+-20480], %r460;
	bra.uni 	$L__BB13_663;
$L__BB13_661:
	st.global.u32 	[%rd289+20480], %r460;
	bra.uni 	$L__BB13_663;
$L__BB13_662:
	st.global.u32 	[%rd288+20480], %r460;
$L__BB13_663:
	mov.u32 	%r1127, %tid.x;
	setp.ne.s32 	%p281, %r1127, 0;
	@%p281 bra 	$L__BB13_677;
	{ .reg .b32 tmp; mov.b64 {tmp, %r461}, %rd1471; }
	shr.s64 	%rd293, %rd1471, 32;
	cvt.u32.u64 	%r462, %rd1471;
	cvt.s64.s32 	%rd294, %rd1471;
	mov.u64 	%rd295, %rd310;
	ld.param.u8 	%rs9, [%rd295+1];
	setp.eq.s16 	%p282, %rs9, 0;
	@%p282 bra 	$L__BB13_670;
	ld.param.u8 	%rs10, [%rd295];
	setp.ne.s16 	%p283, %rs10, 0;
	mov.b32 	%r1762, 0;
	@%p283 bra 	$L__BB13_667;
	ld.param.u64 	%rd871, [%rd295+16];
	cvta.to.global.u64 	%rd872, %rd871;
	ld.global.u32 	%r1762, [%rd872];
$L__BB13_667:
	ld.param.u64 	%rd1400, [_ZN3cub18CUB_300001_SM_10006detail19three_way_partition29DeviceThreeWayPartitionKernelINS2_10policy_hubIjiE10Policy1000EN6thrust24THRUST_300001_SM_1000_NS17counting_iteratorIjNS8_11use_defaultESA_SA_EEPjSC_NS8_16reverse_iteratorISC_EESC_NS0_13ScanTileStateImLb1EEENS0_21DispatchSegmentedSortILNS0_9SortOrderE0EjNS0_8NullTypeElSC_SC_NS1_14segmented_sort10policy_hubIjSJ_EEE22LargeSegmentsSelectorTENSN_22SmallSegmentsSelectorTEiNS2_19streaming_context_tIlEEEEvT0_T1_T2_T3_T4_T5_T6_T7_T8_iT9__param_4];
	add.s32 	%r1130, %r1762, %r461;
	cvta.to.global.u64 	%rd296, %rd1400;
	st.global.u32 	[%rd296], %r1130;
	setp.ne.s16 	%p284, %rs10, 0;
	mov.b32 	%r1763, 0;
	@%p284 bra 	$L__BB13_669;
	ld.param.u64 	%rd873, [%rd295+16];
	cvta.to.global.u64 	%rd874, %rd873;
	ld.global.u32 	%r1763, [%rd874+8];
$L__BB13_669:
	add.s32 	%r1131, %r1763, %r462;
	st.global.u32 	[%rd296+4], %r1131;
	bra.uni 	$L__BB13_677;
$L__BB13_670:
	ld.param.u8 	%rs12, [%rd295];
	setp.ne.s16 	%p285, %rs12, 0;
	mov.b64 	%rd1472, 0;
	@%p285 bra 	$L__BB13_672;
	ld.param.u64 	%rd876, [%rd295+16];
	cvta.to.global.u64 	%rd877, %rd876;
	ld.global.u64 	%rd1472, [%rd877];
$L__BB13_672:
	add.s64 	%rd879, %rd1472, %rd293;
	ld.param.u64 	%rd880, [%rd295+24];
	cvta.to.global.u64 	%rd881, %rd880;
	st.global.u64 	[%rd881], %rd879;
	setp.ne.s16 	%p286, %rs12, 0;
	mov.b64 	%rd1473, 0;
	@%p286 bra 	$L__BB13_674;
	ld.param.u64 	%rd882, [%rd295+16];
	cvta.to.global.u64 	%rd883, %rd882;
	ld.global.u64 	%rd1473, [%rd883+8];
$L__BB13_674:
	add.s64 	%rd885, %rd1473, %rd294;
	cvta.to.global.u64 	%rd887, %rd880;
	st.global.u64 	[%rd887+8], %rd885;
	setp.ne.s16 	%p287, %rs12, 0;
	mov.b64 	%rd1474, 0;
	@%p287 bra 	$L__BB13_676;
	ld.param.u64 	%rd888, [%rd295+16];
	cvta.to.global.u64 	%rd889, %rd888;
	ld.global.u64 	%rd1474, [%rd889+16];
$L__BB13_676:
	ld.param.u32 	%r1703, [_ZN3cub18CUB_300001_SM_10006detail19three_way_partition29DeviceThreeWayPartitionKernelINS2_10policy_hubIjiE10Policy1000EN6thrust24THRUST_300001_SM_1000_NS17counting_iteratorIjNS8_11use_defaultESA_SA_EEPjSC_NS8_16reverse_iteratorISC_EESC_NS0_13ScanTileStateImLb1EEENS0_21DispatchSegmentedSortILNS0_9SortOrderE0EjNS0_8NullTypeElSC_SC_NS1_14segmented_sort10policy_hubIjSJ_EEE22LargeSegmentsSelectorTENSN_22SmallSegmentsSelectorTEiNS2_19streaming_context_tIlEEEEvT0_T1_T2_T3_T4_T5_T6_T7_T8_iT9__param_8];
	add.s64 	%rd890, %rd293, %rd294;
	cvt.s64.s32 	%rd891, %r1703;
	sub.s64 	%rd892, %rd891, %rd890;
	add.s64 	%rd893, %rd892, %rd1474;
	cvta.to.global.u64 	%rd895, %rd880;
	st.global.u64 	[%rd895+16], %rd893;
$L__BB13_677:
	ret;

}
	// .globl	_ZN3cub18CUB_300001_SM_10006detail14segmented_sort30DeviceSegmentedSortKernelLargeILNS0_9SortOrderE0ENS2_10policy_hubIjNS0_8NullTypeEE9Policy860EjS6_PjS9_lEEvPKjPKT1_PSC_NS1_20device_double_bufferISC_EEPKT2_PSI_NSG_ISI_EET3_T4_
.visible .entry _ZN3cub18CUB_300001_SM_10006detail14segmented_sort30DeviceSegmentedSortKernelLargeILNS0_9SortOrderE0ENS2_10policy_hubIjNS0_8NullTypeEE9Policy860EjS6_PjS9_lEEvPKjPKT1_PSC_NS1_20device_double_bufferISC_EEPKT2_PSI_NSG_ISI_EET3_T4_(
	.param .u64 .ptr .align 1 _ZN3cub18CUB_300001_SM_10006detail14segmented_sort30DeviceSegmentedSortKernelLargeILNS0_9SortOrderE0ENS2_10policy_hubIjNS0_8NullTypeEE9Policy860EjS6_PjS9_lEEvPKjPKT1_PSC_NS1_20device_double_bufferISC_EEPKT2_PSI_NSG_ISI_EET3_T4__param_0,
	.param .u64 .ptr .align 1 _ZN3cub18CUB_300001_SM_10006detail14segmented_sort30DeviceSegmentedSortKernelLargeILNS0_9SortOrderE0ENS2_10policy_hubIjNS0_8NullTypeEE9Policy860EjS6_PjS9_lEEvPKjPKT1_PSC_NS1_20device_double_bufferISC_EEPKT2_PSI_NSG_ISI_EET3_T4__param_1,
	.param .u64 .ptr .align 1 _ZN3cub18CUB_300001_SM_10006detail14segmented_sort30DeviceSegmentedSortKernelLargeILNS0_9SortOrderE0ENS2_10policy_hubIjNS0_8NullTypeEE9Policy860EjS6_PjS9_lEEvPKjPKT1_PSC_NS1_20device_double_bufferISC_EEPKT2_PSI_NSG_ISI_EET3_T4__param_2,
	.param .align 8 .b8 _ZN3cub18CUB_300001_SM_10006detail14segmented_sort30DeviceSegmentedSortKernelLargeILNS0_9SortOrderE0ENS2_10policy_hubIjNS0_8NullTypeEE9Policy860EjS6_PjS9_lEEvPKjPKT1_PSC_NS1_20device_double_bufferISC_EEPKT2_PSI_NSG_ISI_EET3_T4__param_3[16],
	.param .u64 .ptr .align 1 _ZN3cub18CUB_300001_SM_10006detail14segmented_sort30DeviceSegmentedSortKernelLargeILNS0_9SortOrderE0ENS2_10policy_hubIjNS0_8NullTypeEE9Policy860EjS6_PjS9_lEEvPKjPKT1_PSC_NS1_20device_double_bufferISC_EEPKT2_PSI_NSG_ISI_EET3_T4__param_4,
	.param .u64 .ptr .align 1 _ZN3cub18CUB_300001_SM_10006detail14segmented_sort30DeviceSegmentedSortKernelLargeILNS0_9SortOrderE0ENS2_10policy_hubIjNS0_8NullTypeEE9Policy860EjS6_PjS9_lEEvPKjPKT1_PSC_NS1_20device_double_bufferISC_EEPKT2_PSI_NSG_ISI_EET3_T4__param_5,
	.param .align 8 .b8 _ZN3cub18CUB_300001_SM_10006detail14segmented_sort30DeviceSegmentedSortKernelLargeILNS0_9SortOrderE0ENS2_10policy_hubIjNS0_8NullTypeEE9Policy860EjS6_PjS9_lEEvPKjPKT1_PSC_NS1_20device_double_bufferISC_EEPKT2_PSI_NSG_ISI_EET3_T4__param_6[16],
	.param .u64 .ptr .align 1 _ZN3cub18CUB_300001_SM_10006detail14segmented_sort30DeviceSegmentedSortKernelLargeILNS0_9SortOrderE0ENS2_10policy_hubIjNS0_8NullTypeEE9Policy860EjS6_PjS9_lEEvPKjPKT1_PSC_NS1_20device_double_bufferISC_EEPKT2_PSI_NSG_ISI_EET3_T4__param_7,
	.param .u64 .ptr .align 1 _ZN3cub18CUB_300001_SM_10006detail14segmented_sort30DeviceSegmentedSortKernelLargeILNS0_9SortOrderE0ENS2_10policy_hubIjNS0_8NullTypeEE9Policy860EjS6_PjS9_lEEvPKjPKT1_PSC_NS1_20device_double_bufferISC_EEPKT2_PSI_NSG_ISI_EET3_T4__param_8
)
.maxntid 256
{
	.reg .pred 	%p<376>;
	.reg .b16 	%rs<427>;
	.reg .b32 	%r<6101>;
	.reg .b64 	%rd<1761>;
	// demoted variable
	.shared .align 16 .b8 _ZZN3cub18CUB_300001_SM_10006detail14segmented_sort30DeviceSegmentedSortKernelLargeILNS0_9SortOrderE0ENS2_10policy_hubIjNS0_8NullTypeEE9Policy860EjS6_PjS9_lEEvPKjPKT1_PSC_NS1_20device_double_bufferISC_EEPKT2_PSI_NSG_ISI_EET3_T4_E7storage[33856];
	ld.param.u64 	%rd208, [_ZN3cub18CUB_300001_SM_10006detail14segmented_sort30DeviceSegmentedSortKernelLargeILNS0_9SortOrderE0ENS2_10policy_hubIjNS0_8NullTypeEE9Policy860EjS6_PjS9_lEEvPKjPKT1_PSC_NS1_20device_double_bufferISC_EEPKT2_PSI_NSG_ISI_EET3_T4__param_3+8];
	ld.param.u64 	%rd207, [_ZN3cub18CUB_300001_SM_10006detail14segmented_sort30DeviceSegmentedSortKernelLargeILNS0_9SortOrderE0ENS2_10policy_hubIjNS0_8NullTypeEE9Policy860EjS6_PjS9_lEEvPKjPKT1_PSC_NS1_20device_double_bufferISC_EEPKT2_PSI_NSG_ISI_EET3_T4__param_3];
	ld.param.u64 	%rd209, [_ZN3cub18CUB_300001_SM_10006detail14segmented_sort30DeviceSegmentedSortKernelLargeILNS0_9SortOrderE0ENS2_10policy_hubIjNS0_8NullTypeEE9Policy860EjS6_PjS9_lEEvPKjPKT1_PSC_NS1_20device_double_bufferISC_EEPKT2_PSI_NSG_ISI_EET3_T4__param_0];
	ld.param.u64 	%rd205, [_ZN3cub18CUB_300001_SM_10006detail14segmented_sort30DeviceSegmentedSortKernelLargeILNS0_9SortOrderE0ENS2_10policy_hubIjNS0_8NullTypeEE9Policy860EjS6_PjS9_lEEvPKjPKT1_PSC_NS1_20device_double_bufferISC_EEPKT2_PSI_NSG_ISI_EET3_T4__param_1];
	ld.param.u64 	%rd210, [_ZN3cub18CUB_300001_SM_10006detail14segmented_sort30DeviceSegmentedSortKernelLargeILNS0_9SortOrderE0ENS2_10policy_hubIjNS0_8NullTypeEE9Policy860EjS6_PjS9_lEEvPKjPKT1_PSC_NS1_20device_double_bufferISC_EEPKT2_PSI_NSG_ISI_EET3_T4__param_7];
	ld.param.u64 	%rd211, [_ZN3cub18CUB_300001_SM_10006detail14segmented_sort30DeviceSegmentedSortKernelLargeILNS0_9SortOrderE0ENS2_10policy_hubIjNS0_8NullTypeEE9Policy860EjS6_PjS9_lEEvPKjPKT1_PSC_NS1_20device_double_bufferISC_EEPKT2_PSI_NSG_ISI_EET3_T4__param_8];
	cvta.to.global.u64 	%rd212, %rd205;
	cvta.to.global.u64 	%rd213, %rd211;
	cvta.to.global.u64 	%rd214, %rd210;
	cvta.to.global.u64 	%rd215, %rd209;
	mov.u32 	%r1073, %ctaid.x;
	mul.wide.u32 	%rd216, %r1073, 4;
	add.s64 	%rd217, %rd215, %rd216;
	ld.global.u32 	%r1074, [%rd217];
	mul.wide.u32 	%rd218, %r1074, 4;
	add.s64 	%rd219, %rd214, %rd218;
	ld.global.u32 	%r1, [%rd219];
	cvt.u64.u32 	%rd1, %r1;
	add.s64 	%rd220, %rd213, %rd218;
	ld.global.u32 	%rd221, [%rd220];
	sub.s64 	%rd2, %rd221, %rd1;
	mul.wide.u32 	%rd222, %r1, 4;
	add.s64 	%rd3, %rd212, %rd222;
	setp.gt.s64 	%p1, %rd2, 5887;
	@%p1 bra 	$L__BB14_99;
	cvt.u32.u64 	%r2, %rd2;
	mov.u32 	%r3, %tid.x;
	setp.ge.s32 	%p317, %r3, %r2;
	shl.b32 	%r5298, %r3, 2;
	cvt.u64.u32 	%rd1658, %r5298;
	add.s64 	%rd4, %rd3, %rd1658;
	mov.b32 	%r5883, -1;
	@%p317 bra 	$L__BB14_3;
	ld.global.u32 	%r5883, [%rd4];
$L__BB14_3:
	add.s32 	%r5300, %r3, 256;
	setp.ge.s32 	%p318, %r5300, %r2;
	mov.b32 	%r5884, -1;
	@%p318 bra 	$L__BB14_5;
	ld.global.u32 	%r5884, [%rd4+1024];
$L__BB14_5:
	add.s32 	%r5302, %r3, 512;
	setp.ge.s32 	%p319, %r5302, %r2;
	mov.b32 	%r5885, -1;
	@%p319 bra 	$L__BB14_7;
	ld.global.u32 	%r5885, [%rd4+2048];
$L__BB14_7:
	add.s32 	%r5304, %r3, 768;
	setp.ge.s32 	%p320, %r5304, %r2;
	mov.b32 	%r5886, -1;
	@%p320 bra 	$L__BB14_9;
	ld.global.u32 	%r5886, [%rd4+3072];
$L__BB14_9:
	or.b32  	%r5306, %r3, 1024;
	setp.ge.s32 	%p321, %r5306, %r2;
	mov.b32 	%r5887, -1;
	@%p321 bra 	$L__BB14_11;
	ld.global.u32 	%r5887, [%rd4+4096];
$L__BB14_11:
	add.s32 	%r5308, %r3, 1280;
	setp.ge.s32 	%p322, %r5308, %r2;
	mov.b32 	%r5888, -1;
	@%p322 bra 	$L__BB14_13;
	ld.global.u32 	%r5888, [%rd4+5120];
$L__BB14_13:
	add.s32 	%r5310, %r3, 1536;
	setp.ge.s32 	%p323, %r5310, %r2;
	mov.b32 	%r5889, -1;
	@%p323 bra 	$L__BB14_15;
	ld.global.u32 	%r5889, [%rd4+6144];
$L__BB14_15:
	add.s32 	%r5312, %r3, 1792;
	setp.ge.s32 	%p324, %r5312, %r2;
	mov.b32 	%r5890, -1;
	@%p324 bra 	$L__BB14_17;
	ld.global.u32 	%r5890, [%rd4+7168];
$L__BB14_17:
	or.b32  	%r5314, %r3, 2048;
	setp.ge.s32 	%p325, %r5314, %r2;
	mov.b32 	%r5891, -1;
	@%p325 bra 	$L__BB14_19;
	ld.global.u32 	%r5891, [%rd4+8192];
$L__BB14_19:
	add.s32 	%r5316, %r3, 2304;
	setp.ge.s32 	%p326, %r5316, %r2;
	mov.b32 	%r5892, -1;
	@%p326 bra 	$L__BB14_21;
	ld.global.u32 	%r5892, [%rd4+9216];
$L__BB14_21:
	add.s32 	%r5318, %r3, 2560;
	setp.ge.s32 	%p327, %r5318, %r2;
	mov.b32 	%r5893, -1;
	@%p327 bra 	$L__BB14_23;
	ld.global.u32 	%r5893, [%rd4+10240];
$L__BB14_23:
	add.s32 	%r5320, %r3, 2816;
	setp.ge.s32 	%p328, %r5320, %r2;
	mov.b32 	%r5894, -1;
	@%p328 bra 	$L__BB14_25;
	ld.global.u32 	%r5894, [%rd4+11264];
$L__BB14_25:
	or.b32  	%r5322, %r3, 3072;
	setp.ge.s32 	%p329, %r5322, %r2;
	mov.b32 	%r5895, -1;
	@%p329 bra 	$L__BB14_27;
	ld.global.u32 	%r5895, [%rd4+12288];
$L__BB14_27:
	add.s32 	%r5324, %r3, 3328;
	setp.ge.s32 	%p330, %r5324, %r2;
	mov.b32 	%r5896, -1;
	@%p330 bra 	$L__BB14_29;
	ld.global.u32 	%r5896, [%rd4+13312];
$L__BB14_29:
	add.s32 	%r5326, %r3, 3584;
	setp.ge.s32 	%p331, %r5326, %r2;
	mov.b32 	%r5897, -1;
	@%p331 bra 	$L__BB14_31;
	ld.global.u32 	%r5897, [%rd4+14336];
$L__BB14_31:
	add.s32 	%r5328, %r3, 3840;
	setp.ge.s32 	%p332, %r5328, %r2;
	mov.b32 	%r5898, -1;
	@%p332 bra 	$L__BB14_33;
	ld.global.u32 	%r5898, [%rd4+15360];
$L__BB14_33:
	or.b32  	%r5330, %r3, 4096;
	setp.ge.s32 	%p333, %r5330, %r2;
	mov.b32 	%r5899, -1;
	@%p333 bra 	$L__BB14_35;
	ld.global.u32 	%r5899, [%rd4+16384];
$L__BB14_35:
	add.s32 	%r5332, %r3, 4352;
	setp.ge.s32 	%p334, %r5332, %r2;
	mov.b32 	%r5900, -1;
	@%p334 bra 	$L__BB14_37;
	ld.global.u32 	%r5900, [%rd4+17408];
$L__BB14_37:
	add.s32 	%r5334, %r3, 4608;
	setp.ge.s32 	%p335, %r5334, %r2;
	mov.b32 	%r5901, -1;
	@%p335 bra 	$L__BB14_39;
	ld.global.u32 	%r5901, [%rd4+18432];
$L__BB14_39:
	add.s32 	%r5336, %r3, 4864;
	setp.ge.s32 	%p336, %r5336, %r2;
	mov.b32 	%r5902, -1;
	@%p336 bra 	$L__BB14_41;
	ld.global.u32 	%r5902, [%rd4+19456];
$L__BB14_41:
	or.b32  	%r5338, %r3, 5120;
	setp.ge.s32 	%p337, %r5338, %r2;
	mov.b32 	%r5903, -1;
	@%p337 bra 	$L__BB14_43;
	ld.global.u32 	%r5903, [%rd4+20480];
$L__BB14_43:
	add.s32 	%r5340, %r3, 5376;
	setp.ge.s32 	%p338, %r5340, %r2;
	mov.b32 	%r5904, -1;
	@%p338 bra 	$L__BB14_45;
	ld.global.u32 	%r5904, [%rd4+21504];
$L__BB14_45:
	add.s32 	%r5342, %r3, 5632;
	setp.ge.s32 	%p339, %r5342, %r2;
	mov.b32 	%r5905, -1;
	@%p339 bra 	$L__BB14_47;
	ld.global.u32 	%r5905, [%rd4+22528];
$L__BB14_47:
	// begin inline asm
	mov.u32 %r5343, %laneid;
	// end inline asm
	mov.u32 	%r5347, _ZZN3cub18CUB_300001_SM_10006detail14segmented_sort30DeviceSegmentedSortKernelLargeILNS0_9SortOrderE0ENS2_10policy_hubIjNS0_8NullTypeEE9Policy860EjS6_PjS9_lEEvPKjPKT1_PSC_NS1_20device_double_bufferISC_EEPKT2_PSI_NSG_ISI_EET3_T4_E7storage;
	add.s32 	%r5348, %r5347, %r5298;
	st.shared.u32 	[%r5348], %r5883;
	st.shared.u32 	[%r5348+1024], %r5884;
	st.shared.u32 	[%r5348+2048], %r5885;
	st.shared.u32 	[%r5348+3072], %r5886;
	st.shared.u32 	[%r5348+4096], %r5887;
	st.shared.u32 	[%r5348+5120], %r5888;
	st.shared.u32 	[%r5348+6144], %r5889;
	st.shared.u32 	[%r5348+7168], %r5890;
	st.shared.u32 	[%r5348+8192], %r5891;
	st.shared.u32 	[%r5348+9216], %r5892;
	st.shared.u32 	[%r5348+10240], %r5893;
	st.shared.u32 	[%r5348+11264], %r5894;
	st.shared.u32 	[%r5348+12288], %r5895;
	st.shared.u32 	[%r5348+13312], %r5896;
	st.shared.u32 	[%r5348+14336], %r5897;
	st.shared.u32 	[%r5348+15360], %r5898;
	st.shared.u32 	[%r5348+16384], %r5899;
	st.shared.u32 	[%r5348+17408], %r5900;
	st.shared.u32 	[%r5348+18432], %r5901;
	st.shared.u32 	[%r5348+19456], %r5902;
	st.shared.u32 	[%r5348+20480], %r5903;
	st.shared.u32 	[%r5348+21504], %r5904;
	st.shared.u32 	[%r5348+22528], %r5905;
	bar.sync 	0;
	mad.lo.s32 	%r5349, %r3, 88, %r5348;
	ld.shared.u32 	%r5929, [%r5349];
	ld.shared.u32 	%r5928, [%r5349+4];
	ld.shared.u32 	%r5927, [%r5349+8];
	ld.shared.u32 	%r5926, [%r5349+12];
	ld.shared.u32 	%r5925, [%r5349+16];
	ld.shared.u32 	%r5924, [%r5349+20];
	ld.shared.u32 	%r5923, [%r5349+24];
	ld.shared.u32 	%r5922, [%r5349+28];
	ld.shared.u32 	%r5921, [%r5349+32];
	ld.shared.u32 	%r5920, [%r5349+36];
	ld.shared.u32 	%r5919, [%r5349+40];
	ld.shared.u32 	%r5918, [%r5349+44];
	ld.shared.u32 	%r5917, [%r5349+48];
	ld.shared.u32 	%r5916, [%r5349+52];
	ld.shared.u32 	%r5915, [%r5349+56];
	ld.shared.u32 	%r5914, [%r5349+60];
	ld.shared.u32 	%r5913, [%r5349+64];
	ld.shared.u32 	%r5912, [%r5349+68];
	ld.shared.u32 	%r5911, [%r5349+72];
	ld.shared.u32 	%r5910, [%r5349+76];
	ld.shared.u32 	%r5909, [%r5349+80];
	ld.shared.u32 	%r5908, [%r5349+84];
	ld.shared.u32 	%r5907, [%r5349+88];
	bar.sync 	0;
	mov.b32 	%r5906, 0;
	mov.u32 	%r5931, %r5906;
$L__BB14_48:
	setp.ne.s32 	%p340, %r5343, 31;
	add.s32 	%r5452, %r5906, 32;
	min.u32 	%r5352, %r5452, 6;
	shl.b32 	%r5453, %r3, 2;
	mov.u32 	%r5454, _ZZN3cub18CUB_300001_SM_10006detail14segmented_sort30DeviceSegmentedSortKernelLargeILNS0_9SortOrderE0ENS2_10policy_hubIjNS0_8NullTypeEE9Policy860EjS6_PjS9_lEEvPKjPKT1_PSC_NS1_20device_double_bufferISC_EEPKT2_PSI_NSG_ISI_EET3_T4_E7storage;
	add.s32 	%r5455, %r5454, %r5453;
	mad.lo.s32 	%r5456, %r3, 88, %r5455;
	mad.lo.s32 	%r5457, %r3, -88, %r5456;
	mov.b32 	%r5449, 0;
	st.shared.u32 	[%r5457], %r5449;
	st.shared.u32 	[%r5457+1024], %r5449;
	st.shared.u32 	[%r5457+2048], %r5449;
	st.shared.u32 	[%r5457+3072], %r5449;
	st.shared.u32 	[%r5457+4096], %r5449;
	st.shared.u32 	[%r5457+5120], %r5449;
	st.shared.u32 	[%r5457+6144], %r5449;
	st.shared.u32 	[%r5457+7168], %r5449;
	st.shared.u32 	[%r5457+8192], %r5449;
	st.shared.u32 	[%r5457+9216], %r5449;
	st.shared.u32 	[%r5457+10240], %r5449;
	st.shared.u32 	[%r5457+11264], %r5449;
	st.shared.u32 	[%r5457+12288], %r5449;
	st.shared.u32 	[%r5457+13312], %r5449;
	st.shared.u32 	[%r5457+14336], %r5449;
	st.shared.u32 	[%r5457+15360], %r5449;
	st.shared.u32 	[%r5457+16384], %r5449;
	st.shared.u32 	[%r5457+17408], %r5449;
	st.shared.u32 	[%r5457+18432], %r5449;
	st.shared.u32 	[%r5457+19456], %r5449;
	st.shared.u32 	[%r5457+20480], %r5449;
	st.shared.u32 	[%r5457+21504], %r5449;
	st.shared.u32 	[%r5457+22528], %r5449;
	st.shared.u32 	[%r5457+23552], %r5449;
	st.shared.u32 	[%r5457+24576], %r5449;
	st.shared.u32 	[%r5457+25600], %r5449;
	st.shared.u32 	[%r5457+26624], %r5449;
	st.shared.u32 	[%r5457+27648], %r5449;
	st.shared.u32 	[%r5457+28672], %r5449;
	st.shared.u32 	[%r5457+29696], %r5449;
	st.shared.u32 	[%r5457+30720], %r5449;
	st.shared.u32 	[%r5457+31744], %r5449;
	st.shared.u32 	[%r5457+32768], %r5449;
	// begin inline asm
	bmsk.clamp.b32 %r5350, %r5449, %r5352;
	// end inline asm
	// begin inline asm
	shr.b32 %r5353, %r5929, %r5931;
	// end inline asm
	and.b32  	%r5458, %r5350, %r5353;
	shl.b32 	%r5459, %r5458, 10;
	and.b32  	%r5460, %r5459, 31744;
	add.s32 	%r5461, %r5457, %r5460;
	shr.u32 	%r5462, %r5458, 4;
	and.b32  	%r5463, %r5462, 268435454;
	add.s32 	%r100, %r5461, %r5463;
	ld.shared.u16 	%rs1, [%r100];
	add.s16 	%rs404, %rs1, 1;
	st.shared.u16 	[%r100], %rs404;
	// begin inline asm
	shr.b32 %r5356, %r5928, %r5931;
	// end inline asm
	and.b32  	%r5464, %r5350, %r5356;
	shl.b32 	%r5465, %r5464, 10;
	and.b32  	%r5466, %r5465, 31744;
	add.s32 	%r5467, %r5457, %r5466;
	shr.u32 	%r5468, %r5464, 4;
	and.b32  	%r5469, %r5468, 268435454;
	add.s32 	%r101, %r5467, %r5469;
	ld.shared.u16 	%rs2, [%r101];
	add.s16 	%rs405, %rs2, 1;
	st.shared.u16 	[%r101], %rs405;
	// begin inline asm
	shr.b32 %r5359, %r5927, %r5931;
	// end inline asm
	and.b32  	%r5470, %r5350, %r5359;
	shl.b32 	%r5471, %r5470, 10;
	and.b32  	%r5472, %r5471, 31744;
	add.s32 	%r5473, %r5457, %r5472;
	shr.u32 	%r5474, %r5470, 4;
	and.b32  	%r5475, %r5474, 268435454;
	add.s32 	%r102, %r5473, %r5475;
	ld.shared.u16 	%rs3, [%r102];
	add.s16 	%rs406, %rs3, 1;
	st.shared.u16 	[%r102], %rs406;
	// begin inline asm
	shr.b32 %r5362, %r5926, %r5931;
	// end inline asm
	and.b32  	%r5476, %r5350, %r5362;
	shl.b32 	%r5477, %r5476, 10;
	and.b32  	%r5478, %r5477, 31744;
	add.s32 	%r5479, %r5457, %r5478;
	shr.u32 	%r5480, %r5476, 4;
	and.b32  	%r5481, %r5480, 268435454;
	add.s32 	%r103, %r5479, %r5481;
	ld.shared.u16 	%rs4, [%r103];
	add.s16 	%rs407, %rs4, 1;
	st.shared.u16 	[%r103], %rs407;
	// begin inline asm
	shr.b32 %r5365, %r5925, %r5931;
	// end inline asm
	and.b32  	%r5482, %r5350, %r5365;
	shl.b32 	%r5483, %r5482, 10;
	and.b32  	%r5484, %r5483, 31744;
	add.s32 	%r5485, %r5457, %r5484;
	shr.u32 	%r5486, %r5482, 4;
	and.b32  	%r5487, %r5486, 268435454;
	add.s32 	%r104, %r5485, %r5487;
	ld.shared.u16 	%rs5, [%r104];
	add.s16 	%rs408, %rs5, 1;
	st.shared.u16 	[%r104], %rs408;
	// begin inline asm
	shr.b32 %r5368, %r5924, %r5931;
	// end inline asm
	and.b32  	%r5488, %r5350, %r5368;
	shl.b32 	%r5489, %r5488, 10;
	and.b32  	%r5490, %r5489, 31744;
	add.s32 	%r5491, %r5457, %r5490;
	shr.u32 	%r5492, %r5488, 4;
	and.b32  	%r5493, %r5492, 268435454;
	add.s32 	%r105, %r5491, %r5493;
	ld.shared.u16 	%rs6, [%r105];
	add.s16 	%rs409, %rs6, 1;
	st.shared.u16 	[%r105], %rs409;
	// begin inline asm
	shr.b32 %r5371, %r5923, %r5931;
	// end inline asm
	and.b32  	%r5494, %r5350, %r5371;
	shl.b32 	%r5495, %r5494, 10;
	and.b32  	%r5496, %r5495, 31744;
	add.s32 	%r5497, %r5457, %r5496;
	shr.u32 	%r5498, %r5494, 4;
	and.b32  	%r5499, %r5498, 268435454;
	add.s32 	%r106, %r5497, %r5499;
	ld.shared.u16 	%rs7, [%r106];
	add.s16 	%rs410, %rs7, 1;
	st.shared.u16 	[%r106], %rs410;
	// begin inline asm
	shr.b32 %r5374, %r5922, %r5931;
	// end inline asm
	and.b32  	%r5500, %r5350, %r5374;
	shl.b32 	%r5501, %r5500, 10;
	and.b32  	%r5502, %r5501, 31744;
	add.s32 	%r5503, %r5457, %r5502;
	shr.u32 	%r5504, %r5500, 4;
	and.b32  	%r5505, %r5504, 268435454;
	add.s32 	%r107, %r5503, %r5505;
	ld.shared.u16 	%rs8, [%r107];
	add.s16 	%rs411, %rs8, 1;
	st.shared.u16 	[%r107], %rs411;
	// begin inline asm
	shr.b32 %r5377, %r5921, %r5931;
	// end inline asm
	and.b32  	%r5506, %r5350, %r5377;
	shl.b32 	%r5507, %r5506, 10;
	and.b32  	%r5508, %r5507, 31744;
	add.s32 	%r5509, %r5457, %r5508;
	shr.u32 	%r5510, %r5506, 4;
	and.b32  	%r5511, %r5510, 268435454;
	add.s32 	%r108, %r5509, %r5511;
	ld.shared.u16 	%rs9, [%r108];
	add.s16 	%rs412, %rs9, 1;
	st.shared.u16 	[%r108], %rs412;
	// begin inline asm
	shr.b32 %r5380, %r5920, %r5931;
	// end inline asm
	and.b32  	%r5512, %r5350, %r5380;
	shl.b32 	%r5513, %r5512, 10;
	and.b32  	%r5514, %r5513, 31744;
	add.s32 	%r5515, %r5457, %r5514;
	shr.u32 	%r5516, %r5512, 4;
	and.b32  	%r5517, %r5516, 268435454;
	add.s32 	%r109, %r5515, %r5517;
	ld.shared.u16 	%rs10, [%r109];
	add.s16 	%rs413, %rs10, 1;
	st.shared.u16 	[%r109], %rs413;
	// begin inline asm
	shr.b32 %r5383, %r5919, %r5931;
	// end inline asm
	and.b32  	%r5518, %r5350, %r5383;
	shl.b32 	%r5519, %r5518, 10;
	and.b32  	%r5520, %r5519, 31744;
	add.s32 	%r5521, %r5457, %r5520;
	shr.u32 	%r5522, %r5518, 4;
	and.b32  	%r5523, %r5522, 268435454;
	add.s32 	%r110, %r5521, %r5523;
	ld.shared.u16 	%rs11, [%r110];
	add.s16 	%rs414, %rs11, 1;
	st.shared.u16 	[%r110], %rs414;
	// begin inline asm
	shr.b32 %r5386, %r5918, %r5931;
	// end inline asm
	and.b32  	%r5524, %r5350, %r5386;
	shl.b32 	%r5525, %r5524, 10;
	and.b32  	%r5526, %r5525, 31744;
	add.s32 	%r5527, %r5457, %r5526;
	shr.u32 	%r5528, %r5524, 4;
	and.b32  	%r5529, %r5528, 268435454;
	add.s32 	%r111, %r5527, %r5529;
	ld.shared.u16 	%rs12, [%r111];
	add.s16 	%rs415, %rs12, 1;
	st.shared.u16 	[%r111], %rs415;
	// begin inline asm
	shr.b32 %r5389, %r5917, %r5931;
	// end inline asm
	and.b32  	%r5530, %r5350, %r5389;
	shl.b32 	%r5531, %r5530, 10;
	and.b32  	%r5532, %r5531, 31744;
	add.s32 	%r5533, %r5457, %r5532;
	shr.u32 	%r5534, %r5530, 4;
	and.b32  	%r5535, %r5534, 268435454;
	add.s32 	%r112, %r5533, %r5535;
	ld.shared.u16 	%rs13, [%r112];
	add.s16 	%rs416, %rs13, 1;
	st.shared.u16 	[%r112], %rs416;
	// begin inline asm
	shr.b32 %r5392, %r5916, %r5931;
	// end inline asm
	and.b32  	%r5536, %r5350, %r5392;
	shl.b32 	%r5537, %r5536, 10;
	and.b32  	%r5538, %r5537, 31744;
	add.s32 	%r5539, %r5457, %r5538;
	shr.u32 	%r5540, %r5536, 4;
	and.b32  	%r5541, %r5540, 268435454;
	add.s32 	%r113, %r5539, %r5541;
	ld.shared.u16 	%rs14, [%r113];
	add.s16 	%rs417, %rs14, 1;
	st.shared.u16 	[%r113], %rs417;
	// begin inline asm
	shr.b32 %r5395, %r5915, %r5931;
	// end inline asm
	and.b32  	%r5542, %r5350, %r5395;
	shl.b32 	%r5543, %r5542, 10;
	and.b32  	%r5544, %r5543, 31744;
	add.s32 	%r5545, %r5457, %r5544;
	shr.u32 	%r5546, %r5542, 4;
	and.b32  	%r5547, %r5546, 268435454;
	add.s32 	%r114, %r5545, %r5547;
	ld.shared.u16 	%rs15, [%r114];
	add.s16 	%rs418, %rs15, 1;
	st.shared.u16 	[%r114], %rs418;
	// begin inline asm
	shr.b32 %r5398, %r5914, %r5931;
	// end inline asm
	and.b32  	%r5548, %r5350, %r5398;
	shl.b32 	%r5549, %r5548, 10;
	and.b32  	%r5550, %r5549, 31744;
	add.s32 	%r5551, %r5457, %r5550;
	shr.u32 	%r5552, %r5548, 4;
	and.b32  	%r5553, %r5552, 268435454;
	add.s32 	%r115, %r5551, %r5553;
	ld.shared.u16 	%rs16, [%r115];
	add.s16 	%rs419, %rs16, 1;
	st.shared.u16 	[%r115], %rs419;
	// begin inline asm
	shr.b32 %r5401, %r5913, %r5931;
	// end inline asm
	and.b32  	%r5554, %r5350, %r5401;
	shl.b32 	%r5555, %r5554, 10;
	and.b32  	%r5556, %r5555, 31744;
	add.s32 	%r5557, %r5457, %r5556;
	shr.u32 	%r5558, %r5554, 4;
	and.b32  	%r5559, %r5558, 268435454;
	add.s32 	%r116, %r5557, %r5559;
	ld.shared.u16 	%rs17, [%r116];
	add.s16 	%rs420, %rs17, 1;
	st.shared.u16 	[%r116], %rs420;
	// begin inline asm
	shr.b32 %r5404, %r5912, %r5931;
	// end inline asm
	and.b32  	%r5560, %r5350, %r5404;
	shl.b32 	%r5561, %r5560, 10;
	and.b32  	%r5562, %r5561, 31744;
	add.s32 	%r5563, %r5457, %r5562;
	shr.u32 	%r5564, %r5560, 4;
	and.b32  	%r5565, %r5564, 268435454;
	add.s32 	%r117, %r5563, %r5565;
	ld.shared.u16 	%rs18, [%r117];
	add.s16 	%rs421, %rs18, 1;
	st.shared.u16 	[%r117], %rs421;
	// begin inline asm
	shr.b32 %r5407, %r5911, %r5931;
	// end inline asm
	and.b32  	%r5566, %r5350, %r5407;
	shl.b32 	%r5567, %r5566, 10;
	and.b32  	%r5568, %r5567, 31744;
	add.s32 	%r5569, %r5457, %r5568;
	shr.u32 	%r5570, %r5566, 4;
	and.b32  	%r5571, %r5570, 268435454;
	add.s32 	%r118, %r5569, %r5571;
	ld.shared.u16 	%rs19, [%r118];
	add.s16 	%rs422, %rs19, 1;
	st.shared.u16 	[%r118], %rs422;
	// begin inline asm
	shr.b32 %r5410, %r5910, %r5931;
	// end inline asm
	and.b32  	%r5572, %r5350, %r5410;
	shl.b32 	%r5573, %r5572, 10;
	and.b32  	%r5574, %r5573, 31744;
	add.s32 	%r5575, %r5457, %r5574;
	shr.u32 	%r5576, %r5572, 4;
	and.b32  	%r5577, %r5576, 268435454;
	add.s32 	%r119, %r5575, %r5577;
	ld.shared.u16 	%rs20, [%r119];
	add.s16 	%rs423, %rs20, 1;
	st.shared.u16 	[%r119], %rs423;
	// begin inline asm
	shr.b32 %r5413, %r5909, %r5931;
	// end inline asm
	and.b32  	%r5578, %r5350, %r5413;
	shl.b32 	%r5579, %r5578, 10;
	and.b32  	%r5580, %r5579, 31744;
	add.s32 	%r5581, %r5457, %r5580;
	shr.u32 	%r5582, %r5578, 4;
	and.b32  	%r5583, %r5582, 268435454;
	add.s32 	%r120, %r5581, %r5583;
	ld.shared.u16 	%rs21, [%r120];
	add.s16 	%rs424, %rs21, 1;
	st.shared.u16 	[%r120], %rs424;
	// begin inline asm
	shr.b32 %r5416, %r5908, %r5931;
	// end inline asm
	and.b32  	%r5584, %r5350, %r5416;
	shl.b32 	%r5585, %r5584, 10;
	and.b32  	%r5586, %r5585, 31744;
	add.s32 	%r5587, %r5457, %r5586;
	shr.u32 	%r5588, %r5584, 4;
	and.b32  	%r5589, %r5588, 268435454;
	add.s32 	%r121, %r5587, %r5589;
	ld.shared.u16 	%rs22, [%r121];
	add.s16 	%rs425, %rs22, 1;
	st.shared.u16 	[%r121], %rs425;
	// begin inline asm
	shr.b32 %r5419, %r5907, %r5931;
	// end inline asm
	and.b32  	%r5590, %r5350, %r5419;
	shl.b32 	%r5591, %r5590, 10;
	and.b32  	%r5592, %r5591, 31744;
	add.s32 	%r5593, %r5457, %r5592;
	shr.u32 	%r5594, %r5590, 4;
	and.b32  	%r5595, %r5594, 268435454;
	add.s32 	%r122, %r5593, %r5595;
	ld.shared.u16 	%rs23, [%r122];
	add.s16 	%rs426, %rs23, 1;
	st.shared.u16 	[%r122], %rs426;
	bar.sync 	0;
	shl.b32 	%r5596, %r3, 7;
	add.s32 	%r5597, %r5457, %r5596;
	ld.shared.u32 	%r123, [%r5597];
	ld.shared.u32 	%r5598, [%r5597+4];
	ld.shared.u32 	%r5599, [%r5597+8];
	ld.shared.u32 	%r5600, [%r5597+12];
	ld.shared.u32 	%r5601, [%r5597+16];
	ld.shared.u32 	%r5602, [%r5597+20];
	ld.shared.u32 	%r5603, [%r5597+24];
	ld.shared.u32 	%r5604, [%r5597+28];
	ld.shared.u32 	%r5605, [%r5597+32];
	ld.shared.u32 	%r5606, [%r5597+36];
	ld.shared.u32 	%r5607, [%r5597+40];
	ld.shared.u32 	%r5608, [%r5597+44];
	ld.shared.u32 	%r5609, [%r5597+48];
	ld.shared.u32 	%r5610, [%r5597+52];
	ld.shared.u32 	%r5611, [%r5597+56];
	ld.shared.u32 	%r5612, [%r5597+60];
	ld.shared.u32 	%r5613, [%r5597+64];
	ld.shared.u32 	%r5614, [%r5597+68];
	ld.shared.u32 	%r5615, [%r5597+72];
	ld.shared.u32 	%r5616, [%r5597+76];
	ld.shared.u32 	%r5617, [%r5597+80];
	ld.shared.u32 	%r5618, [%r5597+84];
	ld.shared.u32 	%r5619, [%r5597+88];
	ld.shared.u32 	%r5620, [%r5597+92];
	ld.shared.u32 	%r5621, [%r5597+96];
	ld.shared.u32 	%r5622, [%r5597+100];
	ld.shared.u32 	%r5623, [%r5597+104];
	ld.shared.u32 	%r5624, [%r5597+108];
	ld.shared.u32 	%r5625, [%r5597+112];
	ld.shared.u32 	%r5626, [%r5597+116];
	ld.shared.u32 	%r5627, [%r5597+120];
	ld.shared.u32 	%r5628, [%r5597+124];
	ld.shared.u32 	%r5629, [%r5597+128];
	add.s32 	%r124, %r5598, %r123;
	add.s32 	%r125, %r5599, %r124;
	add.s32 	%r126, %r5600, %r125;
	add.s32 	%r127, %r5601, %r126;
	add.s32 	%r128, %r5602, %r127;
	add.s32 	%r129, %r5603, %r128;
	add.s32 	%r130, %r5604, %r129;
	add.s32 	%r131, %r5605, %r130;
	add.s32 	%r132, %r5606, %r131;
	add.s32 	%r133, %r5607, %r132;
	add.s32 	%r134, %r5608, %r133;
	add.s32 	%r135, %r5609, %r134;
	add.s32 	%r136, %r5610, %r135;
	add.s32 	%r137, %r5611, %r136;
	add.s32 	%r138, %r5612, %r137;
	add.s32 	%r139, %r5613, %r138;
	add.s32 	%r140, %r5614, %r139;
	add.s32 	%r141, %r5615, %r140;
	add.s32 	%r142, %r5616, %r141;
	add.s32 	%r143, %r5617, %r142;
	add.s32 	%r144, %r5618, %r143;
	add.s32 	%r145, %r5619, %r144;
	add.s32 	%r146, %r5620, %r145;
	add.s32 	%r147, %r5621, %r146;
	add.s32 	%r148, %r5622, %r147;
	add.s32 	%r149, %r5623, %r148;
	add.s32 	%r150, %r5624, %r149;
	add.s32 	%r151, %r5625, %r150;
	add.s32 	%r152, %r5626, %r151;
	add.s32 	%r153, %r5627, %r152;
	add.s32 	%r154, %r5628, %r153;
	add.s32 	%r5426, %r5629, %r154;
	mov.b32 	%r5424, 1;
	mov.b32 	%r5451, -1;
	// begin inline asm
	{  .reg .u32 r0;  .reg .pred p;  shfl.sync.up.b32 r0|p, %r5426, %r5424, %r5449, %r5451;  @p add.u32 r0, r0, %r5426;  mov.u32 %r5422, r0;}
	// end inline asm
	mov.b32 	%r5430, 2;
	// begin inline asm
	{  .reg .u32 r0;  .reg .pred p;  shfl.sync.up.b32 r0|p, %r5422, %r5430, %r5449, %r5451;  @p add.u32 r0, r0, %r5422;  mov.u32 %r5428, r0;}
	// end inline asm
	mov.b32 	%r5436, 4;
	// begin inline asm
	{  .reg .u32 r0;  .reg .pred p;  shfl.sync.up.b32 r0|p, %r5428, %r5436, %r5449, %r5451;  @p add.u32 r0, r0, %r5428;  mov.u32 %r5434, r0;}
	// end inline asm
	mov.b32 	%r5442, 8;
	// begin inline asm
	{  .reg .u32 r0;  .reg .pred p;  shfl.sync.up.b32 r0|p, %r5434, %r5442, %r5449, %r5451;  @p add.u32 r0, r0, %r5434;  mov.u32 %r5440, r0;}
	// end inline asm
	mov.b32 	%r5448, 16;
	// begin inline asm
	{  .reg .u32 r0;  .reg .pred p;  shfl.sync.up.b32 r0|p, %r5440, %r5448, %r5449, %r5451;  @p add.u32 r0, r0, %r5440;  mov.u32 %r5446, r0;}
	// end inline asm
	@%p340 bra 	$L__BB14_50;
	shr.u32 	%r5630, %r3, 3;
	and.b32  	%r5631, %r5630, 124;
	add.s32 	%r5633, %r5454, %r5631;
	st.shared.u32 	[%r5633+33792], %r5446;
$L__BB14_50:
	sub.s32 	%r5634, %r5446, %r5426;
	setp.ne.s32 	%p341, %r5343, 0;
	setp.gt.u32 	%p342, %r3, 31;
	shr.u32 	%r5635, %r3, 5;
	setp.eq.s32 	%p343, %r5635, 7;
	setp.eq.s32 	%p344, %r5635, 6;
	setp.eq.s32 	%p345, %r5635, 5;
	setp.eq.s32 	%p346, %r5635, 4;
	setp.eq.s32 	%p347, %r5635, 3;
	setp.eq.s32 	%p348, %r5635, 2;
	setp.eq.s32 	%p349, %r5635, 1;
	bar.sync 	0;
	ld.shared.v4.u32 	{%r5636, %r5637, %r5638, %r5639}, [_ZZN3cub18CUB_300001_SM_10006detail14segmented_sort30DeviceSegmentedSortKernelLargeILNS0_9SortOrderE0ENS2_10policy_hubIjNS0_8NullTypeEE9Policy860EjS6_PjS9_lEEvPKjPKT1_PSC_NS1_20device_double_bufferISC_EEPKT2_PSI_NSG_ISI_EET3_T4_E7storage+33792];
	selp.b32 	%r5640, %r5636, %r5930, %p349;
	add.s32 	%r5641, %r5637, %r5636;
	selp.b32 	%r5642, %r5641, %r5640, %p348;
	add.s32 	%r5643, %r5641, %r5638;
	selp.b32 	%r5644, %r5643, %r5642, %p347;
	add.s32 	%r5645, %r5643, %r5639;
	selp.b32 	%r5646, %r5645, %r5644, %p346;
	ld.shared.v4.u32 	{%r5647, %r5648, %r5649, %r5650}, [_ZZN3cub18CUB_300001_SM_10006detail14segmented_sort30DeviceSegmentedSortKernelLargeILNS0_9SortOrderE0ENS2_10policy_hubIjNS0_8NullTypeEE9Policy860EjS6_PjS9_lEEvPKjPKT1_PSC_NS1_20device_double_bufferISC_EEPKT2_PSI_NSG_ISI_EET3_T4_E7storage+33808];
	add.s32 	%r5651, %r5645, %r5647;
	selp.b32 	%r5652, %r5651, %r5646, %p345;
	add.s32 	%r5653, %r5651, %r5648;
	selp.b32 	%r5654, %r5653, %r5652, %p344;
	add.s32 	%r5655, %r5653, %r5649;
	selp.b32 	%r5930, %r5655, %r5654, %p343;
	add.s32 	%r158, %r5655, %r5650;
	selp.b32 	%r5656, %r5634, 0, %p341;
	add.s32 	%r5657, %r5930, %r5656;
	selp.b32 	%r5932, %r5657, %r5634, %p342;
	or.pred  	%p350, %p342, %p341;
	@%p350 bra 	$L__BB14_52;
	shl.b32 	%r5932, %r158, 16;
	st.shared.u32 	[_ZZN3cub18CUB_300001_SM_10006detail14segmented_sort30DeviceSegmentedSortKernelLargeILNS0_9SortOrderE0ENS2_10policy_hubIjNS0_8NullTypeEE9Policy860EjS6_PjS9_lEEvPKjPKT1_PSC_NS1_20device_double_bufferISC_EEPKT2_PSI_NSG_ISI_EET3_T4_E7storage+33832], %r5932;
$L__BB14_52:
	setp.eq.s32 	%p351, %r3, 0;
	bar.sync 	0;
	mov.u32 	%r5658, _ZZN3cub18CUB_300001_SM_10006detail14segmented_sort30DeviceSegmentedSortKernelLargeILNS0_9SortOrderE0ENS2_10policy_hubIjNS0_8NullTypeEE9Policy860EjS6_PjS9_lEEvPKjPKT1_PSC_NS1_20device_double_bufferISC_EEPKT2_PSI_NSG_ISI_EET3_T4_E7storage;
	ld.shared.u32 	%r5659, [_ZZN3cub18CUB_300001_SM_10006detail14segmented_sort30DeviceSegmentedSortKernelLargeILNS0_9SortOrderE0ENS2_10policy_hubIjNS0_8NullTypeEE9Policy860EjS6_PjS9_lEEvPKjPKT1_PSC_NS1_20device_double_bufferISC_EEPKT2_PSI_NSG_ISI_EET3_T4_E7storage+33832];
	selp.b32 	%r5660, 0, %r5659, %p351;
	add.s32 	%r5661, %r5932, %r5660;
	add.s32 	%r5662, %r123, %r5661;
	add.s32 	%r5663, %r124, %r5661;
	add.s32 	%r5664, %r125, %r5661;
	add.s32 	%r5665, %r126, %r5661;
	add.s32 	%r5666, %r127, %r5661;
	add.s32 	%r5667, %r128, %r5661;
	add.s32 	%r5668, %r129, %r5661;
	add.s32 	%r5669, %r130, %r5661;
	add.s32 	%r5670, %r131, %r5661;
	add.s32 	%r5671, %r132, %r5661;
	add.s32 	%r5672, %r133, %r5661;
	add.s32 	%r5673, %r134, %r5661;
	add.s32 	%r5674, %r135, %r5661;
	add.s32 	%r5675, %r136, %r5661;
	add.s32 	%r5676, %r137, %r5661;
	add.s32 	%r5677, %r138, %r5661;
	add.s32 	%r5678, %r139, %r5661;
	add.s32 	%r5679, %r140, %r5661;
	add.s32 	%r5680, %r141, %r5661;
	add.s32 	%r5681, %r142, %r5661;
	add.s32 	%r5682, %r143, %r5661;
	add.s32 	%r5683, %r144, %r5661;
	add.s32 	%r5684, %r145, %r5661;
	add.s32 	%r5685, %r146, %r5661;
	add.s32 	%r5686, %r147, %r5661;
	add.s32 	%r5687, %r148, %r5661;
	add.s32 	%r5688, %r149, %r5661;
	add.s32 	%r5689, %r150, %r5661;
	add.s32 	%r5690, %r151, %r5661;
	add.s32 	%r5691, %r152, %r5661;
	add.s32 	%r5692, %r153, %r5661;
	add.s32 	%r5693, %r154, %r5661;
	shl.b32 	%r5694, %r3, 7;
	shl.b32 	%r5695, %r3, 2;
	add.s32 	%r162, %r5658, %r5695;
	mad.lo.s32 	%r163, %r3, 88, %r162;
	mad.lo.s32 	%r5696, %r3, -88, %r163;
	add.s32 	%r5697, %r5696, %r5694;
	st.shared.u32 	[%r5697], %r5661;
	st.shared.u32 	[%r5697+4], %r5662;
	st.shared.u32 	[%r5697+8], %r5663;
	st.shared.u32 	[%r5697+12], %r5664;
	st.shared.u32 	[%r5697+16], %r5665;
	st.shared.u32 	[%r5697+20], %r5666;
	st.shared.u32 	[%r5697+24], %r5667;
	st.shared.u32 	[%r5697+28], %r5668;
	st.shared.u32 	[%r5697+32], %r5669;
	st.shared.u32 	[%r5697+36], %r5670;
	st.shared.u32 	[%r5697+40], %r5671;
	st.shared.u32 	[%r5697+44], %r5672;
	st.shared.u32 	[%r5697+48], %r5673;
	st.shared.u32 	[%r5697+52], %r5674;
	st.shared.u32 	[%r5697+56], %r5675;
	st.shared.u32 	[%r5697+60], %r5676;
	st.shared.u32 	[%r5697+64], %r5677;
	st.shared.u32 	[%r5697+68], %r5678;
	st.shared.u32 	[%r5697+72], %r5679;
	st.shared.u32 	[%r5697+76], %r5680;
	st.shared.u32 	[%r5697+80], %r5681;
	st.shared.u32 	[%r5697+84], %r5682;
	st.shared.u32 	[%r5697+88], %r5683;
	st.shared.u32 	[%r5697+92], %r5684;
	st.shared.u32 	[%r5697+96], %r5685;
	st.shared.u32 	[%r5697+100], %r5686;
	st.shared.u32 	[%r5697+104], %r5687;
	st.shared.u32 	[%r5697+108], %r5688;
	st.shared.u32 	[%r5697+112], %r5689;
	st.shared.u32 	[%r5697+116], %r5690;
	st.shared.u32 	[%r5697+120], %r5691;
	st.shared.u32 	[%r5697+124], %r5692;
	st.shared.u32 	[%r5697+128], %r5693;
	bar.sync 	0;
	cvt.u32.u16 	%r5698, %rs1;
	ld.shared.u16 	%r5699, [%r100];
	add.s32 	%r164, %r5699, %r5698;
	cvt.u32.u16 	%r5700, %rs2;
	ld.shared.u16 	%r5701, [%r101];
	add.s32 	%r165, %r5701, %r5700;
	cvt.u32.u16 	%r5702, %rs3;
	ld.shared.u16 	%r5703, [%r102];
	add.s32 	%r166, %r5703, %r5702;
	cvt.u32.u16 	%r5704, %rs4;
	ld.shared.u16 	%r5705, [%r103];
	add.s32 	%r167, %r5705, %r5704;
	cvt.u32.u16 	%r5706, %rs5;
	ld.shared.u16 	%r5707, [%r104];
	add.s32 	%r168, %r5707, %r5706;
	cvt.u32.u16 	%r5708, %rs6;
	ld.shared.u16 	%r5709, [%r105];
	add.s32 	%r169, %r5709, %r5708;
	cvt.u32.u16 	%r5710, %rs7;
	ld.shared.u16 	%r5711, [%r106];
	add.s32 	%r170, %r5711, %r5710;
	cvt.u32.u16 	%r5712, %rs8;
	ld.shared.u16 	%r5713, [%r107];
	add.s32 	%r171, %r5713, %r5712;
	cvt.u32.u16 	%r5714, %rs9;
	ld.shared.u16 	%r5715, [%r108];
	add.s32 	%r172, %r5715, %r5714;
	cvt.u32.u16 	%r5716, %rs10;
	ld.shared.u16 	%r5717, [%r109];
	add.s32 	%r173, %r5717, %r5716;
	cvt.u32.u16 	%r5718, %rs11;
	ld.shared.u16 	%r5719, [%r110];
	add.s32 	%r174, %r5719, %r5718;
	cvt.u32.u16 	%r5720, %rs12;
	ld.shared.u16 	%r5721, [%r111];
	add.s32 	%r175, %r5721, %r5720;
	cvt.u32.u16 	%r5722, %rs13;
	ld.shared.u16 	%r5723, [%r112];
	add.s32 	%r176, %r5723, %r5722;
	cvt.u32.u16 	%r5724, %rs14;
	ld.shared.u16 	%r5725, [%r113];
	add.s32 	%r177, %r5725, %r5724;
	cvt.u32.u16 	%r5726, %rs15;
	ld.shared.u16 	%r5727, [%r114];
	add.s32 	%r178, %r5727, %r5726;
	cvt.u32.u16 	%r5728, %rs16;
	ld.shared.u16 	%r5729, [%r115];
	add.s32 	%r179, %r5729, %r5728;
	cvt.u32.u16 	%r5730, %rs17;
	ld.shared.u16 	%r5731, [%r116];
	add.s32 	%r180, %r5731, %r5730;
	cvt.u32.u16 	%r5732, %rs18;
	ld.shared.u16 	%r5733, [%r117];
	add.s32 	%r181, %r5733, %r5732;
	cvt.u32.u16 	%r5734, %rs19;
	ld.shared.u16 	%r5735, [%r118];
	add.s32 	%r182, %r5735, %r5734;
	cvt.u32.u16 	%r5736, %rs20;
	ld.shared.u16 	%r5737, [%r119];
	add.s32 	%r183, %r5737, %r5736;
	cvt.u32.u16 	%r5738, %rs21;
	ld.shared.u16 	%r5739, [%r120];
	add.s32 	%r184, %r5739, %r5738;
	cvt.u32.u16 	%r5740, %rs22;
	ld.shared.u16 	%r5741, [%r121];
	add.s32 	%r185, %r5741, %r5740;
	cvt.u32.u16 	%r5742, %rs23;
	ld.shared.u16 	%r5743, [%r122];
	add.s32 	%r186, %r5743, %r5742;
	bar.sync 	0;
	setp.lt.u32 	%p352, %r5931, 26;
	@%p352 bra 	$L__BB14_582;
	ld.param.u64 	%rd1665, [_ZN3cub18CUB_300001_SM_10006detail14segmented_sort30DeviceSegmentedSortKernelLargeILNS0_9SortOrderE0ENS2_10policy_hubIjNS0_8NullTypeEE9Policy860EjS6_PjS9_lEEvPKjPKT1_PSC_NS1_20device_double_bufferISC_EEPKT2_PSI_NSG_ISI_EET3_T4__param_2];
	setp.lt.s32 	%p353, %r3, %r2;
	shl.b32 	%r5744, %r164, 2;
	add.s32 	%r5746, %r5658, %r5744;
	st.shared.u32 	[%r5746], %r5929;
	shl.b32 	%r5747, %r165, 2;
	add.s32 	%r5748, %r5658, %r5747;
	st.shared.u32 	[%r5748], %r5928;
	shl.b32 	%r5749, %r166, 2;
	add.s32 	%r5750, %r5658, %r5749;
	st.shared.u32 	[%r5750], %r5927;
	shl.b32 	%r5751, %r167, 2;
	add.s32 	%r5752, %r5658, %r5751;
	st.shared.u32 	[%r5752], %r5926;
	shl.b32 	%r5753, %r168, 2;
	add.s32 	%r5754, %r5658, %r5753;
	st.shared.u32 	[%r5754], %r5925;
	shl.b32 	%r5755, %r169, 2;
	add.s32 	%r5756, %r5658, %r5755;
	st.shared.u32 	[%r5756], %r5924;
	shl.b32 	%r5757, %r170, 2;
	add.s32 	%r5758, %r5658, %r5757;
	st.shared.u32 	[%r5758], %r5923;
	shl.b32 	%r5759, %r171, 2;
	add.s32 	%r5760, %r5658, %r5759;
	st.shared.u32 	[%r5760], %r5922;
	shl.b32 	%r5761, %r172, 2;
	add.s32 	%r5762, %r5658, %r5761;
	st.shared.u32 	[%r5762], %r5921;
	shl.b32 	%r5763, %r173, 2;
	add.s32 	%r5764, %r5658, %r5763;
	st.shared.u32 	[%r5764], %r5920;
	shl.b32 	%r5765, %r174, 2;
	add.s32 	%r5766, %r5658, %r5765;
	st.shared.u32 	[%r5766], %r5919;
	shl.b32 	%r5767, %r175, 2;
	add.s32 	%r5768, %r5658, %r5767;
	st.shared.u32 	[%r5768], %r5918;
	shl.b32 	%r5769, %r176, 2;
	add.s32 	%r5770, %r5658, %r5769;
	st.shared.u32 	[%r5770], %r5917;
	shl.b32 	%r5771, %r177, 2;
	add.s32 	%r5772, %r5658, %r5771;
	st.shared.u32 	[%r5772], %r5916;
	shl.b32 	%r5773, %r178, 2;
	add.s32 	%r5774, %r5658, %r5773;
	st.shared.u32 	[%r5774], %r5915;
	shl.b32 	%r5775, %r179, 2;
	add.s32 	%r5776, %r5658, %r5775;
	st.shared.u32 	[%r5776], %r5914;
	shl.b32 	%r5777, %r180, 2;
	add.s32 	%r5778, %r5658, %r5777;
	st.shared.u32 	[%r5778], %r5913;
	shl.b32 	%r5779, %r181, 2;
	add.s32 	%r5780, %r5658, %r5779;
	st.shared.u32 	[%r5780], %r5912;
	shl.b32 	%r5781, %r182, 2;
	add.s32 	%r5782, %r5658, %r5781;
	st.shared.u32 	[%r5782], %r5911;
	shl.b32 	%r5783, %r183, 2;
	add.s32 	%r5784, %r5658, %r5783;
	st.shared.u32 	[%r5784], %r5910;
	shl.b32 	%r5785, %r184, 2;
	add.s32 	%r5786, %r5658, %r5785;
	st.shared.u32 	[%r5786], %r5909;
	shl.b32 	%r5787, %r185, 2;
	add.s32 	%r5788, %r5658, %r5787;
	st.shared.u32 	[%r5788], %r5908;
	shl.b32 	%r5789, %r186, 2;
	add.s32 	%r5790, %r5658, %r5789;
	st.shared.u32 	[%r5790], %r5907;
	bar.sync 	0;
	ld.shared.u32 	%r187, [%r162+1024];
	ld.shared.u32 	%r188, [%r162+2048];
	ld.shared.u32 	%r189, [%r162+3072];
	ld.shared.u32 	%r190, [%r162+4096];
	ld.shared.u32 	%r191, [%r162+5120];
	ld.shared.u32 	%r192, [%r162+6144];
	ld.shared.u32 	%r193, [%r162+7168];
	ld.shared.u32 	%r194, [%r162+8192];
	ld.shared.u32 	%r195, [%r162+9216];
	ld.shared.u32 	%r196, [%r162+10240];
	ld.shared.u32 	%r197, [%r162+11264];
	ld.shared.u32 	%r198, [%r162+12288];
	ld.shared.u32 	%r199, [%r162+13312];
	ld.shared.u32 	%r200, [%r162+14336];
	ld.shared.u32 	%r201, [%r162+15360];
	ld.shared.u32 	%r202, [%r162+16384];
	ld.shared.u32 	%r203, [%r162+17408];
	ld.shared.u32 	%r204, [%r162+18432];
	ld.shared.u32 	%r205, [%r162+19456];
	ld.shared.u32 	%r206, [%r162+20480];
	ld.shared.u32 	%r207, [%r162+21504];
	ld.shared.u32 	%r208, [%r162+22528];
	cvt.u64.u32 	%rd1659, %r3;
	cvt.u64.u32 	%rd1660, %r1;
	add.s64 	%rd1661, %rd1659, %rd1660;
	cvta.to.global.u64 	%rd1662, %rd1665;
	shl.b64 	%rd1663, %rd1661, 2;
	add.s64 	%rd5, %rd1662, %rd1663;
	@%p353 bra 	$L__BB14_54;
	bra.uni 	$L__BB14_55;
$L__BB14_54:
	ld.shared.u32 	%r5791, [%r162];
	st.global.u32 	[%rd5], %r5791;
$L__BB14_55:
	mov.u32 	%r5792, %tid.x;
	add.s32 	%r5793, %r5792, 256;
	setp.ge.s32 	%p354, %r5793, %r2;
	@%p354 bra 	$L__BB14_57;
	st.global.u32 	[%rd5+1024], %r187;
$L__BB14_57:
	add.s32 	%r5795, %r5792, 512;
	setp.ge.s32 	%p355, %r5795, %r2;
	@%p355 bra 	$L__BB14_59;
	st.global.u32 	[%rd5+2048], %r188;
$L__BB14_59:
	add.s32 	%r5797, %r5792, 768;
	setp.ge.s32 	%p356, %r5797, %r2;
	@%p356 bra 	$L__BB14_61;
	st.global.u32 	[%rd5+3072], %r189;
$L__BB14_61:
	or.b32  	%r5799, %r5792, 1024;
	setp.ge.s32 	%p357, %r5799, %r2;
	@%p357 bra 	$L__BB14_63;
	st.global.u32 	[%rd5+4096], %r190;
$L__BB14_63:
	add.s32 	%r5801, %r5792, 1280;
	setp.ge.s32 	%p358, %r5801, %r2;
	@%p358 bra 	$L__BB14_65;
	st.global.u32 	[%rd5+5120], %r191;
$L__BB14_65:
	add.s32 	%r5803, %r5792, 1536;
	setp.ge.s32 	%p359, %r5803, %r2;
	@%p359 bra 	$L__BB14_67;
	st.global.u32 	[%rd5+6144], %r192;
$L__BB14_67:
	add.s32 	%r5805, %r5792, 1792;
	setp.ge.s32 	%p360, %r5805, %r2;
	@%p360 bra 	$L__BB14_69;
	st.global.u32 	[%rd5+7168], %r193;
$L__BB14_69:
	or.b32  	%r5807, %r5792, 2048;
	setp.ge.s32 	%p361, %r5807, %r2;
	@%p361 bra 	$L__BB14_71;
	st.global.u32 	[%rd5+8192], %r194;
$L__BB14_71:
	add.s32 	%r5809, %r5792, 2304;
	setp.ge.s32 	%p362, %r5809, %r2;
	@%p362 bra 	$L__BB14_73;
	st.global.u32 	[%rd5+9216], %r195;
$L__BB14_73:
	add.s32 	%r5811, %r5792, 2560;
	setp.ge.s32 	%p363, %r5811, %r2;
	@%p363 bra 	$L__BB14_75;
	st.global.u32 	[%rd5+10240], %r196;
$L__BB14_75:
	add.s32 	%r5813, %r5792, 2816;
	setp.ge.s32 	%p364, %r5813, %r2;
	@%p364 bra 	$L__BB14_77;
	st.global.u32 	[%rd5+11264], %r197;
$L__BB14_77:
	or.b32  	%r5815, %r5792, 3072;
	setp.ge.s32 	%p365, %r5815, %r2;
	@%p365 bra 	$L__BB14_79;
	st.global.u32 	[%rd5+12288], %r198;
$L__BB14_79:
	add.s32 	%r5817, %r5792, 3328;
	setp.ge.s32 	%p366, %r5817, %r2;
	@%p366 bra 	$L__BB14_81;
	st.global.u32 	[%rd5+13312], %r199;
$L__BB14_81:
	add.s32 	%r5819, %r5792, 3584;
	setp.ge.s32 	%p367, %r5819, %r2;
	@%p367 bra 	$L__BB14_83;
	st.global.u32 	[%rd5+14336], %r200;
$L__BB14_83:
	add.s32 	%r5821, %r5792, 3840;
	setp.ge.s32 	%p368, %r5821, %r2;
	@%p368 bra 	$L__BB14_85;
	st.global.u32 	[%rd5+15360], %r201;
$L__BB14_85:
	or.b32  	%r5823, %r5792, 4096;
	setp.ge.s32 	%p369, %r5823, %r2;
	@%p369 bra 	$L__BB14_87;
	st.global.u32 	[%rd5+16384], %r202;
$L__BB14_87:
	add.s32 	%r5825, %r5792, 4352;
	setp.ge.s32 	%p370, %r5825, %r2;
	@%p370 bra 	$L__BB14_89;
	st.global.u32 	[%rd5+17408], %r203;
$L__BB14_89:
	add.s32 	%r5827, %r5792, 4608;
	setp.ge.s32 	%p371, %r5827, %r2;
	@%p371 bra 	$L__BB14_91;
	st.global.u32 	[%rd5+18432], %r204;
$L__BB14_91:
	add.s32 	%r5829, %r5792, 4864;
	setp.ge.s32 	%p372, %r5829, %r2;
	@%p372 bra 	$L__BB14_93;
	st.global.u32 	[%rd5+19456], %r205;
$L__BB14_93:
	or.b32  	%r5831, %r5792, 5120;
	setp.ge.s32 	%p373, %r5831, %r2;
	@%p373 bra 	$L__BB14_95;
	st.global.u32 	[%rd5+20480], %r206;
$L__BB14_95:
	add.s32 	%r5833, %r5792, 5376;
	setp.ge.s32 	%p374, %r5833, %r2;
	@%p374 bra 	$L__BB14_97;
	st.global.u32 	[%rd5+21504], %r207;
$L__BB14_97:
	add.s32 	%r5835, %r5792, 5632;
	setp.ge.s32 	%p375, %r5835, %r2;
	@%p375 bra 	$L__BB14_581;
	st.global.u32 	[%rd5+22528], %r208;
	bra.uni 	$L__BB14_581;
$L__BB14_99:
	cvta.to.global.u64 	%rd224, %rd207;
	shl.b64 	%rd225, %rd1, 2;
	add.s64 	%rd6, %rd224, %rd225;
	mov.u32 	%r1075, %tid.x;
	cvt.u64.u32 	%rd7, %r1075;
	shl.b32 	%r1076, %r1075, 2;
	mov.u32 	%r1077, _ZZN3cub18CUB_300001_SM_10006detail14segmented_sort30DeviceSegmentedSortKernelLargeILNS0_9SortOrderE0ENS2_10policy_hubIjNS0_8NullTypeEE9Policy860EjS6_PjS9_lEEvPKjPKT1_PSC_NS1_20device_double_bufferISC_EEPKT2_PSI_NSG_ISI_EET3_T4_E7storage;
	add.s32 	%r234, %r1077, %r1076;
	mov.b32 	%r1078, 0;
	st.shared.u32 	[%r234], %r1078;
	st.shared.u32 	[%r234+1024], %r1078;
	st.shared.u32 	[%r234+2048], %r1078;
	st.shared.u32 	[%r234+3072], %r1078;
	st.shared.u32 	[%r234+4096], %r1078;
	st.shared.u32 	[%r234+5120], %r1078;
	st.shared.u32 	[%r234+6144], %r1078;
	st.shared.u32 	[%r234+7168], %r1078;
	st.shared.u32 	[%r234+8192], %r1078;
	st.shared.u32 	[%r234+9216], %r1078;
	st.shared.u32 	[%r234+10240], %r1078;
	st.shared.u32 	[%r234+11264], %r1078;
	st.shared.u32 	[%r234+12288], %r1078;
	st.shared.u32 	[%r234+13312], %r1078;
	st.shared.u32 	[%r234+14336], %r1078;
	st.shared.u32 	[%r234+15360], %r1078;
	setp.lt.u64 	%p2, %rd2, 64768;
	mov.b64 	%rd1689, 0;
	mov.u64 	%rd1690, %rd1689;
	mov.u64 	%rd1691, %rd1689;
	mov.u64 	%rd1692, %rd1689;
	mov.u64 	%rd1670, %rd1689;
	mov.u64 	%rd1671, %rd1689;
	mov.u64 	%rd1672, %rd1689;
	mov.u64 	%rd1673, %rd1689;
	mov.u64 	%rd1674, %rd1689;
	@%p2 bra 	$L__BB14_108;
	cvt.u32.u64 	%r1079, %rd7;
	add.s64 	%rd8, %rd2, -64767;
	shl.b32 	%r1080, %r1079, 5;
	and.b32  	%r1081, %r1080, 31744;
	add.s32 	%r235, %r1077, %r1081;
	mov.b64 	%rd1689, 0;
$L__BB14_101:
	mov.b32 	%r5933, 0;
$L__BB14_102:
	add.s64 	%rd227, %rd1674, %rd7;
	shl.b64 	%rd228, %rd227, 2;
	add.s64 	%rd229, %rd3, %rd228;
	ld.global.u32 	%r1085, [%rd229];
	ld.global.u32 	%r1091, [%rd229+1024];
	ld.global.u32 	%r1094, [%rd229+2048];
	ld.global.u32 	%r1097, [%rd229+3072];
	ld.global.u32 	%r1100, [%rd229+4096];
	ld.global.u32 	%r1103, [%rd229+5120];
	ld.global.u32 	%r1106, [%rd229+6144];
	ld.global.u32 	%r1109, [%rd229+7168];
	ld.global.u32 	%r1112, [%rd229+8192];
	ld.global.u32 	%r1115, [%rd229+9216];
	ld.global.u32 	%r1118, [%rd229+10240];
	ld.global.u32 	%r1121, [%rd229+11264];
	ld.global.u32 	%r1124, [%rd229+12288];
	ld.global.u32 	%r1127, [%rd229+13312];
	ld.global.u32 	%r1130, [%rd229+14336];
	ld.global.u32 	%r1133, [%rd229+15360];
	ld.global.u32 	%r1136, [%rd229+16384];
	ld.global.u32 	%r1139, [%rd229+17408];
	ld.global.u32 	%r1142, [%rd229+18432];
	ld.global.u32 	%r1145, [%rd229+19456];
	ld.global.u32 	%r1148, [%rd229+20480];
	ld.global.u32 	%r1151, [%rd229+21504];
	ld.global.u32 	%r1154, [%rd229+22528];
	bar.sync 	0;
	mov.b32 	%r1155, 0;
	// begin inline asm
	shr.b32 %r1084, %r1085, %r1155;
	// end inline asm
	mov.b32 	%r1089, 6;
	// begin inline asm
	bmsk.clamp.b32 %r1087, %r1155, %r1089;
	// end inline asm
	and.b32  	%r1156, %r1087, %r1084;
	and.b32  	%r1157, %r1156, 3;
	shl.b32 	%r1158, %r1156, 8;
	and.b32  	%r1159, %r1158, -1024;
	add.s32 	%r1160, %r234, %r1159;
	add.s32 	%r1161, %r1160, %r1157;
	ld.shared.u8 	%rs116, [%r1161];
	add.s16 	%rs117, %rs116, 1;
	st.shared.u8 	[%r1161], %rs117;
	// begin inline asm
	shr.b32 %r1090, %r1091, %r1155;
	// end inline asm
	and.b32  	%r1162, %r1087, %r1090;
	and.b32  	%r1163, %r1162, 3;
	shl.b32 	%r1164, %r1162, 8;
	and.b32  	%r1165, %r1164, -1024;
	add.s32 	%r1166, %r234, %r1165;
	add.s32 	%r1167, %r1166, %r1163;
	ld.shared.u8 	%rs118, [%r1167];
	add.s16 	%rs119, %rs118, 1;
	st.shared.u8 	[%r1167], %rs119;
	// begin inline asm
	shr.b32 %r1093, %r1094, %r1155;
	// end inline asm
	and.b32  	%r1168, %r1087, %r1093;
	and.b32  	%r1169, %r1168, 3;
	shl.b32 	%r1170, %r1168, 8;
	and.b32  	%r1171, %r1170, -1024;
	add.s32 	%r1172, %r234, %r1171;
	add.s32 	%r1173, %r1172, %r1169;
	ld.shared.u8 	%rs120, [%r1173];
	add.s16 	%rs121, %rs120, 1;
	st.shared.u8 	[%r1173], %rs121;
	// begin inline asm
	shr.b32 %r1096, %r1097, %r1155;
	// end inline asm
	and.b32  	%r1174, %r1087, %r1096;
	and.b32  	%r1175, %r1174, 3;
	shl.b32 	%r1176, %r1174, 8;
	and.b32  	%r1177, %r1176, -1024;
	add.s32 	%r1178, %r234, %r1177;
	add.s32 	%r1179, %r1178, %r1175;
	ld.shared.u8 	%rs122, [%r1179];
	add.s16 	%rs123, %rs122, 1;
	st.shared.u8 	[%r1179], %rs123;
	// begin inline asm
	shr.b32 %r1099, %r1100, %r1155;
	// end inline asm
	and.b32  	%r1180, %r1087, %r1099;
	and.b32  	%r1181, %r1180, 3;
	shl.b32 	%r1182, %r1180, 8;
	and.b32  	%r1183, %r1182, -1024;
	add.s32 	%r1184, %r234, %r1183;
	add.s32 	%r1185, %r1184, %r1181;
	ld.shared.u8 	%rs124, [%r1185];
	add.s16 	%rs125, %rs124, 1;
	st.shared.u8 	[%r1185], %rs125;
	// begin inline asm
	shr.b32 %r1102, %r1103, %r1155;
	// end inline asm
	and.b32  	%r1186, %r1087, %r1102;
	and.b32  	%r1187, %r1186, 3;
	shl.b32 	%r1188, %r1186, 8;
	and.b32  	%r1189, %r1188, -1024;
	add.s32 	%r1190, %r234, %r1189;
	add.s32 	%r1191, %r1190, %r1187;
	ld.shared.u8 	%rs126, [%r1191];
	add.s16 	%rs127, %rs126, 1;
	st.shared.u8 	[%r1191], %rs127;
	// begin inline asm
	shr.b32 %r1105, %r1106, %r1155;
	// end inline asm
	and.b32  	%r1192, %r1087, %r1105;
	and.b32  	%r1193, %r1192, 3;
	shl.b32 	%r1194, %r1192, 8;
	and.b32  	%r1195, %r1194, -1024;
	add.s32 	%r1196, %r234, %r1195;
	add.s32 	%r1197, %r1196, %r1193;
	ld.shared.u8 	%rs128, [%r1197];
	add.s16 	%rs129, %rs128, 1;
	st.shared.u8 	[%r1197], %rs129;
	// begin inline asm
	shr.b32 %r1108, %r1109, %r1155;
	// end inline asm
	and.b32  	%r1198, %r1087, %r1108;
	and.b32  	%r1199, %r1198, 3;
	shl.b32 	%r1200, %r1198, 8;
	and.b32  	%r1201, %r1200, -1024;
	add.s32 	%r1202, %r234, %r1201;
	add.s32 	%r1203, %r1202, %r1199;
	ld.shared.u8 	%rs130, [%r1203];
	add.s16 	%rs131, %rs130, 1;
	st.shared.u8 	[%r1203], %rs131;
	// begin inline asm
	shr.b32 %r1111, %r1112, %r1155;
	// end inline asm
	and.b32  	%r1204, %r1087, %r1111;
	and.b32  	%r1205, %r1204, 3;
	shl.b32 	%r1206, %r1204, 8;
	and.b32  	%r1207, %r1206, -1024;
	add.s32 	%r1208, %r234, %r1207;
	add.s32 	%r1209, %r1208, %r1205;
	ld.shared.u8 	%rs132, [%r1209];
	add.s16 	%rs133, %rs132, 1;
	st.shared.u8 	[%r1209], %rs133;
	// begin inline asm
	shr.b32 %r1114, %r1115, %r1155;
	// end inline asm
	and.b32  	%r1210, %r1087, %r1114;
	and.b32  	%r1211, %r1210, 3;
	shl.b32 	%r1212, %r1210, 8;
	and.b32  	%r1213, %r1212, -1024;
	add.s32 	%r1214, %r234, %r1213;
	add.s32 	%r1215, %r1214, %r1211;
	ld.shared.u8 	%rs134, [%r1215];
	add.s16 	%rs135, %rs134, 1;
	st.shared.u8 	[%r1215], %rs135;
	// begin inline asm
	shr.b32 %r1117, %r1118, %r1155;
	// end inline asm
	and.b32  	%r1216, %r1087, %r1117;
	and.b32  	%r1217, %r1216, 3;
	shl.b32 	%r1218, %r1216, 8;
	and.b32  	%r1219, %r1218, -1024;
	add.s32 	%r1220, %r234, %r1219;
	add.s32 	%r1221, %r1220, %r1217;
	ld.shared.u8 	%rs136, [%r1221];
	add.s16 	%rs137, %rs136, 1;
	st.shared.u8 	[%r1221], %rs137;
	// begin inline asm
	shr.b32 %r1120, %r1121, %r1155;
	// end inline asm
	and.b32  	%r1222, %r1087, %r1120;
	and.b32  	%r1223, %r1222, 3;
	shl.b32 	%r1224, %r1222, 8;
	and.b32  	%r1225, %r1224, -1024;
	add.s32 	%r1226, %r234, %r1225;
	add.s32 	%r1227, %r1226, %r1223;
	ld.shared.u8 	%rs138, [%r1227];
	add.s16 	%rs139, %rs138, 1;
	st.shared.u8 	[%r1227], %rs139;
	// begin inline asm
	shr.b32 %r1123, %r1124, %r1155;
	// end inline asm
	and.b32  	%r1228, %r1087, %r1123;
	and.b32  	%r1229, %r1228, 3;
	shl.b32 	%r1230, %r1228, 8;
	and.b32  	%r1231, %r1230, -1024;
	add.s32 	%r1232, %r234, %r1231;
	add.s32 	%r1233, %r1232, %r1229;
	ld.shared.u8 	%rs140, [%r1233];
	add.s16 	%rs141, %rs140, 1;
	st.shared.u8 	[%r1233], %rs141;
	// begin inline asm
	shr.b32 %r1126, %r1127, %r1155;
	// end inline asm
	and.b32  	%r1234, %r1087, %r1126;
	and.b32  	%r1235, %r1234, 3;
	shl.b32 	%r1236, %r1234, 8;
	and.b32  	%r1237, %r1236, -1024;
	add.s32 	%r1238, %r234, %r1237;
	add.s32 	%r1239, %r1238, %r1235;
	ld.shared.u8 	%rs142, [%r1239];
	add.s16 	%rs143, %rs142, 1;
	st.shared.u8 	[%r1239], %rs143;
	// begin inline asm
	shr.b32 %r1129, %r1130, %r1155;
	// end inline asm
	and.b32  	%r1240, %r1087, %r1129;
	and.b32  	%r1241, %r1240, 3;
	shl.b32 	%r1242, %r1240, 8;
	and.b32  	%r1243, %r1242, -1024;
	add.s32 	%r1244, %r234, %r1243;
	add.s32 	%r1245, %r1244, %r1241;
	ld.shared.u8 	%rs144, [%r1245];
	add.s16 	%rs145, %rs144, 1;
	st.shared.u8 	[%r1245], %rs145;
	// begin inline asm
	shr.b32 %r1132, %r1133, %r1155;
	// end inline asm
	and.b32  	%r1246, %r1087, %r1132;
	and.b32  	%r1247, %r1246, 3;
	shl.b32 	%r1248, %r1246, 8;
	and.b32  	%r1249, %r1248, -1024;
	add.s32 	%r1250, %r234, %r1249;
	add.s32 	%r1251, %r1250, %r1247;
	ld.shared.u8 	%rs146, [%r1251];
	add.s16 	%rs147, %rs146, 1;
	st.shared.u8 	[%r1251], %rs147;
	// begin inline asm
	shr.b32 %r1135, %r1136, %r1155;
	// end inline asm
	and.b32  	%r1252, %r1087, %r1135;
	and.b32  	%r1253, %r1252, 3;
	shl.b32 	%r1254, %r1252, 8;
	and.b32  	%r1255, %r1254, -1024;
	add.s32 	%r1256, %r234, %r1255;
	add.s32 	%r1257, %r1256, %r1253;
	ld.shared.u8 	%rs148, [%r1257];
	add.s16 	%rs149, %rs148, 1;
	st.shared.u8 	[%r1257], %rs149;
	// begin inline asm
	shr.b32 %r1138, %r1139, %r1155;
	// end inline asm
	and.b32  	%r1258, %r1087, %r1138;
	and.b32  	%r1259, %r1258, 3;
	shl.b32 	%r1260, %r1258, 8;
	and.b32  	%r1261, %r1260, -1024;
	add.s32 	%r1262, %r234, %r1261;
	add.s32 	%r1263, %r1262, %r1259;
	ld.shared.u8 	%rs150, [%r1263];
	add.s16 	%rs151, %rs150, 1;
	st.shared.u8 	[%r1263], %rs151;
	// begin inline asm
	shr.b32 %r1141, %r1142, %r1155;
	// end inline asm
	and.b32  	%r1264, %r1087, %r1141;
	and.b32  	%r1265, %r1264, 3;
	shl.b32 	%r1266, %r1264, 8;
	and.b32  	%r1267, %r1266, -1024;
	add.s32 	%r1268, %r234, %r1267;
	add.s32 	%r1269, %r1268, %r1265;
	ld.shared.u8 	%rs152, [%r1269];
	add.s16 	%rs153, %rs152, 1;
	st.shared.u8 	[%r1269], %rs153;
	// begin inline asm
	shr.b32 %r1144, %r1145, %r1155;
	// end inline asm
	and.b32  	%r1270, %r1087, %r1144;
	and.b32  	%r1271, %r1270, 3;
	shl.b32 	%r1272, %r1270, 8;
	and.b32  	%r1273, %r1272, -1024;
	add.s32 	%r1274, %r234, %r1273;
	add.s32 	%r1275, %r1274, %r1271;
	ld.shared.u8 	%rs154, [%r1275];
	add.s16 	%rs155, %rs154, 1;
	st.shared.u8 	[%r1275], %rs155;
	// begin inline asm
	shr.b32 %r1147, %r1148, %r1155;
	// end inline asm
	and.b32  	%r1276, %r1087, %r1147;
	and.b32  	%r1277, %r1276, 3;
	shl.b32 	%r1278, %r1276, 8;
	and.b32  	%r1279, %r1278, -1024;
	add.s32 	%r1280, %r234, %r1279;
	add.s32 	%r1281, %r1280, %r1277;
	ld.shared.u8 	%rs156, [%r1281];
	add.s16 	%rs157, %rs156, 1;
	st.shared.u8 	[%r1281], %rs157;
	// begin inline asm
	shr.b32 %r1150, %r1151, %r1155;
	// end inline asm
	and.b32  	%r1282, %r1087, %r1150;
	and.b32  	%r1283, %r1282, 3;
	shl.b32 	%r1284, %r1282, 8;
	and.b32  	%r1285, %r1284, -1024;
	add.s32 	%r1286, %r234, %r1285;
	add.s32 	%r1287, %r1286, %r1283;
	ld.shared.u8 	%rs158, [%r1287];
	add.s16 	%rs159, %rs158, 1;
	st.shared.u8 	[%r1287], %rs159;
	// begin inline asm
	shr.b32 %r1153, %r1154, %r1155;
	// end inline asm
	and.b32  	%r1288, %r1087, %r1153;
	and.b32  	%r1289, %r1288, 3;
	shl.b32 	%r1290, %r1288, 8;
	and.b32  	%r1291, %r1290, -1024;
	add.s32 	%r1292, %r234, %r1291;
	add.s32 	%r1293, %r1292, %r1289;
	ld.shared.u8 	%rs160, [%r1293];
	add.s16 	%rs161, %rs160, 1;
	st.shared.u8 	[%r1293], %rs161;
	add.s64 	%rd1674, %rd1674, 5888;
	add.s32 	%r5933, %r5933, 1;
	setp.ne.s32 	%p3, %r5933, 11;
	@%p3 bra 	$L__BB14_102;
	setp.gt.u32 	%p4, %r1079, 511;
	bar.sync 	0;
	// begin inline asm
	mov.u32 %r1294, %laneid;
	// end inline asm
	shl.b32 	%r1296, %r1294, 2;
	add.s32 	%r238, %r235, %r1296;
	@%p4 bra 	$L__BB14_105;
	ld.shared.u32 	%r1297, [%r238];
	bfe.u32 	%r1298, %r1297, 0, 8;
	bfe.u32 	%r1299, %r1297, 8, 8;
	bfe.u32 	%r1300, %r1297, 16, 8;
	bfe.u32 	%r1301, %r1297, 24, 8;
	cvt.u64.u32 	%rd230, %r1298;
	and.b64  	%rd231, %rd230, 255;
	add.s64 	%rd232, %rd1673, %rd231;
	cvt.u64.u32 	%rd233, %r1299;
	and.b64  	%rd234, %rd233, 255;
	add.s64 	%rd235, %rd1672, %rd234;
	cvt.u64.u32 	%rd236, %r1300;
	and.b64  	%rd237, %rd236, 255;
	add.s64 	%rd238, %rd1671, %rd237;
	cvt.u64.u32 	%rd239, %r1301;
	and.b64  	%rd240, %rd239, 255;
	add.s64 	%rd241, %rd1670, %rd240;
	ld.shared.u32 	%r1302, [%r238+128];
	bfe.u32 	%r1303, %r1302, 0, 8;
	bfe.u32 	%r1304, %r1302, 8, 8;
	bfe.u32 	%r1305, %r1302, 16, 8;
	bfe.u32 	%r1306, %r1302, 24, 8;
	cvt.u64.u32 	%rd242, %r1303;
	and.b64  	%rd243, %rd242, 255;
	add.s64 	%rd244, %rd232, %rd243;
	cvt.u64.u32 	%rd245, %r1304;
	and.b64  	%rd246, %rd245, 255;
	add.s64 	%rd247, %rd235, %rd246;
	cvt.u64.u32 	%rd248, %r1305;
	and.b64  	%rd249, %rd248, 255;
	add.s64 	%rd250, %rd238, %rd249;
	cvt.u64.u32 	%rd251, %r1306;
	and.b64  	%rd252, %rd251, 255;
	add.s64 	%rd253, %rd241, %rd252;
	ld.shared.u32 	%r1307, [%r238+256];
	bfe.u32 	%r1308, %r1307, 0, 8;
	bfe.u32 	%r1309, %r1307, 8, 8;
	bfe.u32 	%r1310, %r1307, 16, 8;
	bfe.u32 	%r1311, %r1307, 24, 8;
	cvt.u64.u32 	%rd254, %r1308;
	and.b64  	%rd255, %rd254, 255;
	add.s64 	%rd256, %rd244, %rd255;
	cvt.u64.u32 	%rd257, %r1309;
	and.b64  	%rd258, %rd257, 255;
	add.s64 	%rd259, %rd247, %rd258;
	cvt.u64.u32 	%rd260, %r1310;
	and.b64  	%rd261, %rd260, 255;
	add.s64 	%rd262, %rd250, %rd261;
	cvt.u64.u32 	%rd263, %r1311;
	and.b64  	%rd264, %rd263, 255;
	add.s64 	%rd265, %rd253, %rd264;
	ld.shared.u32 	%r1312, [%r238+384];
	bfe.u32 	%r1313, %r1312, 0, 8;
	bfe.u32 	%r1314, %r1312, 8, 8;
	bfe.u32 	%r1315, %r1312, 16, 8;
	bfe.u32 	%r1316, %r1312, 24, 8;
	cvt.u64.u32 	%rd266, %r1313;
	and.b64  	%rd267, %rd266, 255;
	add.s64 	%rd268, %rd256, %rd267;
	cvt.u64.u32 	%rd269, %r1314;
	and.b64  	%rd270, %rd269, 255;
	add.s64 	%rd271, %rd259, %rd270;
	cvt.u64.u32 	%rd272, %r1315;
	and.b64  	%rd273, %rd272, 255;
	add.s64 	%rd274, %rd262, %rd273;
	cvt.u64.u32 	%rd275, %r1316;
	and.b64  	%rd276, %rd275, 255;
	add.s64 	%rd277, %rd265, %rd276;
	ld.shared.u32 	%r1317, [%r238+512];
	bfe.u32 	%r1318, %r1317, 0, 8;
	bfe.u32 	%r1319, %r1317, 8, 8;
	bfe.u32 	%r1320, %r1317, 16, 8;
	bfe.u32 	%r1321, %r1317, 24, 8;
	cvt.u64.u32 	%rd278, %r1318;
	and.b64  	%rd279, %rd278, 255;
	add.s64 	%rd280, %rd268, %rd279;
	cvt.u64.u32 	%rd281, %r1319;
	and.b64  	%rd282, %rd281, 255;
	add.s64 	%rd283, %rd271, %rd282;
	cvt.u64.u32 	%rd284, %r1320;
	and.b64  	%rd285, %rd284, 255;
	add.s64 	%rd286, %rd274, %rd285;
	cvt.u64.u32 	%rd287, %r1321;
	and.b64  	%rd288, %rd287, 255;
	add.s64 	%rd289, %rd277, %rd288;
	ld.shared.u32 	%r1322, [%r238+640];
	bfe.u32 	%r1323, %r1322, 0, 8;
	bfe.u32 	%r1324, %r1322, 8, 8;
	bfe.u32 	%r1325, %r1322, 16, 8;
	bfe.u32 	%r1326, %r1322, 24, 8;
	cvt.u64.u32 	%rd290, %r1323;
	and.b64  	%rd291, %rd290, 255;
	add.s64 	%rd292, %rd280, %rd291;
	cvt.u64.u32 	%rd293, %r1324;
	and.b64  	%rd294, %rd293, 255;
	add.s64 	%rd295, %rd283, %rd294;
	cvt.u64.u32 	%rd296, %r1325;
	and.b64  	%rd297, %rd296, 255;
	add.s64 	%rd298, %rd286, %rd297;
	cvt.u64.u32 	%rd299, %r1326;
	and.b64  	%rd300, %rd299, 255;
	add.s64 	%rd301, %rd289, %rd300;
	ld.shared.u32 	%r1327, [%r238+768];
	bfe.u32 	%r1328, %r1327, 0, 8;
	bfe.u32 	%r1329, %r1327, 8, 8;
	bfe.u32 	%r1330, %r1327, 16, 8;
	bfe.u32 	%r1331, %r1327, 24, 8;
	cvt.u64.u32 	%rd302, %r1328;
	and.b64  	%rd303, %rd302, 255;
	add.s64 	%rd304, %rd292, %rd303;
	cvt.u64.u32 	%rd305, %r1329;
	and.b64  	%rd306, %rd305, 255;
	add.s64 	%rd307, %rd295, %rd306;
	cvt.u64.u32 	%rd308, %r1330;
	and.b64  	%rd309, %rd308, 255;
	add.s64 	%rd310, %rd298, %rd309;
	cvt.u64.u32 	%rd311, %r1331;
	and.b64  	%rd312, %rd311, 255;
	add.s64 	%rd313, %rd301, %rd312;
	ld.shared.u32 	%r1332, [%r238+896];
	bfe.u32 	%r1333, %r1332, 0, 8;
	bfe.u32 	%r1334, %r1332, 8, 8;
	bfe.u32 	%r1335, %r1332, 16, 8;
	bfe.u32 	%r1336, %r1332, 24, 8;
	cvt.u64.u32 	%rd314, %r1333;
	and.b64  	%rd315, %rd314, 255;
	add.s64 	%rd1673, %rd304, %rd315;
	cvt.u64.u32 	%rd316, %r1334;
	and.b64  	%rd317, %rd316, 255;
	add.s64 	%rd1672, %rd307, %rd317;
	cvt.u64.u32 	%rd318, %r1335;
	and.b64  	%rd319, %rd318, 255;
	add.s64 	%rd1671, %rd310, %rd319;
	cvt.u64.u32 	%rd320, %r1336;
	and.b64  	%rd321, %rd320, 255;
	add.s64 	%rd1670, %rd313, %rd321;
$L__BB14_105:
	setp.gt.u32 	%p5, %r1079, 255;
	@%p5 bra 	$L__BB14_107;
	ld.shared.u32 	%r1338, [%r238+8192];
	bfe.u32 	%r1339, %r1338, 0, 8;
	bfe.u32 	%r1340, %r1338, 8, 8;
	bfe.u32 	%r1341, %r1338, 16, 8;
	bfe.u32 	%r1342, %r1338, 24, 8;
	cvt.u64.u32 	%rd322, %r1339;
	and.b64  	%rd323, %rd322, 255;
	add.s64 	%rd324, %rd1692, %rd323;
	cvt.u64.u32 	%rd325, %r1340;
	and.b64  	%rd326, %rd325, 255;
	add.s64 	%rd327, %rd1691, %rd326;
	cvt.u64.u32 	%rd328, %r1341;
	and.b64  	%rd329, %rd328, 255;
	add.s64 	%rd330, %rd1690, %rd329;
	cvt.u64.u32 	%rd331, %r1342;
	and.b64  	%rd332, %rd331, 255;
	add.s64 	%rd333, %rd1689, %rd332;
	ld.shared.u32 	%r1343, [%r238+8320];
	bfe.u32 	%r1344, %r1343, 0, 8;
	bfe.u32 	%r1345, %r1343, 8, 8;
	bfe.u32 	%r1346, %r1343, 16, 8;
	bfe.u32 	%r1347, %r1343, 24, 8;
	cvt.u64.u32 	%rd334, %r1344;
	and.b64  	%rd335, %rd334, 255;
	add.s64 	%rd336, %rd324, %rd335;
	cvt.u64.u32 	%rd337, %r1345;
	and.b64  	%rd338, %rd337, 255;
	add.s64 	%rd339, %rd327, %rd338;
	cvt.u64.u32 	%rd340, %r1346;
	and.b64  	%rd341, %rd340, 255;
	add.s64 	%rd342, %rd330, %rd341;
	cvt.u64.u32 	%rd343, %r1347;
	and.b64  	%rd344, %rd343, 255;
	add.s64 	%rd345, %rd333, %rd344;
	ld.shared.u32 	%r1348, [%r238+8448];
	bfe.u32 	%r1349, %r1348, 0, 8;
	bfe.u32 	%r1350, %r1348, 8, 8;
	bfe.u32 	%r1351, %r1348, 16, 8;
	bfe.u32 	%r1352, %r1348, 24, 8;
	cvt.u64.u32 	%rd346, %r1349;
	and.b64  	%rd347, %rd346, 255;
	add.s64 	%rd348, %rd336, %rd347;
	cvt.u64.u32 	%rd349, %r1350;
	and.b64  	%rd350, %rd349, 255;
	add.s64 	%rd351, %rd339, %rd350;
	cvt.u64.u32 	%rd352, %r1351;
	and.b64  	%rd353, %rd352, 255;
	add.s64 	%rd354, %rd342, %rd353;
	cvt.u64.u32 	%rd355, %r1352;
	and.b64  	%rd356, %rd355, 255;
	add.s64 	%rd357, %rd345, %rd356;
	ld.shared.u32 	%r1353, [%r238+8576];
	bfe.u32 	%r1354, %r1353, 0, 8;
	bfe.u32 	%r1355, %r1353, 8, 8;
	bfe.u32 	%r1356, %r1353, 16, 8;
	bfe.u32 	%r1357, %r1353, 24, 8;
	cvt.u64.u32 	%rd358, %r1354;
	and.b64  	%rd359, %rd358, 255;
	add.s64 	%rd360, %rd348, %rd359;
	cvt.u64.u32 	%rd361, %r1355;
	and.b64  	%rd362, %rd361, 255;
	add.s64 	%rd363, %rd351, %rd362;
	cvt.u64.u32 	%rd364, %r1356;
	and.b64  	%rd365, %rd364, 255;
	add.s64 	%rd366, %rd354, %rd365;
	cvt.u64.u32 	%rd367, %r1357;
	and.b64  	%rd368, %rd367, 255;
	add.s64 	%rd369, %rd357, %rd368;
	ld.shared.u32 	%r1358, [%r238+8704];
	bfe.u32 	%r1359, %r1358, 0, 8;
	bfe.u32 	%r1360, %r1358, 8, 8;
	bfe.u32 	%r1361, %r1358, 16, 8;
	bfe.u32 	%r1362, %r1358, 24, 8;
	cvt.u64.u32 	%rd370, %r1359;
	and.b64  	%rd371, %rd370, 255;
	add.s64 	%rd372, %rd360, %rd371;
	cvt.u64.u32 	%rd373, %r1360;
	and.b64  	%rd374, %rd373, 255;
	add.s64 	%rd375, %rd363, %rd374;
	cvt.u64.u32 	%rd376, %r1361;
	and.b64  	%rd377, %rd376, 255;
	add.s64 	%rd378, %rd366, %rd377;
	cvt.u64.u32 	%rd379, %r1362;
	and.b64  	%rd380, %rd379, 255;
	add.s64 	%rd381, %rd369, %rd380;
	ld.shared.u32 	%r1363, [%r238+8832];
	bfe.u32 	%r1364, %r1363, 0, 8;
	bfe.u32 	%r1365, %r1363, 8, 8;
	bfe.u32 	%r1366, %r1363, 16, 8;
	bfe.u32 	%r1367, %r1363, 24, 8;
	cvt.u64.u32 	%rd382, %r1364;
	and.b64  	%rd383, %rd382, 255;
	add.s64 	%rd384, %rd372, %rd383;
	cvt.u64.u32 	%rd385, %r1365;
	and.b64  	%rd386, %rd385, 255;
	add.s64 	%rd387, %rd375, %rd386;
	cvt.u64.u32 	%rd388, %r1366;
	and.b64  	%rd389, %rd388, 255;
	add.s64 	%rd390, %rd378, %rd389;
	cvt.u64.u32 	%rd391, %r1367;
	and.b64  	%rd392, %rd391, 255;
	add.s64 	%rd393, %rd381, %rd392;
	ld.shared.u32 	%r1368, [%r238+8960];
	bfe.u32 	%r1369, %r1368, 0, 8;
	bfe.u32 	%r1370, %r1368, 8, 8;
	bfe.u32 	%r1371, %r1368, 16, 8;
	bfe.u32 	%r1372, %r1368, 24, 8;
	cvt.u64.u32 	%rd394, %r1369;
	and.b64  	%rd395, %rd394, 255;
	add.s64 	%rd396, %rd384, %rd395;
	cvt.u64.u32 	%rd397, %r1370;
	and.b64  	%rd398, %rd397, 255;
	add.s64 	%rd399, %rd387, %rd398;
	cvt.u64.u32 	%rd400, %r1371;
	and.b64  	%rd401, %rd400, 255;
	add.s64 	%rd402, %rd390, %rd401;
	cvt.u64.u32 	%rd403, %r1372;
	and.b64  	%rd404, %rd403, 255;
	add.s64 	%rd405, %rd393, %rd404;
	ld.shared.u32 	%r1373, [%r238+9088];
	bfe.u32 	%r1374, %r1373, 0, 8;
	bfe.u32 	%r1375, %r1373, 8, 8;
	bfe.u32 	%r1376, %r1373, 16, 8;
	bfe.u32 	%r1377, %r1373, 24, 8;
	cvt.u64.u32 	%rd406, %r1374;
	and.b64  	%rd407, %rd406, 255;
	add.s64 	%rd1692, %rd396, %rd407;
	cvt.u64.u32 	%rd408, %r1375;
	and.b64  	%rd409, %rd408, 255;
	add.s64 	%rd1691, %rd399, %rd409;
	cvt.u64.u32 	%rd410, %r1376;
	and.b64  	%rd411, %rd410, 255;
	add.s64 	%rd1690, %rd402, %rd411;
	cvt.u64.u32 	%rd412, %r1377;
	and.b64  	%rd413, %rd412, 255;
	add.s64 	%rd1689, %rd405, %rd413;
$L__BB14_107:
	bar.sync 	0;
	mov.b32 	%r1378, 0;
	st.shared.u32 	[%r234], %r1378;
	st.shared.u32 	[%r234+1024], %r1378;
	st.shared.u32 	[%r234+2048], %r1378;
	st.shared.u32 	[%r234+3072], %r1378;
	st.shared.u32 	[%r234+4096], %r1378;
	st.shared.u32 	[%r234+5120], %r1378;
	st.shared.u32 	[%r234+6144], %r1378;
	st.shared.u32 	[%r234+7168], %r1378;
	st.shared.u32 	[%r234+8192], %r1378;
	st.shared.u32 	[%r234+9216], %r1378;
	st.shared.u32 	[%r234+10240], %r1378;
	st.shared.u32 	[%r234+11264], %r1378;
	st.shared.u32 	[%r234+12288], %r1378;
	st.shared.u32 	[%r234+13312], %r1378;
	st.shared.u32 	[%r234+14336], %r1378;
	st.shared.u32 	[%r234+15360], %r1378;
	setp.lt.s64 	%p6, %rd1674, %rd8;
	@%p6 bra 	$L__BB14_101;
$L__BB14_108:
	sub.s64 	%rd1694, %rd2, %rd1674;
	setp.lt.s64 	%p7, %rd1694, 5888;
	@%p7 bra 	$L__BB14_110;
$L__BB14_109:
	add.s64 	%rd414, %rd1674, %rd7;
	shl.b64 	%rd415, %rd414, 2;
	add.s64 	%rd416, %rd3, %rd415;
	ld.global.u32 	%r1380, [%rd416];
	ld.global.u32 	%r1386, [%rd416+1024];
	ld.global.u32 	%r1389, [%rd416+2048];
	ld.global.u32 	%r1392, [%rd416+3072];
	ld.global.u32 	%r1395, [%rd416+4096];
	ld.global.u32 	%r1398, [%rd416+5120];
	ld.global.u32 	%r1401, [%rd416+6144];
	ld.global.u32 	%r1404, [%rd416+7168];
	ld.global.u32 	%r1407, [%rd416+8192];
	ld.global.u32 	%r1410, [%rd416+9216];
	ld.global.u32 	%r1413, [%rd416+10240];
	ld.global.u32 	%r1416, [%rd416+11264];
	ld.global.u32 	%r1419, [%rd416+12288];
	ld.global.u32 	%r1422, [%rd416+13312];
	ld.global.u32 	%r1425, [%rd416+14336];
	ld.global.u32 	%r1428, [%rd416+15360];
	ld.global.u32 	%r1431, [%rd416+16384];
	ld.global.u32 	%r1434, [%rd416+17408];
	ld.global.u32 	%r1437, [%rd416+18432];
	ld.global.u32 	%r1440, [%rd416+19456];
	ld.global.u32 	%r1443, [%rd416+20480];
	ld.global.u32 	%r1446, [%rd416+21504];
	ld.global.u32 	%r1449, [%rd416+22528];
	bar.sync 	0;
	mov.b32 	%r1450, 0;
	// begin inline asm
	shr.b32 %r1379, %r1380, %r1450;
	// end inline asm
	mov.b32 	%r1384, 6;
	// begin inline asm
	bmsk.clamp.b32 %r1382, %r1450, %r1384;
	// end inline asm
	and.b32  	%r1451, %r1382, %r1379;
	and.b32  	%r1452, %r1451, 3;
	shl.b32 	%r1453, %r1451, 8;
	and.b32  	%r1454, %r1453, -1024;
	add.s32 	%r1455, %r234, %r1454;
	add.s32 	%r1456, %r1455, %r1452;
	ld.shared.u8 	%rs162, [%r1456];
	add.s16 	%rs163, %rs162, 1;
	st.shared.u8 	[%r1456], %rs163;
	// begin inline asm
	shr.b32 %r1385, %r1386, %r1450;
	// end inline asm
	and.b32  	%r1457, %r1382, %r1385;
	and.b32  	%r1458, %r1457, 3;
	shl.b32 	%r1459, %r1457, 8;
	and.b32  	%r1460, %r1459, -1024;
	add.s32 	%r1461, %r234, %r1460;
	add.s32 	%r1462, %r1461, %r1458;
	ld.shared.u8 	%rs164, [%r1462];
	add.s16 	%rs165, %rs164, 1;
	st.shared.u8 	[%r1462], %rs165;
	// begin inline asm
	shr.b32 %r1388, %r1389, %r1450;
	// end inline asm
	and.b32  	%r1463, %r1382, %r1388;
	and.b32  	%r1464, %r1463, 3;
	shl.b32 	%r1465, %r1463, 8;
	and.b32  	%r1466, %r1465, -1024;
	add.s32 	%r1467, %r234, %r1466;
	add.s32 	%r1468, %r1467, %r1464;
	ld.shared.u8 	%rs166, [%r1468];
	add.s16 	%rs167, %rs166, 1;
	st.shared.u8 	[%r1468], %rs167;
	// begin inline asm
	shr.b32 %r1391, %r1392, %r1450;
	// end inline asm
	and.b32  	%r1469, %r1382, %r1391;
	and.b32  	%r1470, %r1469, 3;
	shl.b32 	%r1471, %r1469, 8;
	and.b32  	%r1472, %r1471, -1024;
	add.s32 	%r1473, %r234, %r1472;
	add.s32 	%r1474, %r1473, %r1470;
	ld.shared.u8 	%rs168, [%r1474];
	add.s16 	%rs169, %rs168, 1;
	st.shared.u8 	[%r1474], %rs169;
	// begin inline asm
	shr.b32 %r1394, %r1395, %r1450;
	// end inline asm
	and.b32  	%r1475, %r1382, %r1394;
	and.b32  	%r1476, %r1475, 3;
	shl.b32 	%r1477, %r1475, 8;
	and.b32  	%r1478, %r1477, -1024;
	add.s32 	%r1479, %r234, %r1478;
	add.s32 	%r1480, %r1479, %r1476;
	ld.shared.u8 	%rs170, [%r1480];
	add.s16 	%rs171, %rs170, 1;
	st.shared.u8 	[%r1480], %rs171;
	// begin inline asm
	shr.b32 %r1397, %r1398, %r1450;
	// end inline asm
	and.b32  	%r1481, %r1382, %r1397;
	and.b32  	%r1482, %r1481, 3;
	shl.b32 	%r1483, %r1481, 8;
	and.b32  	%r1484, %r1483, -1024;
	add.s32 	%r1485, %r234, %r1484;
	add.s32 	%r1486, %r1485, %r1482;
	ld.shared.u8 	%rs172, [%r1486];
	add.s16 	%rs173, %rs172, 1;
	st.shared.u8 	[%r1486], %rs173;
	// begin inline asm
	shr.b32 %r1400, %r1401, %r1450;
	// end inline asm
	and.b32  	%r1487, %r1382, %r1400;
	and.b32  	%r1488, %r1487, 3;
	shl.b32 	%r1489, %r1487, 8;
	and.b32  	%r1490, %r1489, -1024;
	add.s32 	%r1491, %r234, %r1490;
	add.s32 	%r1492, %r1491, %r1488;
	ld.shared.u8 	%rs174, [%r1492];
	add.s16 	%rs175, %rs174, 1;
	st.shared.u8 	[%r1492], %rs175;
	// begin inline asm
	shr.b32 %r1403, %r1404, %r1450;
	// end inline asm
	and.b32  	%r1493, %r1382, %r1403;
	and.b32  	%r1494, %r1493, 3;
	shl.b32 	%r1495, %r1493, 8;
	and.b32  	%r1496, %r1495, -1024;
	add.s32 	%r1497, %r234, %r1496;
	add.s32 	%r1498, %r1497, %r1494;
	ld.shared.u8 	%rs176, [%r1498];
	add.s16 	%rs177, %rs176, 1;
	st.shared.u8 	[%r1498], %rs177;
	// begin inline asm
	shr.b32 %r1406, %r1407, %r1450;
	// end inline asm
	and.b32  	%r1499, %r1382, %r1406;
	and.b32  	%r1500, %r1499, 3;
	shl.b32 	%r1501, %r1499, 8;
	and.b32  	%r1502, %r1501, -1024;
	add.s32 	%r1503, %r234, %r1502;
	add.s32 	%r1504, %r1503, %r1500;
	ld.shared.u8 	%rs178, [%r1504];
	add.s16 	%rs179, %rs178, 1;
	st.shared.u8 	[%r1504], %rs179;
	// begin inline asm
	shr.b32 %r1409, %r1410, %r1450;
	// end inline asm
	and.b32  	%r1505, %r1382, %r1409;
	and.b32  	%r1506, %r1505, 3;
	shl.b32 	%r1507, %r1505, 8;
	and.b32  	%r1508, %r1507, -1024;
	add.s32 	%r1509, %r234, %r1508;
	add.s32 	%r1510, %r1509, %r1506;
	ld.shared.u8 	%rs180, [%r1510];
	add.s16 	%rs181, %rs180, 1;
	st.shared.u8 	[%r1510], %rs181;
	// begin inline asm
	shr.b32 %r1412, %r1413, %r1450;
	// end inline asm
	and.b32  	%r1511, %r1382, %r1412;
	and.b32  	%r1512, %r1511, 3;
	shl.b32 	%r1513, %r1511, 8;
	and.b32  	%r1514, %r1513, -1024;
	add.s32 	%r1515, %r234, %r1514;
	add.s32 	%r1516, %r1515, %r1512;
	ld.shared.u8 	%rs182, [%r1516];
	add.s16 	%rs183, %rs182, 1;
	st.shared.u8 	[%r1516], %rs183;
	// begin inline asm
	shr.b32 %r1415, %r1416, %r1450;
	// end inline asm
	and.b32  	%r1517, %r1382, %r1415;
	and.b32  	%r1518, %r1517, 3;
	shl.b32 	%r1519, %r1517, 8;
	and.b32  	%r1520, %r1519, -1024;
	add.s32 	%r1521, %r234, %r1520;
	add.s32 	%r1522, %r1521, %r1518;
	ld.shared.u8 	%rs184, [%r1522];
	add.s16 	%rs185, %rs184, 1;
	st.shared.u8 	[%r1522], %rs185;
	// begin inline asm
	shr.b32 %r1418, %r1419, %r1450;
	// end inline asm
	and.b32  	%r1523, %r1382, %r1418;
	and.b32  	%r1524, %r1523, 3;
	shl.b32 	%r1525, %r1523, 8;
	and.b32  	%r1526, %r1525, -1024;
	add.s32 	%r1527, %r234, %r1526;
	add.s32 	%r1528, %r1527, %r1524;
	ld.shared.u8 	%rs186, [%r1528];
	add.s16 	%rs187, %rs186, 1;
	st.shared.u8 	[%r1528], %rs187;
	// begin inline asm
	shr.b32 %r1421, %r1422, %r1450;
	// end inline asm
	and.b32  	%r1529, %r1382, %r1421;
	and.b32  	%r1530, %r1529, 3;
	shl.b32 	%r1531, %r1529, 8;
	and.b32  	%r1532, %r1531, -1024;
	add.s32 	%r1533, %r234, %r1532;
	add.s32 	%r1534, %r1533, %r1530;
	ld.shared.u8 	%rs188, [%r1534];
	add.s16 	%rs189, %rs188, 1;
	st.shared.u8 	[%r1534], %rs189;
	// begin inline asm
	shr.b32 %r1424, %r1425, %r1450;
	// end inline asm
	and.b32  	%r1535, %r1382, %r1424;
	and.b32  	%r1536, %r1535, 3;
	shl.b32 	%r1537, %r1535, 8;
	and.b32  	%r1538, %r1537, -1024;
	add.s32 	%r1539, %r234, %r1538;
	add.s32 	%r1540, %r1539, %r1536;
	ld.shared.u8 	%rs190, [%r1540];
	add.s16 	%rs191, %rs190, 1;
	st.shared.u8 	[%r1540], %rs191;
	// begin inline asm
	shr.b32 %r1427, %r1428, %r1450;
	// end inline asm
	and.b32  	%r1541, %r1382, %r1427;
	and.b32  	%r1542, %r1541, 3;
	shl.b32 	%r1543, %r1541, 8;
	and.b32  	%r1544, %r1543, -1024;
	add.s32 	%r1545, %r234, %r1544;
	add.s32 	%r1546, %r1545, %r1542;
	ld.shared.u8 	%rs192, [%r1546];
	add.s16 	%rs193, %rs192, 1;
	st.shared.u8 	[%r1546], %rs193;
	// begin inline asm
	shr.b32 %r1430, %r1431, %r1450;
	// end inline asm
	and.b32  	%r1547, %r1382, %r1430;
	and.b32  	%r1548, %r1547, 3;
	shl.b32 	%r1549, %r1547, 8;
	and.b32  	%r1550, %r1549, -1024;
	add.s32 	%r1551, %r234, %r1550;
	add.s32 	%r1552, %r1551, %r1548;
	ld.shared.u8 	%rs194, [%r1552];
	add.s16 	%rs195, %rs194, 1;
	st.shared.u8 	[%r1552], %rs195;
	// begin inline asm
	shr.b32 %r1433, %r1434, %r1450;
	// end inline asm
	and.b32  	%r1553, %r1382, %r1433;
	and.b32  	%r1554, %r1553, 3;
	shl.b32 	%r1555, %r1553, 8;
	and.b32  	%r1556, %r1555, -1024;
	add.s32 	%r1557, %r234, %r1556;
	add.s32 	%r1558, %r1557, %r1554;
	ld.shared.u8 	%rs196, [%r1558];
	add.s16 	%rs197, %rs196, 1;
	st.shared.u8 	[%r1558], %rs197;
	// begin inline asm
	shr.b32 %r1436, %r1437, %r1450;
	// end inline asm
	and.b32  	%r1559, %r1382, %r1436;
	and.b32  	%r1560, %r1559, 3;
	shl.b32 	%r1561, %r1559, 8;
	and.b32  	%r1562, %r1561, -1024;
	add.s32 	%r1563, %r234, %r1562;
	add.s32 	%r1564, %r1563, %r1560;
	ld.shared.u8 	%rs198, [%r1564];
	add.s16 	%rs199, %rs198, 1;
	st.shared.u8 	[%r1564], %rs199;
	// begin inline asm
	shr.b32 %r1439, %r1440, %r1450;
	// end inline asm
	and.b32  	%r1565, %r1382, %r1439;
	and.b32  	%r1566, %r1565, 3;
	shl.b32 	%r1567, %r1565, 8;
	and.b32  	%r1568, %r1567, -1024;
	add.s32 	%r1569, %r234, %r1568;
	add.s32 	%r1570, %r1569, %r1566;
	ld.shared.u8 	%rs200, [%r1570];
	add.s16 	%rs201, %rs200, 1;
	st.shared.u8 	[%r1570], %rs201;
	// begin inline asm
	shr.b32 %r1442, %r1443, %r1450;
	// end inline asm
	and.b32  	%r1571, %r1382, %r1442;
	and.b32  	%r1572, %r1571, 3;
	shl.b32 	%r1573, %r1571, 8;
	and.b32  	%r1574, %r1573, -1024;
	add.s32 	%r1575, %r234, %r1574;
	add.s32 	%r1576, %r1575, %r1572;
	ld.shared.u8 	%rs202, [%r1576];
	add.s16 	%rs203, %rs202, 1;
	st.shared.u8 	[%r1576], %rs203;
	// begin inline asm
	shr.b32 %r1445, %r1446, %r1450;
	// end inline asm
	and.b32  	%r1577, %r1382, %r1445;
	and.b32  	%r1578, %r1577, 3;
	shl.b32 	%r1579, %r1577, 8;
	and.b32  	%r1580, %r1579, -1024;
	add.s32 	%r1581, %r234, %r1580;
	add.s32 	%r1582, %r1581, %r1578;
	ld.shared.u8 	%rs204, [%r1582];
	add.s16 	%rs205, %rs204, 1;
	st.shared.u8 	[%r1582], %rs205;
	// begin inline asm
	shr.b32 %r1448, %r1449, %r1450;
	// end inline asm
	and.b32  	%r1583, %r1382, %r1448;
	and.b32  	%r1584, %r1583, 3;
	shl.b32 	%r1585, %r1583, 8;
	and.b32  	%r1586, %r1585, -1024;
	add.s32 	%r1587, %r234, %r1586;
	add.s32 	%r1588, %r1587, %r1584;
	ld.shared.u8 	%rs206, [%r1588];
	add.s16 	%rs207, %rs206, 1;
	st.shared.u8 	[%r1588], %rs207;
	add.s64 	%rd1674, %rd1674, 5888;
	sub.s64 	%rd1694, %rd2, %rd1674;
	setp.gt.s64 	%p8, %rd1694, 5887;
	@%p8 bra 	$L__BB14_109;
$L__BB14_110:
	setp.le.s64 	%p9, %rd1694, %rd7;
	@%p9 bra 	$L__BB14_116;
	mov.b32 	%r1590, 0;
	mov.b32 	%r1591, 6;
	// begin inline asm
	bmsk.clamp.b32 %r1589, %r1590, %r1591;
	// end inline asm
	not.b64 	%rd417, %rd7;
	add.s64 	%rd51, %rd1694, %rd417;
	and.b64  	%rd418, %rd51, 768;
	setp.eq.s64 	%p10, %rd418, 768;
	mov.u64 	%rd1697, %rd7;
	@%p10 bra 	$L__BB14_114;
	shr.u64 	%rd420, %rd51, 8;
	add.s64 	%rd421, %rd420, 1;
	and.b64  	%rd52, %rd421, 3;
	mov.b64 	%rd1696, 0;
	mov.u64 	%rd1697, %rd7;
$L__BB14_113:
	.pragma "nounroll";
	add.s64 	%rd422, %rd1697, %rd1674;
	shl.b64 	%rd423, %rd422, 2;
	add.s64 	%rd424, %rd3, %rd423;
	ld.global.u32 	%r1593, [%rd424];
	mov.b32 	%r1594, 0;
	// begin inline asm
	shr.b32 %r1592, %r1593, %r1594;
	// end inline asm
	and.b32  	%r1595, %r1589, %r1592;
	and.b32  	%r1596, %r1595, 3;
	shl.b32 	%r1597, %r1595, 8;
	and.b32  	%r1598, %r1597, -1024;
	add.s32 	%r1599, %r234, %r1598;
	add.s32 	%r1600, %r1599, %r1596;
	ld.shared.u8 	%rs208, [%r1600];
	add.s16 	%rs209, %rs208, 1;
	st.shared.u8 	[%r1600], %rs209;
	add.s64 	%rd1697, %rd1697, 256;
	add.s64 	%rd1696, %rd1696, 1;
	setp.ne.s64 	%p11, %rd1696, %rd52;
	@%p11 bra 	$L__BB14_113;
$L__BB14_114:
	setp.lt.u64 	%p12, %rd51, 768;
	@%p12 bra 	$L__BB14_116;
$L__BB14_115:
	add.s64 	%rd425, %rd1697, %rd1674;
	shl.b64 	%rd426, %rd425, 2;
	add.s64 	%rd427, %rd3, %rd426;
	ld.global.u32 	%r1602, [%rd427];
	mov.b32 	%r1612, 0;
	// begin inline asm
	shr.b32 %r1601, %r1602, %r1612;
	// end inline asm
	and.b32  	%r1613, %r1589, %r1601;
	and.b32  	%r1614, %r1613, 3;
	shl.b32 	%r1615, %r1613, 8;
	and.b32  	%r1616, %r1615, -1024;
	add.s32 	%r1617, %r234, %r1616;
	add.s32 	%r1618, %r1617, %r1614;
	ld.shared.u8 	%rs210, [%r1618];
	add.s16 	%rs211, %rs210, 1;
	st.shared.u8 	[%r1618], %rs211;
	ld.global.u32 	%r1605, [%rd427+1024];
	// begin inline asm
	shr.b32 %r1604, %r1605, %r1612;
	// end inline asm
	and.b32  	%r1619, %r1589, %r1604;
	and.b32  	%r1620, %r1619, 3;
	shl.b32 	%r1621, %r1619, 8;
	and.b32  	%r1622, %r1621, -1024;
	add.s32 	%r1623, %r234, %r1622;
	add.s32 	%r1624, %r1623, %r1620;
	ld.shared.u8 	%rs212, [%r1624];
	add.s16 	%rs213, %rs212, 1;
	st.shared.u8 	[%r1624], %rs213;
	ld.global.u32 	%r1608, [%rd427+2048];
	// begin inline asm
	shr.b32 %r1607, %r1608, %r1612;
	// end inline asm
	and.b32  	%r1625, %r1589, %r1607;
	and.b32  	%r1626, %r1625, 3;
	shl.b32 	%r1627, %r1625, 8;
	and.b32  	%r1628, %r1627, -1024;
	add.s32 	%r1629, %r234, %r1628;
	add.s32 	%r1630, %r1629, %r1626;
	ld.shared.u8 	%rs214, [%r1630];
	add.s16 	%rs215, %rs214, 1;
	st.shared.u8 	[%r1630], %rs215;
	ld.global.u32 	%r1611, [%rd427+3072];
	// begin inline asm
	shr.b32 %r1610, %r1611, %r1612;
	// end inline asm
	and.b32  	%r1631, %r1589, %r1610;
	and.b32  	%r1632, %r1631, 3;
	shl.b32 	%r1633, %r1631, 8;
	and.b32  	%r1634, %r1633, -1024;
	add.s32 	%r1635, %r234, %r1634;
	add.s32 	%r1636, %r1635, %r1632;
	ld.shared.u8 	%rs216, [%r1636];
	add.s16 	%rs217, %rs216, 1;
	st.shared.u8 	[%r1636], %rs217;
	add.s64 	%rd1697, %rd1697, 1024;
	setp.lt.s64 	%p13, %rd1697, %rd1694;
	@%p13 bra 	$L__BB14_115;
$L__BB14_116:
	cvt.u32.u64 	%r1638, %rd7;
	bar.sync 	0;
	shr.u32 	%r240, %r1638, 5;
	// begin inline asm
	mov.u32 %r1637, %laneid;
	// end inline asm
	setp.gt.u32 	%p14, %r1638, 511;
	@%p14 bra 	$L__BB14_118;
	shl.b32 	%r1639, %r240, 10;
	add.s32 	%r1641, %r1077, %r1639;
	shl.b32 	%r1642, %r1637, 2;
	add.s32 	%r1643, %r1641, %r1642;
	ld.shared.u32 	%r1644, [%r1643];
	bfe.u32 	%r1645, %r1644, 0, 8;
	bfe.u32 	%r1646, %r1644, 8, 8;
	bfe.u32 	%r1647, %r1644, 16, 8;
	bfe.u32 	%r1648, %r1644, 24, 8;
	cvt.u64.u32 	%rd428, %r1645;
	and.b64  	%rd429, %rd428, 255;
	add.s64 	%rd430, %rd1673, %rd429;
	cvt.u64.u32 	%rd431, %r1646;
	and.b64  	%rd432, %rd431, 255;
	add.s64 	%rd433, %rd1672, %rd432;
	cvt.u64.u32 	%rd434, %r1647;
	and.b64  	%rd435, %rd434, 255;
	add.s64 	%rd436, %rd1671, %rd435;
	cvt.u64.u32 	%rd437, %r1648;
	and.b64  	%rd438, %rd437, 255;
	add.s64 	%rd439, %rd1670, %rd438;
	ld.shared.u32 	%r1649, [%r1643+128];
	bfe.u32 	%r1650, %r1649, 0, 8;
	bfe.u32 	%r1651, %r1649, 8, 8;
	bfe.u32 	%r1652, %r1649, 16, 8;
	bfe.u32 	%r1653, %r1649, 24, 8;
	cvt.u64.u32 	%rd440, %r1650;
	and.b64  	%rd441, %rd440, 255;
	add.s64 	%rd442, %rd430, %rd441;
	cvt.u64.u32 	%rd443, %r1651;
	and.b64  	%rd444, %rd443, 255;
	add.s64 	%rd445, %rd433, %rd444;
	cvt.u64.u32 	%rd446, %r1652;
	and.b64  	%rd447, %rd446, 255;
	add.s64 	%rd448, %rd436, %rd447;
	cvt.u64.u32 	%rd449, %r1653;
	and.b64  	%rd450, %rd449, 255;
	add.s64 	%rd451, %rd439, %rd450;
	ld.shared.u32 	%r1654, [%r1643+256];
	bfe.u32 	%r1655, %r1654, 0, 8;
	bfe.u32 	%r1656, %r1654, 8, 8;
	bfe.u32 	%r1657, %r1654, 16, 8;
	bfe.u32 	%r1658, %r1654, 24, 8;
	cvt.u64.u32 	%rd452, %r1655;
	and.b64  	%rd453, %rd452, 255;
	add.s64 	%rd454, %rd442, %rd453;
	cvt.u64.u32 	%rd455, %r1656;
	and.b64  	%rd456, %rd455, 255;
	add.s64 	%rd457, %rd445, %rd456;
	cvt.u64.u32 	%rd458, %r1657;
	and.b64  	%rd459, %rd458, 255;
	add.s64 	%rd460, %rd448, %rd459;
	cvt.u64.u32 	%rd461, %r1658;
	and.b64  	%rd462, %rd461, 255;
	add.s64 	%rd463, %rd451, %rd462;
	ld.shared.u32 	%r1659, [%r1643+384];
	bfe.u32 	%r1660, %r1659, 0, 8;
	bfe.u32 	%r1661, %r1659, 8, 8;
	bfe.u32 	%r1662, %r1659, 16, 8;
	bfe.u32 	%r1663, %r1659, 24, 8;
	cvt.u64.u32 	%rd464, %r1660;
	and.b64  	%rd465, %rd464, 255;
	add.s64 	%rd466, %rd454, %rd465;
	cvt.u64.u32 	%rd467, %r1661;
	and.b64  	%rd468, %rd467, 255;
	add.s64 	%rd469, %rd457, %rd468;
	cvt.u64.u32 	%rd470, %r1662;
	and.b64  	%rd471, %rd470, 255;
	add.s64 	%rd472, %rd460, %rd471;
	cvt.u64.u32 	%rd473, %r1663;
	and.b64  	%rd474, %rd473, 255;
	add.s64 	%rd475, %rd463, %rd474;
	ld.shared.u32 	%r1664, [%r1643+512];
	bfe.u32 	%r1665, %r1664, 0, 8;
	bfe.u32 	%r1666, %r1664, 8, 8;
	bfe.u32 	%r1667, %r1664, 16, 8;
	bfe.u32 	%r1668, %r1664, 24, 8;
	cvt.u64.u32 	%rd476, %r1665;
	and.b64  	%rd477, %rd476, 255;
	add.s64 	%rd478, %rd466, %rd477;
	cvt.u64.u32 	%rd479, %r1666;
	and.b64  	%rd480, %rd479, 255;
	add.s64 	%rd481, %rd469, %rd480;
	cvt.u64.u32 	%rd482, %r1667;
	and.b64  	%rd483, %rd482, 255;
	add.s64 	%rd484, %rd472, %rd483;
	cvt.u64.u32 	%rd485, %r1668;
	and.b64  	%rd486, %rd485, 255;
	add.s64 	%rd487, %rd475, %rd486;
	ld.shared.u32 	%r1669, [%r1643+640];
	bfe.u32 	%r1670, %r1669, 0, 8;
	bfe.u32 	%r1671, %r1669, 8, 8;
	bfe.u32 	%r1672, %r1669, 16, 8;
	bfe.u32 	%r1673, %r1669, 24, 8;
	cvt.u64.u32 	%rd488, %r1670;
	and.b64  	%rd489, %rd488, 255;
	add.s64 	%rd490, %rd478, %rd489;
	cvt.u64.u32 	%rd491, %r1671;
	and.b64  	%rd492, %rd491, 255;
	add.s64 	%rd493, %rd481, %rd492;
	cvt.u64.u32 	%rd494, %r1672;
	and.b64  	%rd495, %rd494, 255;
	add.s64 	%rd496, %rd484, %rd495;
	cvt.u64.u32 	%rd497, %r1673;
	and.b64  	%rd498, %rd497, 255;
	add.s64 	%rd499, %rd487, %rd498;
	ld.shared.u32 	%r1674, [%r1643+768];
	bfe.u32 	%r1675, %r1674, 0, 8;
	bfe.u32 	%r1676, %r1674, 8, 8;
	bfe.u32 	%r1677, %r1674, 16, 8;
	bfe.u32 	%r1678, %r1674, 24, 8;
	cvt.u64.u32 	%rd500, %r1675;
	and.b64  	%rd501, %rd500, 255;
	add.s64 	%rd502, %rd490, %rd501;
	cvt.u64.u32 	%rd503, %r1676;
	and.b64  	%rd504, %rd503, 255;
	add.s64 	%rd505, %rd493, %rd504;
	cvt.u64.u32 	%rd506, %r1677;
	and.b64  	%rd507, %rd506, 255;
	add.s64 	%rd508, %rd496, %rd507;
	cvt.u64.u32 	%rd509, %r1678;
	and.b64  	%rd510, %rd509, 255;
	add.s64 	%rd511, %rd499, %rd510;
	ld.shared.u32 	%r1679, [%r1643+896];
	bfe.u32 	%r1680, %r1679, 0, 8;
	bfe.u32 	%r1681, %r1679, 8, 8;
	bfe.u32 	%r1682, %r1679, 16, 8;
	bfe.u32 	%r1683, %r1679, 24, 8;
	cvt.u64.u32 	%rd512, %r1680;
	and.b64  	%rd513, %rd512, 255;
	add.s64 	%rd1673, %rd502, %rd513;
	cvt.u64.u32 	%rd514, %r1681;
	and.b64  	%rd515, %rd514, 255;
	add.s64 	%rd1672, %rd505, %rd515;
	cvt.u64.u32 	%rd516, %r1682;
	and.b64  	%rd517, %rd516, 255;
	add.s64 	%rd1671, %rd508, %rd517;
	cvt.u64.u32 	%rd518, %r1683;
	and.b64  	%rd519, %rd518, 255;
	add.s64 	%rd1670, %rd511, %rd519;
$L__BB14_118:
	setp.gt.u32 	%p15, %r1638, 255;
	@%p15 bra 	$L__BB14_120;
	shl.b32 	%r1685, %r240, 10;
	add.s32 	%r1687, %r1077, %r1685;
	shl.b32 	%r1688, %r1637, 2;
	add.s32 	%r1689, %r1687, %r1688;
	ld.shared.u32 	%r1690, [%r1689+8192];
	bfe.u32 	%r1691, %r1690, 0, 8;
	bfe.u32 	%r1692, %r1690, 8, 8;
	bfe.u32 	%r1693, %r1690, 16, 8;
	bfe.u32 	%r1694, %r1690, 24, 8;
	cvt.u64.u32 	%rd520, %r1691;
	and.b64  	%rd521, %rd520, 255;
	add.s64 	%rd522, %rd1692, %rd521;
	cvt.u64.u32 	%rd523, %r1692;
	and.b64  	%rd524, %rd523, 255;
	add.s64 	%rd525, %rd1691, %rd524;
	cvt.u64.u32 	%rd526, %r1693;
	and.b64  	%rd527, %rd526, 255;
	add.s64 	%rd528, %rd1690, %rd527;
	cvt.u64.u32 	%rd529, %r1694;
	and.b64  	%rd530, %rd529, 255;
	add.s64 	%rd531, %rd1689, %rd530;
	ld.shared.u32 	%r1695, [%r1689+8320];
	bfe.u32 	%r1696, %r1695, 0, 8;
	bfe.u32 	%r1697, %r1695, 8, 8;
	bfe.u32 	%r1698, %r1695, 16, 8;
	bfe.u32 	%r1699, %r1695, 24, 8;
	cvt.u64.u32 	%rd532, %r1696;
	and.b64  	%rd533, %rd532, 255;
	add.s64 	%rd534, %rd522, %rd533;
	cvt.u64.u32 	%rd535, %r1697;
	and.b64  	%rd536, %rd535, 255;
	add.s64 	%rd537, %rd525, %rd536;
	cvt.u64.u32 	%rd538, %r1698;
	and.b64  	%rd539, %rd538, 255;
	add.s64 	%rd540, %rd528, %rd539;
	cvt.u64.u32 	%rd541, %r1699;
	and.b64  	%rd542, %rd541, 255;
	add.s64 	%rd543, %rd531, %rd542;
	ld.shared.u32 	%r1700, [%r1689+8448];
	bfe.u32 	%r1701, %r1700, 0, 8;
	bfe.u32 	%r1702, %r1700, 8, 8;
	bfe.u32 	%r1703, %r1700, 16, 8;
	bfe.u32 	%r1704, %r1700, 24, 8;
	cvt.u64.u32 	%rd544, %r1701;
	and.b64  	%rd545, %rd544, 255;
	add.s64 	%rd546, %rd534, %rd545;
	cvt.u64.u32 	%rd547, %r1702;
	and.b64  	%rd548, %rd547, 255;
	add.s64 	%rd549, %rd537, %rd548;
	cvt.u64.u32 	%rd550, %r1703;
	and.b64  	%rd551, %rd550, 255;
	add.s64 	%rd552, %rd540, %rd551;
	cvt.u64.u32 	%rd553, %r1704;
	and.b64  	%rd554, %rd553, 255;
	add.s64 	%rd555, %rd543, %rd554;
	ld.shared.u32 	%r1705, [%r1689+8576];
	bfe.u32 	%r1706, %r1705, 0, 8;
	bfe.u32 	%r1707, %r1705, 8, 8;
	bfe.u32 	%r1708, %r1705, 16, 8;
	bfe.u32 	%r1709, %r1705, 24, 8;
	cvt.u64.u32 	%rd556, %r1706;
	and.b64  	%rd557, %rd556, 255;
	add.s64 	%rd558, %rd546, %rd557;
	cvt.u64.u32 	%rd559, %r1707;
	and.b64  	%rd560, %rd559, 255;
	add.s64 	%rd561, %rd549, %rd560;
	cvt.u64.u32 	%rd562, %r1708;
	and.b64  	%rd563, %rd562, 255;
	add.s64 	%rd564, %rd552, %rd563;
	cvt.u64.u32 	%rd565, %r1709;
	and.b64  	%rd566, %rd565, 255;
	add.s64 	%rd567, %rd555, %rd566;
	ld.shared.u32 	%r1710, [%r1689+8704];
	bfe.u32 	%r1711, %r1710, 0, 8;
	bfe.u32 	%r1712, %r1710, 8, 8;
	bfe.u32 	%r1713, %r1710, 16, 8;
	bfe.u32 	%r1714, %r1710, 24, 8;
	cvt.u64.u32 	%rd568, %r1711;
	and.b64  	%rd569, %rd568, 255;
	add.s64 	%rd570, %rd558, %rd569;
	cvt.u64.u32 	%rd571, %r1712;
	and.b64  	%rd572, %rd571, 255;
	add.s64 	%rd573, %rd561, %rd572;
	cvt.u64.u32 	%rd574, %r1713;
	and.b64  	%rd575, %rd574, 255;
	add.s64 	%rd576, %rd564, %rd575;
	cvt.u64.u32 	%rd577, %r1714;
	and.b64  	%rd578, %rd577, 255;
	add.s64 	%rd579, %rd567, %rd578;
	ld.shared.u32 	%r1715, [%r1689+8832];
	bfe.u32 	%r1716, %r1715, 0, 8;
	bfe.u32 	%r1717, %r1715, 8, 8;
	bfe.u32 	%r1718, %r1715, 16, 8;
	bfe.u32 	%r1719, %r1715, 24, 8;
	cvt.u64.u32 	%rd580, %r1716;
	and.b64  	%rd581, %rd580, 255;
	add.s64 	%rd582, %rd570, %rd581;
	cvt.u64.u32 	%rd583, %r1717;
	and.b64  	%rd584, %rd583, 255;
	add.s64 	%rd585, %rd573, %rd584;
	cvt.u64.u32 	%rd586, %r1718;
	and.b64  	%rd587, %rd586, 255;
	add.s64 	%rd588, %rd576, %rd587;
	cvt.u64.u32 	%rd589, %r1719;
	and.b64  	%rd590, %rd589, 255;
	add.s64 	%rd591, %rd579, %rd590;
	ld.shared.u32 	%r1720, [%r1689+8960];
	bfe.u32 	%r1721, %r1720, 0, 8;
	bfe.u32 	%r1722, %r1720, 8, 8;
	bfe.u32 	%r1723, %r1720, 16, 8;
	bfe.u32 	%r1724, %r1720, 24, 8;
	cvt.u64.u32 	%rd592, %r1721;
	and.b64  	%rd593, %rd592, 255;
	add.s64 	%rd594, %rd582, %rd593;
	cvt.u64.u32 	%rd595, %r1722;
	and.b64  	%rd596, %rd595, 255;
	add.s64 	%rd597, %rd585, %rd596;
	cvt.u64.u32 	%rd598, %r1723;
	and.b64  	%rd599, %rd598, 255;
	add.s64 	%rd600, %rd588, %rd599;
	cvt.u64.u32 	%rd601, %r1724;
	and.b64  	%rd602, %rd601, 255;
	add.s64 	%rd603, %rd591, %rd602;
	ld.shared.u32 	%r1725, [%r1689+9088];
	bfe.u32 	%r1726, %r1725, 0, 8;
	bfe.u32 	%r1727, %r1725, 8, 8;
	bfe.u32 	%r1728, %r1725, 16, 8;
	bfe.u32 	%r1729, %r1725, 24, 8;
	cvt.u64.u32 	%rd604, %r1726;
	and.b64  	%rd605, %rd604, 255;
	add.s64 	%rd1692, %rd594, %rd605;
	cvt.u64.u32 	%rd606, %r1727;
	and.b64  	%rd607, %rd606, 255;
	add.s64 	%rd1691, %rd597, %rd607;
	cvt.u64.u32 	%rd608, %r1728;
	and.b64  	%rd609, %rd608, 255;
	add.s64 	%rd1690, %rd600, %rd609;
	cvt.u64.u32 	%rd610, %r1729;
	and.b64  	%rd611, %rd610, 255;
	add.s64 	%rd1689, %rd603, %rd611;
$L__BB14_120:
	setp.gt.u32 	%p16, %r1638, 511;
	bar.sync 	0;
	shl.b32 	%r1731, %r1637, 9;
	add.s32 	%r242, %r1077, %r1731;
	@%p16 bra 	$L__BB14_122;
	and.b32  	%r1734, %r1638, 480;
	add.s32 	%r1735, %r242, %r1734;
	st.shared.v2.u64 	[%r1735], {%rd1673, %rd1672};
	st.shared.v2.u64 	[%r1735+16], {%rd1671, %rd1670};
$L__BB14_122:
	setp.gt.u32 	%p17, %r1638, 255;
	@%p17 bra 	$L__BB14_124;
	and.b32  	%r1738, %r1638, 224;
	add.s32 	%r1739, %r242, %r1738;
	st.shared.v2.u64 	[%r1739+256], {%rd1692, %rd1691};
	st.shared.v2.u64 	[%r1739+272], {%rd1690, %rd1689};
$L__BB14_124:
	bar.sync 	0;
	setp.gt.u32 	%p18, %r1638, 63;
	shl.b32 	%r1741, %r1638, 2;
	add.s32 	%r243, %r234, %r1741;
	@%p18 bra 	$L__BB14_126;
	ld.shared.u64 	%rd613, [%r243];
	ld.shared.u64 	%rd614, [%r243+512];
	add.s64 	%rd615, %rd614, %rd613;
	ld.shared.u64 	%rd616, [%r243+1024];
	add.s64 	%rd617, %rd616, %rd615;
	ld.shared.u64 	%rd618, [%r243+1536];
	add.s64 	%rd619, %rd618, %rd617;
	ld.shared.u64 	%rd620, [%r243+2048];
	add.s64 	%rd621, %rd620, %rd619;
	ld.shared.u64 	%rd622, [%r243+2560];
	add.s64 	%rd623, %rd622, %rd621;
	ld.shared.u64 	%rd624, [%r243+3072];
	add.s64 	%rd625, %rd624, %rd623;
	ld.shared.u64 	%rd626, [%r243+3584];
	add.s64 	%rd627, %rd626, %rd625;
	ld.shared.u64 	%rd628, [%r243+4096];
	add.s64 	%rd629, %rd628, %rd627;
	ld.shared.u64 	%rd630, [%r243+4608];
	add.s64 	%rd631, %rd630, %rd629;
	ld.shared.u64 	%rd632, [%r243+5120];
	add.s64 	%rd633, %rd632, %rd631;
	ld.shared.u64 	%rd634, [%r243+5632];
	add.s64 	%rd635, %rd634, %rd633;
	ld.shared.u64 	%rd636, [%r243+6144];
	add.s64 	%rd637, %rd636, %rd635;
	ld.shared.u64 	%rd638, [%r243+6656];
	add.s64 	%rd639, %rd638, %rd637;
	ld.shared.u64 	%rd640, [%r243+7168];
	add.s64 	%rd641, %rd640, %rd639;
	ld.shared.u64 	%rd642, [%r243+7680];
	add.s64 	%rd643, %rd642, %rd641;
	ld.shared.u64 	%rd644, [%r243+8192];
	add.s64 	%rd645, %rd644, %rd643;
	ld.shared.u64 	%rd646, [%r243+8704];
	add.s64 	%rd647, %rd646, %rd645;
	ld.shared.u64 	%rd648, [%r243+9216];
	add.s64 	%rd649, %rd648, %rd647;
	ld.shared.u64 	%rd650, [%r243+9728];
	add.s64 	%rd651, %rd650, %rd649;
	ld.shared.u64 	%rd652, [%r243+10240];
	add.s64 	%rd653, %rd652, %rd651;
	ld.shared.u64 	%rd654, [%r243+10752];
	add.s64 	%rd655, %rd654, %rd653;
	ld.shared.u64 	%rd656, [%r243+11264];
	add.s64 	%rd657, %rd656, %rd655;
	ld.shared.u64 	%rd658, [%r243+11776];
	add.s64 	%rd659, %rd658, %rd657;
	ld.shared.u64 	%rd660, [%r243+12288];
	add.s64 	%rd661, %rd660, %rd659;
	ld.shared.u64 	%rd662, [%r243+12800];
	add.s64 	%rd663, %rd662, %rd661;
	ld.shared.u64 	%rd664, [%r243+13312];
	add.s64 	%rd665, %rd664, %rd663;
	ld.shared.u64 	%rd666, [%r243+13824];
	add.s64 	%rd667, %rd666, %rd665;
	ld.shared.u64 	%rd668, [%r243+14336];
	add.s64 	%rd669, %rd668, %rd667;
	ld.shared.u64 	%rd670, [%r243+14848];
	add.s64 	%rd671, %rd670, %rd669;
	ld.shared.u64 	%rd672, [%r243+15360];
	add.s64 	%rd673, %rd672, %rd671;
	ld.shared.u64 	%rd674, [%r243+15872];
	add.s64 	%rd1707, %rd674, %rd673;
$L__BB14_126:
	bar.sync 	0;
	shr.u32 	%r1743, %r1638, 3;
	add.s32 	%r1744, %r1743, %r1638;
	shl.b32 	%r1745, %r1744, 3;
	add.s32 	%r1747, %r1077, 1040;
	add.s32 	%r244, %r1747, %r1745;
	st.shared.u64 	[%r244], %rd1707;
	bar.sync 	0;
	setp.gt.u32 	%p19, %r1638, 31;
	mad.lo.s32 	%r245, %r1638, 72, %r1747;
	@%p19 bra 	$L__BB14_128;
	ld.shared.u64 	%rd675, [%r245];
	ld.shared.u64 	%rd676, [%r245+8];
	ld.shared.u64 	%rd677, [%r245+16];
	ld.shared.u64 	%rd678, [%r245+24];
	ld.shared.u64 	%rd679, [%r245+32];
	ld.shared.u64 	%rd680, [%r245+40];
	ld.shared.u64 	%rd681, [%r245+48];
	ld.shared.u64 	%rd682, [%r245+56];
	add.s64 	%rd683, %rd676, %rd675;
	add.s64 	%rd684, %rd683, %rd677;
	add.s64 	%rd685, %rd684, %rd678;
	add.s64 	%rd686, %rd685, %rd679;
	add.s64 	%rd687, %rd686, %rd680;
	add.s64 	%rd688, %rd687, %rd681;
	add.s64 	%rd689, %rd688, %rd682;
	mov.b64 	{%r1749, %r1754}, %rd689;
	mov.b32 	%r1755, 1;
	mov.b32 	%r1796, 0;
	mov.b32 	%r1797, -1;
	// begin inline asm
	shfl.sync.up.b32 %r1748, %r1749, %r1755, %r1796, %r1797;
	// end inline asm
	// begin inline asm
	shfl.sync.up.b32 %r1753, %r1754, %r1755, %r1796, %r1797;
	// end inline asm
	mov.b64 	%rd690, {%r1748, %r1753};
	setp.lt.s32 	%p20, %r1637, 1;
	selp.b64 	%rd691, 0, %rd690, %p20;
	add.s64 	%rd692, %rd691, %rd689;
	mov.b64 	{%r1759, %r1764}, %rd692;
	mov.b32 	%r1765, 2;
	// begin inline asm
	shfl.sync.up.b32 %r1758, %r1759, %r1765, %r1796, %r1797;
	// end inline asm
	// begin inline asm
	shfl.sync.up.b32 %r1763, %r1764, %r1765, %r1796, %r1797;
	// end inline asm
	mov.b64 	%rd693, {%r1758, %r1763};
	setp.lt.s32 	%p21, %r1637, 2;
	selp.b64 	%rd694, 0, %rd693, %p21;
	add.s64 	%rd695, %rd694, %rd692;
	mov.b64 	{%r1769, %r1774}, %rd695;
	mov.b32 	%r1775, 4;
	// begin inline asm
	shfl.sync.up.b32 %r1768, %r1769, %r1775, %r1796, %r1797;
	// end inline asm
	// begin inline asm
	shfl.sync.up.b32 %r1773, %r1774, %r1775, %r1796, %r1797;
	// end inline asm
	mov.b64 	%rd696, {%r1768, %r1773};
	setp.lt.s32 	%p22, %r1637, 4;
	selp.b64 	%rd697, 0, %rd696, %p22;
	add.s64 	%rd698, %rd697, %rd695;
	mov.b64 	{%r1779, %r1784}, %rd698;
	mov.b32 	%r1785, 8;
	// begin inline asm
	shfl.sync.up.b32 %r1778, %r1779, %r1785, %r1796, %r1797;
	// end inline asm
	// begin inline asm
	shfl.sync.up.b32 %r1783, %r1784, %r1785, %r1796, %r1797;
	// end inline asm
	mov.b64 	%rd699, {%r1778, %r1783};
	setp.lt.s32 	%p23, %r1637, 8;
	selp.b64 	%rd700, 0, %rd699, %p23;
	add.s64 	%rd701, %rd700, %rd698;
	mov.b64 	{%r1789, %r1794}, %rd701;
	mov.b32 	%r1795, 16;
	// begin inline asm
	shfl.sync.up.b32 %r1788, %r1789, %r1795, %r1796, %r1797;
	// end inline asm
	// begin inline asm
	shfl.sync.up.b32 %r1793, %r1794, %r1795, %r1796, %r1797;
	// end inline asm
	mov.b64 	%rd702, {%r1788, %r1793};
	setp.lt.s32 	%p24, %r1637, 16;
	selp.b64 	%rd703, 0, %rd702, %p24;
	add.s64 	%rd704, %rd703, %rd701;
	sub.s64 	%rd705, %rd704, %rd689;
	ld.shared.u64 	%rd706, [%r245];
	ld.shared.u64 	%rd707, [%r245+8];
	ld.shared.u64 	%rd708, [%r245+16];
	ld.shared.u64 	%rd709, [%r245+24];
	ld.shared.u64 	%rd710, [%r245+32];
	ld.shared.u64 	%rd711, [%r245+40];
	ld.shared.u64 	%rd712, [%r245+48];
	add.s64 	%rd713, %rd706, %rd705;
	add.s64 	%rd714, %rd707, %rd713;
	add.s64 	%rd715, %rd708, %rd714;
	add.s64 	%rd716, %rd709, %rd715;
	add.s64 	%rd717, %rd710, %rd716;
	add.s64 	%rd718, %rd711, %rd717;
	add.s64 	%rd719, %rd712, %rd718;
	st.shared.u64 	[%r245], %rd705;
	st.shared.u64 	[%r245+8], %rd713;
	st.shared.u64 	[%r245+16], %rd714;
	st.shared.u64 	[%r245+24], %rd715;
	st.shared.u64 	[%r245+32], %rd716;
	st.shared.u64 	[%r245+40], %rd717;
	st.shared.u64 	[%r245+48], %rd718;
	st.shared.u64 	[%r245+56], %rd719;
$L__BB14_128:
	setp.gt.u32 	%p25, %r1638, 63;
	bar.sync 	0;
	ld.shared.u64 	%rd1711, [%r244];
	bar.sync 	0;
	setp.eq.s64 	%p26, %rd1711, 0;
	setp.eq.s64 	%p27, %rd1711, %rd2;
	or.pred  	%p28, %p26, %p27;
	or.pred  	%p30, %p25, %p28;
	selp.u32 	%r1799, 1, 0, %p30;
	{ 
	.reg .pred 	%p1; 
	.reg .pred 	%p2; 
	setp.ne.u32 	%p1, %r1799, 0; 
	bar.red.and.pred 	%p2, 0, %p1; 
	selp.u32 	%r1800, 1, 0, %p2; 
	}
	setp.ne.s32 	%p31, %r1800, 0;
	@%p31 bra 	$L__BB14_246;
	mov.b64 	%rd1709, 0;
	cvt.u64.u32 	%rd724, %r1075;
	add.s32 	%r1980, %r234, %r1076;
	mad.lo.s32 	%r1981, %r1075, 84, %r1980;
$L__BB14_130:
	.pragma "nounroll";
	ld.param.u64 	%rd1664, [_ZN3cub18CUB_300001_SM_10006detail14segmented_sort30DeviceSegmentedSortKernelLargeILNS0_9SortOrderE0ENS2_10policy_hubIjNS0_8NullTypeEE9Policy860EjS6_PjS9_lEEvPKjPKT1_PSC_NS1_20device_double_bufferISC_EEPKT2_PSI_NSG_ISI_EET3_T4__param_1];
	setp.ne.s32 	%p80, %r1637, 31;
	add.s64 	%rd725, %rd1709, %rd724;
	cvta.to.global.u64 	%rd726, %rd1664;
	add.s64 	%rd728, %rd726, %rd222;
	shl.b64 	%rd729, %rd725, 2;
	add.s64 	%rd86, %rd728, %rd729;
	ld.global.u32 	%r1954, [%rd86];
	ld.global.u32 	%r1955, [%rd86+1024];
	ld.global.u32 	%r1956, [%rd86+2048];
	ld.global.u32 	%r1957, [%rd86+3072];
	ld.global.u32 	%r1958, [%rd86+4096];
	ld.global.u32 	%r1959, [%rd86+5120];
	ld.global.u32 	%r1960, [%rd86+6144];
	ld.global.u32 	%r1961, [%rd86+7168];
	ld.global.u32 	%r1962, [%rd86+8192];
	ld.global.u32 	%r1963, [%rd86+9216];
	ld.global.u32 	%r1964, [%rd86+10240];
	ld.global.u32 	%r1965, [%rd86+11264];
	ld.global.u32 	%r1966, [%rd86+12288];
	ld.global.u32 	%r1967, [%rd86+13312];
	ld.global.u32 	%r1968, [%rd86+14336];
	ld.global.u32 	%r1969, [%rd86+15360];
	ld.global.u32 	%r1970, [%rd86+16384];
	ld.global.u32 	%r1971, [%rd86+17408];
	ld.global.u32 	%r1972, [%rd86+18432];
	ld.global.u32 	%r1973, [%rd86+19456];
	ld.global.u32 	%r1974, [%rd86+20480];
	ld.global.u32 	%r1975, [%rd86+21504];
	ld.global.u32 	%r1976, [%rd86+22528];
	st.shared.u32 	[%r234], %r1954;
	st.shared.u32 	[%r234+1024], %r1955;
	st.shared.u32 	[%r234+2048], %r1956;
	st.shared.u32 	[%r234+3072], %r1957;
	st.shared.u32 	[%r234+4096], %r1958;
	st.shared.u32 	[%r234+5120], %r1959;
	st.shared.u32 	[%r234+6144], %r1960;
	st.shared.u32 	[%r234+7168], %r1961;
	st.shared.u32 	[%r234+8192], %r1962;
	st.shared.u32 	[%r234+9216], %r1963;
	st.shared.u32 	[%r234+10240], %r1964;
	st.shared.u32 	[%r234+11264], %r1965;
	st.shared.u32 	[%r234+12288], %r1966;
	st.shared.u32 	[%r234+13312], %r1967;
	st.shared.u32 	[%r234+14336], %r1968;
	st.shared.u32 	[%r234+15360], %r1969;
	st.shared.u32 	[%r234+16384], %r1970;
	st.shared.u32 	[%r234+17408], %r1971;
	st.shared.u32 	[%r234+18432], %r1972;
	st.shared.u32 	[%r234+19456], %r1973;
	st.shared.u32 	[%r234+20480], %r1974;
	st.shared.u32 	[%r234+21504], %r1975;
	st.shared.u32 	[%r234+22528], %r1976;
	bar.sync 	0;
	ld.shared.u32 	%r318, [%r1981];
	ld.shared.u32 	%r319, [%r1981+4];
	ld.shared.u32 	%r320, [%r1981+8];
	ld.shared.u32 	%r321, [%r1981+12];
	ld.shared.u32 	%r322, [%r1981+16];
	ld.shared.u32 	%r323, [%r1981+20];
	ld.shared.u32 	%r324, [%r1981+24];
	ld.shared.u32 	%r325, [%r1981+28];
	ld.shared.u32 	%r326, [%r1981+32];
	ld.shared.u32 	%r327, [%r1981+36];
	ld.shared.u32 	%r328, [%r1981+40];
	ld.shared.u32 	%r329, [%r1981+44];
	ld.shared.u32 	%r330, [%r1981+48];
	ld.shared.u32 	%r331, [%r1981+52];
	ld.shared.u32 	%r332, [%r1981+56];
	ld.shared.u32 	%r333, [%r1981+60];
	ld.shared.u32 	%r334, [%r1981+64];
	ld.shared.u32 	%r335, [%r1981+68];
	ld.shared.u32 	%r336, [%r1981+72];
	ld.shared.u32 	%r337, [%r1981+76];
	ld.shared.u32 	%r338, [%r1981+80];
	ld.shared.u32 	%r339, [%r1981+84];
	ld.shared.u32 	%r340, [%r1981+88];
	bar.sync 	0;
	mov.b32 	%r1950, 0;
	st.shared.u32 	[%r234], %r1950;
	st.shared.u32 	[%r234+1024], %r1950;
	st.shared.u32 	[%r234+2048], %r1950;
	st.shared.u32 	[%r234+3072], %r1950;
	st.shared.u32 	[%r234+4096], %r1950;
	st.shared.u32 	[%r234+5120], %r1950;
	st.shared.u32 	[%r234+6144], %r1950;
	st.shared.u32 	[%r234+7168], %r1950;
	st.shared.u32 	[%r234+8192], %r1950;
	st.shared.u32 	[%r234+9216], %r1950;
	st.shared.u32 	[%r234+10240], %r1950;
	st.shared.u32 	[%r234+11264], %r1950;
	st.shared.u32 	[%r234+12288], %r1950;
	st.shared.u32 	[%r234+13312], %r1950;
	st.shared.u32 	[%r234+14336], %r1950;
	st.shared.u32 	[%r234+15360], %r1950;
	st.shared.u32 	[%r234+16384], %r1950;
	st.shared.u32 	[%r234+17408], %r1950;
	st.shared.u32 	[%r234+18432], %r1950;
	st.shared.u32 	[%r234+19456], %r1950;
	st.shared.u32 	[%r234+20480], %r1950;
	st.shared.u32 	[%r234+21504], %r1950;
	st.shared.u32 	[%r234+22528], %r1950;
	st.shared.u32 	[%r234+23552], %r1950;
	st.shared.u32 	[%r234+24576], %r1950;
	st.shared.u32 	[%r234+25600], %r1950;
	st.shared.u32 	[%r234+26624], %r1950;
	st.shared.u32 	[%r234+27648], %r1950;
	st.shared.u32 	[%r234+28672], %r1950;
	st.shared.u32 	[%r234+29696], %r1950;
	st.shared.u32 	[%r234+30720], %r1950;
	st.shared.u32 	[%r234+31744], %r1950;
	st.shared.u32 	[%r234+32768], %r1950;
	mov.b32 	%r1853, 6;
	// begin inline asm
	bmsk.clamp.b32 %r1851, %r1950, %r1853;
	// end inline asm
	// begin inline asm
	shr.b32 %r1854, %r318, %r1950;
	// end inline asm
	and.b32  	%r1982, %r1851, %r1854;
	shl.b32 	%r1983, %r1982, 10;
	and.b32  	%r1984, %r1983, 31744;
	add.s32 	%r1985, %r234, %r1984;
	shr.u32 	%r1986, %r1982, 4;
	and.b32  	%r1987, %r1986, 268435454;
	add.s32 	%r342, %r1985, %r1987;
	ld.shared.u16 	%rs24, [%r342];
	add.s16 	%rs218, %rs24, 1;
	st.shared.u16 	[%r342], %rs218;
	// begin inline asm
	shr.b32 %r1857, %r319, %r1950;
	// end inline asm
	and.b32  	%r1988, %r1851, %r1857;
	shl.b32 	%r1989, %r1988, 10;
	and.b32  	%r1990, %r1989, 31744;
	add.s32 	%r1991, %r234, %r1990;
	shr.u32 	%r1992, %r1988, 4;
	and.b32  	%r1993, %r1992, 268435454;
	add.s32 	%r343, %r1991, %r1993;
	ld.shared.u16 	%rs25, [%r343];
	add.s16 	%rs219, %rs25, 1;
	st.shared.u16 	[%r343], %rs219;
	// begin inline asm
	shr.b32 %r1860, %r320, %r1950;
	// end inline asm
	and.b32  	%r1994, %r1851, %r1860;
	shl.b32 	%r1995, %r1994, 10;
	and.b32  	%r1996, %r1995, 31744;
	add.s32 	%r1997, %r234, %r1996;
	shr.u32 	%r1998, %r1994, 4;
	and.b32  	%r1999, %r1998, 268435454;
	add.s32 	%r344, %r1997, %r1999;
	ld.shared.u16 	%rs26, [%r344];
	add.s16 	%rs220, %rs26, 1;
	st.shared.u16 	[%r344], %rs220;
	// begin inline asm
	shr.b32 %r1863, %r321, %r1950;
	// end inline asm
	and.b32  	%r2000, %r1851, %r1863;
	shl.b32 	%r2001, %r2000, 10;
	and.b32  	%r2002, %r2001, 31744;
	add.s32 	%r2003, %r234, %r2002;
	shr.u32 	%r2004, %r2000, 4;
	and.b32  	%r2005, %r2004, 268435454;
	add.s32 	%r345, %r2003, %r2005;
	ld.shared.u16 	%rs27, [%r345];
	add.s16 	%rs221, %rs27, 1;
	st.shared.u16 	[%r345], %rs221;
	// begin inline asm
	shr.b32 %r1866, %r322, %r1950;
	// end inline asm
	and.b32  	%r2006, %r1851, %r1866;
	shl.b32 	%r2007, %r2006, 10;
	and.b32  	%r2008, %r2007, 31744;
	add.s32 	%r2009, %r234, %r2008;
	shr.u32 	%r2010, %r2006, 4;
	and.b32  	%r2011, %r2010, 268435454;
	add.s32 	%r346, %r2009, %r2011;
	ld.shared.u16 	%rs28, [%r346];
	add.s16 	%rs222, %rs28, 1;
	st.shared.u16 	[%r346], %rs222;
	// begin inline asm
	shr.b32 %r1869, %r323, %r1950;
	// end inline asm
	and.b32  	%r2012, %r1851, %r1869;
	shl.b32 	%r2013, %r2012, 10;
	and.b32  	%r2014, %r2013, 31744;
	add.s32 	%r2015, %r234, %r2014;
	shr.u32 	%r2016, %r2012, 4;
	and.b32  	%r2017, %r2016, 268435454;
	add.s32 	%r347, %r2015, %r2017;
	ld.shared.u16 	%rs29, [%r347];
	add.s16 	%rs223, %rs29, 1;
	st.shared.u16 	[%r347], %rs223;
	// begin inline asm
	shr.b32 %r1872, %r324, %r1950;
	// end inline asm
	and.b32  	%r2018, %r1851, %r1872;
	shl.b32 	%r2019, %r2018, 10;
	and.b32  	%r2020, %r2019, 31744;
	add.s32 	%r2021, %r234, %r2020;
	shr.u32 	%r2022, %r2018, 4;
	and.b32  	%r2023, %r2022, 268435454;
	add.s32 	%r348, %r2021, %r2023;
	ld.shared.u16 	%rs30, [%r348];
	add.s16 	%rs224, %rs30, 1;
	st.shared.u16 	[%r348], %rs224;
	// begin inline asm
	shr.b32 %r1875, %r325, %r1950;
	// end inline asm
	and.b32  	%r2024, %r1851, %r1875;
	shl.b32 	%r2025, %r2024, 10;
	and.b32  	%r2026, %r2025, 31744;
	add.s32 	%r2027, %r234, %r2026;
	shr.u32 	%r2028, %r2024, 4;
	and.b32  	%r2029, %r2028, 268435454;
	add.s32 	%r349, %r2027, %r2029;
	ld.shared.u16 	%rs31, [%r349];
	add.s16 	%rs225, %rs31, 1;
	st.shared.u16 	[%r349], %rs225;
	// begin inline asm
	shr.b32 %r1878, %r326, %r1950;
	// end inline asm
	and.b32  	%r2030, %r1851, %r1878;
	shl.b32 	%r2031, %r2030, 10;
	and.b32  	%r2032, %r2031, 31744;
	add.s32 	%r2033, %r234, %r2032;
	shr.u32 	%r2034, %r2030, 4;
	and.b32  	%r2035, %r2034, 268435454;
	add.s32 	%r350, %r2033, %r2035;
	ld.shared.u16 	%rs32, [%r350];
	add.s16 	%rs226, %rs32, 1;
	st.shared.u16 	[%r350], %rs226;
	// begin inline asm
	shr.b32 %r1881, %r327, %r1950;
	// end inline asm
	and.b32  	%r2036, %r1851, %r1881;
	shl.b32 	%r2037, %r2036, 10;
	and.b32  	%r2038, %r2037, 31744;
	add.s32 	%r2039, %r234, %r2038;
	shr.u32 	%r2040, %r2036, 4;
	and.b32  	%r2041, %r2040, 268435454;
	add.s32 	%r351, %r2039, %r2041;
	ld.shared.u16 	%rs33, [%r351];
	add.s16 	%rs227, %rs33, 1;
	st.shared.u16 	[%r351], %rs227;
	// begin inline asm
	shr.b32 %r1884, %r328, %r1950;
	// end inline asm
	and.b32  	%r2042, %r1851, %r1884;
	shl.b32 	%r2043, %r2042, 10;
	and.b32  	%r2044, %r2043, 31744;
	add.s32 	%r2045, %r234, %r2044;
	shr.u32 	%r2046, %r2042, 4;
	and.b32  	%r2047, %r2046, 268435454;
	add.s32 	%r352, %r2045, %r2047;
	ld.shared.u16 	%rs34, [%r352];
	add.s16 	%rs228, %rs34, 1;
	st.shared.u16 	[%r352], %rs228;
	// begin inline asm
	shr.b32 %r1887, %r329, %r1950;
	// end inline asm
	and.b32  	%r2048, %r1851, %r1887;
	shl.b32 	%r2049, %r2048, 10;
	and.b32  	%r2050, %r2049, 31744;
	add.s32 	%r2051, %r234, %r2050;
	shr.u32 	%r2052, %r2048, 4;
	and.b32  	%r2053, %r2052, 268435454;
	add.s32 	%r353, %r2051, %r2053;
	ld.shared.u16 	%rs35, [%r353];
	add.s16 	%rs229, %rs35, 1;
	st.shared.u16 	[%r353], %rs229;
	// begin inline asm
	shr.b32 %r1890, %r330, %r1950;
	// end inline asm
	and.b32  	%r2054, %r1851, %r1890;
	shl.b32 	%r2055, %r2054, 10;
	and.b32  	%r2056, %r2055, 31744;
	add.s32 	%r2057, %r234, %r2056;
	shr.u32 	%r2058, %r2054, 4;
	and.b32  	%r2059, %r2058, 268435454;
	add.s32 	%r354, %r2057, %r2059;
	ld.shared.u16 	%rs36, [%r354];
	add.s16 	%rs230, %rs36, 1;
	st.shared.u16 	[%r354], %rs230;
	// begin inline asm
	shr.b32 %r1893, %r331, %r1950;
	// end inline asm
	and.b32  	%r2060, %r1851, %r1893;
	shl.b32 	%r2061, %r2060, 10;
	and.b32  	%r2062, %r2061, 31744;
	add.s32 	%r2063, %r234, %r2062;
	shr.u32 	%r2064, %r2060, 4;
	and.b32  	%r2065, %r2064, 268435454;
	add.s32 	%r355, %r2063, %r2065;
	ld.shared.u16 	%rs37, [%r355];
	add.s16 	%rs231, %rs37, 1;
	st.shared.u16 	[%r355], %rs231;
	// begin inline asm
	shr.b32 %r1896, %r332, %r1950;
	// end inline asm
	and.b32  	%r2066, %r1851, %r1896;
	shl.b32 	%r2067, %r2066, 10;
	and.b32  	%r2068, %r2067, 31744;
	add.s32 	%r2069, %r234, %r2068;
	shr.u32 	%r2070, %r2066, 4;
	and.b32  	%r2071, %r2070, 268435454;
	add.s32 	%r356, %r2069, %r2071;
	ld.shared.u16 	%rs38, [%r356];
	add.s16 	%rs232, %rs38, 1;
	st.shared.u16 	[%r356], %rs232;
	// begin inline asm
	shr.b32 %r1899, %r333, %r1950;
	// end inline asm
	and.b32  	%r2072, %r1851, %r1899;
	shl.b32 	%r2073, %r2072, 10;
	and.b32  	%r2074, %r2073, 31744;
	add.s32 	%r2075, %r234, %r2074;
	shr.u32 	%r2076, %r2072, 4;
	and.b32  	%r2077, %r2076, 268435454;
	add.s32 	%r357, %r2075, %r2077;
	ld.shared.u16 	%rs39, [%r357];
	add.s16 	%rs233, %rs39, 1;
	st.shared.u16 	[%r357], %rs233;
	// begin inline asm
	shr.b32 %r1902, %r334, %r1950;
	// end inline asm
	and.b32  	%r2078, %r1851, %r1902;
	shl.b32 	%r2079, %r2078, 10;
	and.b32  	%r2080, %r2079, 31744;
	add.s32 	%r2081, %r234, %r2080;
	shr.u32 	%r2082, %r2078, 4;
	and.b32  	%r2083, %r2082, 268435454;
	add.s32 	%r358, %r2081, %r2083;
	ld.shared.u16 	%rs40, [%r358];
	add.s16 	%rs234, %rs40, 1;
	st.shared.u16 	[%r358], %rs234;
	// begin inline asm
	shr.b32 %r1905, %r335, %r1950;
	// end inline asm
	and.b32  	%r2084, %r1851, %r1905;
	shl.b32 	%r2085, %r2084, 10;
	and.b32  	%r2086, %r2085, 31744;
	add.s32 	%r2087, %r234, %r2086;
	shr.u32 	%r2088, %r2084, 4;
	and.b32  	%r2089, %r2088, 268435454;
	add.s32 	%r359, %r2087, %r2089;
	ld.shared.u16 	%rs41, [%r359];
	add.s16 	%rs235, %rs41, 1;
	st.shared.u16 	[%r359], %rs235;
	// begin inline asm
	shr.b32 %r1908, %r336, %r1950;
	// end inline asm
	and.b32  	%r2090, %r1851, %r1908;
	shl.b32 	%r2091, %r2090, 10;
	and.b32  	%r2092, %r2091, 31744;
	add.s32 	%r2093, %r234, %r2092;
	shr.u32 	%r2094, %r2090, 4;
	and.b32  	%r2095, %r2094, 268435454;
	add.s32 	%r360, %r2093, %r2095;
	ld.shared.u16 	%rs42, [%r360];
	add.s16 	%rs236, %rs42, 1;
	st.shared.u16 	[%r360], %rs236;
	// begin inline asm
	shr.b32 %r1911, %r337, %r1950;
	// end inline asm
	and.b32  	%r2096, %r1851, %r1911;
	shl.b32 	%r2097, %r2096, 10;
	and.b32  	%r2098, %r2097, 31744;
	add.s32 	%r2099, %r234, %r2098;
	shr.u32 	%r2100, %r2096, 4;
	and.b32  	%r2101, %r2100, 268435454;
	add.s32 	%r361, %r2099, %r2101;
	ld.shared.u16 	%rs43, [%r361];
	add.s16 	%rs237, %rs43, 1;
	st.shared.u16 	[%r361], %rs237;
	// begin inline asm
	shr.b32 %r1914, %r338, %r1950;
	// end inline asm
	and.b32  	%r2102, %r1851, %r1914;
	shl.b32 	%r2103, %r2102, 10;
	and.b32  	%r2104, %r2103, 31744;
	add.s32 	%r2105, %r234, %r2104;
	shr.u32 	%r2106, %r2102, 4;
	and.b32  	%r2107, %r2106, 268435454;
	add.s32 	%r362, %r2105, %r2107;
	ld.shared.u16 	%rs44, [%r362];
	add.s16 	%rs238, %rs44, 1;
	st.shared.u16 	[%r362], %rs238;
	// begin inline asm
	shr.b32 %r1917, %r339, %r1950;
	// end inline asm
	and.b32  	%r2108, %r1851, %r1917;
	shl.b32 	%r2109, %r2108, 10;
	and.b32  	%r2110, %r2109, 31744;
	add.s32 	%r2111, %r234, %r2110;
	shr.u32 	%r2112, %r2108, 4;
	and.b32  	%r2113, %r2112, 268435454;
	add.s32 	%r363, %r2111, %r2113;
	ld.shared.u16 	%rs45, [%r363];
	add.s16 	%rs239, %rs45, 1;
	st.shared.u16 	[%r363], %rs239;
	// begin inline asm
	shr.b32 %r1920, %r340, %r1950;
	// end inline asm
	and.b32  	%r2114, %r1851, %r1920;
	shl.b32 	%r2115, %r2114, 10;
	and.b32  	%r2116, %r2115, 31744;
	add.s32 	%r2117, %r234, %r2116;
	shr.u32 	%r2118, %r2114, 4;
	and.b32  	%r2119, %r2118, 268435454;
	add.s32 	%r364, %r2117, %r2119;
	ld.shared.u16 	%rs46, [%r364];
	add.s16 	%rs240, %rs46, 1;
	st.shared.u16 	[%r364], %rs240;
	bar.sync 	0;
	mad.lo.s32 	%r2120, %r1075, 124, %r1980;
	ld.shared.u32 	%r365, [%r2120];
	ld.shared.u32 	%r2121, [%r2120+4];
	ld.shared.u32 	%r2122, [%r2120+8];
	ld.shared.u32 	%r2123, [%r2120+12];
	ld.shared.u32 	%r2124, [%r2120+16];
	ld.shared.u32 	%r2125, [%r2120+20];
	ld.shared.u32 	%r2126, [%r2120+24];
	ld.shared.u32 	%r2127, [%r2120+28];
	ld.shared.u32 	%r2128, [%r2120+32];
	ld.shared.u32 	%r2129, [%r2120+36];
	ld.shared.u32 	%r2130, [%r2120+40];
	ld.shared.u32 	%r2131, [%r2120+44];
	ld.shared.u32 	%r2132, [%r2120+48];
	ld.shared.u32 	%r2133, [%r2120+52];
	ld.shared.u32 	%r2134, [%r2120+56];
	ld.shared.u32 	%r2135, [%r2120+60];
	ld.shared.u32 	%r2136, [%r2120+64];
	ld.shared.u32 	%r2137, [%r2120+68];
	ld.shared.u32 	%r2138, [%r2120+72];
	ld.shared.u32 	%r2139, [%r2120+76];
	ld.shared.u32 	%r2140, [%r2120+80];
	ld.shared.u32 	%r2141, [%r2120+84];
	ld.shared.u32 	%r2142, [%r2120+88];
	ld.shared.u32 	%r2143, [%r2120+92];
	ld.shared.u32 	%r2144, [%r2120+96];
	ld.shared.u32 	%r2145, [%r2120+100];
	ld.shared.u32 	%r2146, [%r2120+104];
	ld.shared.u32 	%r2147, [%r2120+108];
	ld.shared.u32 	%r2148, [%r2120+112];
	ld.shared.u32 	%r2149, [%r2120+116];
	ld.shared.u32 	%r2150, [%r2120+120];
	ld.shared.u32 	%r2151, [%r2120+124];
	ld.shared.u32 	%r2152, [%r2120+128];
	add.s32 	%r366, %r2121, %r365;
	add.s32 	%r367, %r2122, %r366;
	add.s32 	%r368, %r2123, %r367;
	add.s32 	%r369, %r2124, %r368;
	add.s32 	%r370, %r2125, %r369;
	add.s32 	%r371, %r2126, %r370;
	add.s32 	%r372, %r2127, %r371;
	add.s32 	%r373, %r2128, %r372;
	add.s32 	%r374, %r2129, %r373;
	add.s32 	%r375, %r2130, %r374;
	add.s32 	%r376, %r2131, %r375;
	add.s32 	%r377, %r2132, %r376;
	add.s32 	%r378, %r2133, %r377;
	add.s32 	%r379, %r2134, %r378;
	add.s32 	%r380, %r2135, %r379;
	add.s32 	%r381, %r2136, %r380;
	add.s32 	%r382, %r2137, %r381;
	add.s32 	%r383, %r2138, %r382;
	add.s32 	%r384, %r2139, %r383;
	add.s32 	%r385, %r2140, %r384;
	add.s32 	%r386, %r2141, %r385;
	add.s32 	%r387, %r2142, %r386;
	add.s32 	%r388, %r2143, %r387;
	add.s32 	%r389, %r2144, %r388;
	add.s32 	%r390, %r2145, %r389;
	add.s32 	%r391, %r2146, %r390;
	add.s32 	%r392, %r2147, %r391;
	add.s32 	%r393, %r2148, %r392;
	add.s32 	%r394, %r2149, %r393;
	add.s32 	%r395, %r2150, %r394;
	add.s32 	%r396, %r2151, %r395;
	add.s32 	%r1927, %r2152, %r396;
	mov.b32 	%r1925, 1;
	mov.b32 	%r1952, -1;
	// begin inline asm
	{  .reg .u32 r0;  .reg .pred p;  shfl.sync.up.b32 r0|p, %r1927, %r1925, %r1950, %r1952;  @p add.u32 r0, r0, %r1927;  mov.u32 %r1923, r0;}
	// end inline asm
	mov.b32 	%r1931, 2;
	// begin inline asm
	{  .reg .u32 r0;  .reg .pred p;  shfl.sync.up.b32 r0|p, %r1923, %r1931, %r1950, %r1952;  @p add.u32 r0, r0, %r1923;  mov.u32 %r1929, r0;}
	// end inline asm
	mov.b32 	%r1937, 4;
	// begin inline asm
	{  .reg .u32 r0;  .reg .pred p;  shfl.sync.up.b32 r0|p, %r1929, %r1937, %r1950, %r1952;  @p add.u32 r0, r0, %r1929;  mov.u32 %r1935, r0;}
	// end inline asm
	mov.b32 	%r1943, 8;
	// begin inline asm
	{  .reg .u32 r0;  .reg .pred p;  shfl.sync.up.b32 r0|p, %r1935, %r1943, %r1950, %r1952;  @p add.u32 r0, r0, %r1935;  mov.u32 %r1941, r0;}
	// end inline asm
	mov.b32 	%r1949, 16;
	// begin inline asm
	{  .reg .u32 r0;  .reg .pred p;  shfl.sync.up.b32 r0|p, %r1941, %r1949, %r1950, %r1952;  @p add.u32 r0, r0, %r1941;  mov.u32 %r1947, r0;}
	// end inline asm
	@%p80 bra 	$L__BB14_132;
	mov.u32 	%r2153, %tid.x;
	shr.u32 	%r2154, %r2153, 3;
	and.b32  	%r2155, %r2154, 124;
	mov.u32 	%r2156, _ZZN3cub18CUB_300001_SM_10006detail14segmented_sort30DeviceSegmentedSortKernelLargeILNS0_9SortOrderE0ENS2_10policy_hubIjNS0_8NullTypeEE9Policy860EjS6_PjS9_lEEvPKjPKT1_PSC_NS1_20device_double_bufferISC_EEPKT2_PSI_NSG_ISI_EET3_T4_E7storage;
	add.s32 	%r2157, %r2156, %r2155;
	st.shared.u32 	[%r2157+33792], %r1947;
$L__BB14_132:
	sub.s32 	%r2158, %r1947, %r1927;
	mov.u32 	%r2159, %tid.x;
	setp.ne.s32 	%p81, %r1637, 0;
	setp.gt.u32 	%p82, %r2159, 31;
	shr.u32 	%r2160, %r2159, 5;
	setp.eq.s32 	%p83, %r2160, 7;
	setp.eq.s32 	%p84, %r2160, 6;
	setp.eq.s32 	%p85, %r2160, 5;
	setp.eq.s32 	%p86, %r2160, 4;
	setp.eq.s32 	%p87, %r2160, 3;
	setp.eq.s32 	%p88, %r2160, 2;
	setp.eq.s32 	%p89, %r2160, 1;
	bar.sync 	0;
	ld.shared.v4.u32 	{%r2161, %r2162, %r2163, %r2164}, [_ZZN3cub18CUB_300001_SM_10006detail14segmented_sort30DeviceSegmentedSortKernelLargeILNS0_9SortOrderE0ENS2_10policy_hubIjNS0_8NullTypeEE9Policy860EjS6_PjS9_lEEvPKjPKT1_PSC_NS1_20device_double_bufferISC_EEPKT2_PSI_NSG_ISI_EET3_T4_E7storage+33792];
	selp.b32 	%r2165, %r2161, %r5957, %p89;
	add.s32 	%r2166, %r2162, %r2161;
	selp.b32 	%r2167, %r2166, %r2165, %p88;
	add.s32 	%r2168, %r2166, %r2163;
	selp.b32 	%r2169, %r2168, %r2167, %p87;
	add.s32 	%r2170, %r2168, %r2164;
	selp.b32 	%r2171, %r2170, %r2169, %p86;
	ld.shared.v4.u32 	{%r2172, %r2173, %r2174, %r2175}, [_ZZN3cub18CUB_300001_SM_10006detail14segmented_sort30DeviceSegmentedSortKernelLargeILNS0_9SortOrderE0ENS2_10policy_hubIjNS0_8NullTypeEE9Policy860EjS6_PjS9_lEEvPKjPKT1_PSC_NS1_20device_double_bufferISC_EEPKT2_PSI_NSG_ISI_EET3_T4_E7storage+33808];
	add.s32 	%r2176, %r2170, %r2172;
	selp.b32 	%r2177, %r2176, %r2171, %p85;
	add.s32 	%r2178, %r2176, %r2173;
	selp.b32 	%r2179, %r2178, %r2177, %p84;
	add.s32 	%r2180, %r2178, %r2174;
	selp.b32 	%r5957, %r2180, %r2179, %p83;
	add.s32 	%r400, %r2180, %r2175;
	selp.b32 	%r2181, %r2158, 0, %p81;
	add.s32 	%r2182, %r5957, %r2181;
	selp.b32 	%r5960, %r2182, %r2158, %p82;
	or.pred  	%p90, %p82, %p81;
	@%p90 bra 	$L__BB14_134;
	shl.b32 	%r5960, %r400, 16;
	st.shared.u32 	[_ZZN3cub18CUB_300001_SM_10006detail14segmented_sort30DeviceSegmentedSortKernelLargeILNS0_9SortOrderE0ENS2_10policy_hubIjNS0_8NullTypeEE9Policy860EjS6_PjS9_lEEvPKjPKT1_PSC_NS1_20device_double_bufferISC_EEPKT2_PSI_NSG_ISI_EET3_T4_E7storage+33832], %r5960;
$L__BB14_134:
	mov.u32 	%r2183, %tid.x;
	cvt.u64.u32 	%rd87, %r2183;
	setp.gt.u32 	%p91, %r2183, 63;
	setp.eq.s32 	%p92, %r2183, 0;
	bar.sync 	0;
	mov.u32 	%r2184, _ZZN3cub18CUB_300001_SM_10006detail14segmented_sort30DeviceSegmentedSortKernelLargeILNS0_9SortOrderE0ENS2_10policy_hubIjNS0_8NullTypeEE9Policy860EjS6_PjS9_lEEvPKjPKT1_PSC_NS1_20device_double_bufferISC_EEPKT2_PSI_NSG_ISI_EET3_T4_E7storage;
	ld.shared.u32 	%r2185, [_ZZN3cub18CUB_300001_SM_10006detail14segmented_sort30DeviceSegmentedSortKernelLargeILNS0_9SortOrderE0ENS2_10policy_hubIjNS0_8NullTypeEE9Policy860EjS6_PjS9_lEEvPKjPKT1_PSC_NS1_20device_double_bufferISC_EEPKT2_PSI_NSG_ISI_EET3_T4_E7storage+33832];
	selp.b32 	%r2186, 0, %r2185, %p92;
	add.s32 	%r2187, %r5960, %r2186;
	add.s32 	%r2188, %r365, %r2187;
	add.s32 	%r2189, %r366, %r2187;
	add.s32 	%r2190, %r367, %r2187;
	add.s32 	%r2191, %r368, %r2187;
	add.s32 	%r2192, %r369, %r2187;
	add.s32 	%r2193, %r370, %r2187;
	add.s32 	%r2194, %r371, %r2187;
	add.s32 	%r2195, %r372, %r2187;
	add.s32 	%r2196, %r373, %r2187;
	add.s32 	%r2197, %r374, %r2187;
	add.s32 	%r2198, %r375, %r2187;
	add.s32 	%r2199, %r376, %r2187;
	add.s32 	%r2200, %r377, %r2187;
	add.s32 	%r2201, %r378, %r2187;
	add.s32 	%r2202, %r379, %r2187;
	add.s32 	%r2203, %r380, %r2187;
	add.s32 	%r2204, %r381, %r2187;
	add.s32 	%r2205, %r382, %r2187;
	add.s32 	%r2206, %r383, %r2187;
	add.s32 	%r2207, %r384, %r2187;
	add.s32 	%r2208, %r385, %r2187;
	add.s32 	%r2209, %r386, %r2187;
	add.s32 	%r2210, %r387, %r2187;
	add.s32 	%r2211, %r388, %r2187;
	add.s32 	%r2212, %r389, %r2187;
	add.s32 	%r2213, %r390, %r2187;
	add.s32 	%r2214, %r391, %r2187;
	add.s32 	%r2215, %r392, %r2187;
	add.s32 	%r2216, %r393, %r2187;
	add.s32 	%r2217, %r394, %r2187;
	add.s32 	%r2218, %r395, %r2187;
	add.s32 	%r2219, %r396, %r2187;
	shl.b32 	%r2220, %r2183, 2;
	add.s32 	%r404, %r2184, %r2220;
	add.s32 	%r405, %r404, %r2220;
	mad.lo.s32 	%r2221, %r2183, 124, %r405;
	st.shared.u32 	[%r2221], %r2187;
	st.shared.u32 	[%r2221+4], %r2188;
	st.shared.u32 	[%r2221+8], %r2189;
	st.shared.u32 	[%r2221+12], %r2190;
	st.shared.u32 	[%r2221+16], %r2191;
	st.shared.u32 	[%r2221+20], %r2192;
	st.shared.u32 	[%r2221+24], %r2193;
	st.shared.u32 	[%r2221+28], %r2194;
	st.shared.u32 	[%r2221+32], %r2195;
	st.shared.u32 	[%r2221+36], %r2196;
	st.shared.u32 	[%r2221+40], %r2197;
	st.shared.u32 	[%r2221+44], %r2198;
	st.shared.u32 	[%r2221+48], %r2199;
	st.shared.u32 	[%r2221+52], %r2200;
	st.shared.u32 	[%r2221+56], %r2201;
	st.shared.u32 	[%r2221+60], %r2202;
	st.shared.u32 	[%r2221+64], %r2203;
	st.shared.u32 	[%r2221+68], %r2204;
	st.shared.u32 	[%r2221+72], %r2205;
	st.shared.u32 	[%r2221+76], %r2206;
	st.shared.u32 	[%r2221+80], %r2207;
	st.shared.u32 	[%r2221+84], %r2208;
	st.shared.u32 	[%r2221+88], %r2209;
	st.shared.u32 	[%r2221+92], %r2210;
	st.shared.u32 	[%r2221+96], %r2211;
	st.shared.u32 	[%r2221+100], %r2212;
	st.shared.u32 	[%r2221+104], %r2213;
	st.shared.u32 	[%r2221+108], %r2214;
	st.shared.u32 	[%r2221+112], %r2215;
	st.shared.u32 	[%r2221+116], %r2216;
	st.shared.u32 	[%r2221+120], %r2217;
	st.shared.u32 	[%r2221+124], %r2218;
	st.shared.u32 	[%r2221+128], %r2219;
	bar.sync 	0;
	cvt.u32.u16 	%r2222, %rs24;
	ld.shared.u16 	%r2223, [%r342];
	add.s32 	%r406, %r2223, %r2222;
	cvt.u32.u16 	%r2224, %rs25;
	ld.shared.u16 	%r2225, [%r343];
	add.s32 	%r407, %r2225, %r2224;
	cvt.u32.u16 	%r2226, %rs26;
	ld.shared.u16 	%r2227, [%r344];
	add.s32 	%r408, %r2227, %r2226;
	cvt.u32.u16 	%r2228, %rs27;
	ld.shared.u16 	%r2229, [%r345];
	add.s32 	%r409, %r2229, %r2228;
	cvt.u32.u16 	%r2230, %rs28;
	ld.shared.u16 	%r2231, [%r346];
	add.s32 	%r410, %r2231, %r2230;
	cvt.u32.u16 	%r2232, %rs29;
	ld.shared.u16 	%r2233, [%r347];
	add.s32 	%r411, %r2233, %r2232;
	cvt.u32.u16 	%r2234, %rs30;
	ld.shared.u16 	%r2235, [%r348];
	add.s32 	%r412, %r2235, %r2234;
	cvt.u32.u16 	%r2236, %rs31;
	ld.shared.u16 	%r2237, [%r349];
	add.s32 	%r413, %r2237, %r2236;
	cvt.u32.u16 	%r2238, %rs32;
	ld.shared.u16 	%r2239, [%r350];
	add.s32 	%r414, %r2239, %r2238;
	cvt.u32.u16 	%r2240, %rs33;
	ld.shared.u16 	%r2241, [%r351];
	add.s32 	%r415, %r2241, %r2240;
	cvt.u32.u16 	%r2242, %rs34;
	ld.shared.u16 	%r2243, [%r352];
	add.s32 	%r416, %r2243, %r2242;
	cvt.u32.u16 	%r2244, %rs35;
	ld.shared.u16 	%r2245, [%r353];
	add.s32 	%r417, %r2245, %r2244;
	cvt.u32.u16 	%r2246, %rs36;
	ld.shared.u16 	%r2247, [%r354];
	add.s32 	%r418, %r2247, %r2246;
	cvt.u32.u16 	%r2248, %rs37;
	ld.shared.u16 	%r2249, [%r355];
	add.s32 	%r419, %r2249, %r2248;
	cvt.u32.u16 	%r2250, %rs38;
	ld.shared.u16 	%r2251, [%r356];
	add.s32 	%r420, %r2251, %r2250;
	cvt.u32.u16 	%r2252, %rs39;
	ld.shared.u16 	%r2253, [%r357];
	add.s32 	%r421, %r2253, %r2252;
	cvt.u32.u16 	%r2254, %rs40;
	ld.shared.u16 	%r2255, [%r358];
	add.s32 	%r422, %r2255, %r2254;
	cvt.u32.u16 	%r2256, %rs41;
	ld.shared.u16 	%r2257, [%r359];
	add.s32 	%r423, %r2257, %r2256;
	cvt.u32.u16 	%r2258, %rs42;
	ld.shared.u16 	%r2259, [%r360];
	add.s32 	%r424, %r2259, %r2258;
	cvt.u32.u16 	%r2260, %rs43;
	ld.shared.u16 	%r2261, [%r361];
	add.s32 	%r425, %r2261, %r2260;
	cvt.u32.u16 	%r2262, %rs44;
	ld.shared.u16 	%r2263, [%r362];
	add.s32 	%r426, %r2263, %r2262;
	cvt.u32.u16 	%r2264, %rs45;
	ld.shared.u16 	%r2265, [%r363];
	add.s32 	%r427, %r2265, %r2264;
	cvt.u32.u16 	%r2266, %rs46;
	ld.shared.u16 	%r2267, [%r364];
	add.s32 	%r428, %r2267, %r2266;
	@%p91 bra 	$L__BB14_136;
	cvt.u32.u64 	%r2268, %rd87;
	shl.b32 	%r2269, %r2268, 10;
	and.b32  	%r2270, %r2269, 31744;
	add.s32 	%r2272, %r2184, %r2270;
	shr.u32 	%r2273, %r2268, 4;
	and.b32  	%r2274, %r2273, 62;
	add.s32 	%r2275, %r2272, %r2274;
	ld.shared.u16 	%r5961, [%r2275];
$L__BB14_136:
	cvt.u32.u64 	%r2276, %rd87;
	setp.gt.u32 	%p93, %r2276, 63;
	bar.sync 	0;
	@%p93 bra 	$L__BB14_138;
	cvt.s64.s32 	%rd730, %r5961;
	st.shared.u64 	[%r405], %rd730;
	mov.b32 	%r5962, 5888;
$L__BB14_138:
	setp.gt.u32 	%p94, %r2276, 62;
	bar.sync 	0;
	@%p94 bra 	$L__BB14_140;
	ld.shared.u32 	%r5962, [%r405+8];
$L__BB14_140:
	setp.gt.u32 	%p95, %r2276, 63;
	bar.sync 	0;
	@%p95 bra 	$L__BB14_142;
	cvt.s64.s32 	%rd731, %r5961;
	sub.s64 	%rd732, %rd1711, %rd731;
	st.shared.u64 	[%r405+23552], %rd732;
	cvt.s64.s32 	%rd733, %r5962;
	add.s64 	%rd1711, %rd732, %rd733;
$L__BB14_142:
	bar.sync 	0;
	shl.b32 	%r2349, %r406, 2;
	add.s32 	%r2351, %r2184, %r2349;
	st.shared.u32 	[%r2351], %r318;
	shl.b32 	%r2352, %r407, 2;
	add.s32 	%r2353, %r2184, %r2352;
	st.shared.u32 	[%r2353], %r319;
	shl.b32 	%r2354, %r408, 2;
	add.s32 	%r2355, %r2184, %r2354;
	st.shared.u32 	[%r2355], %r320;
	shl.b32 	%r2356, %r409, 2;
	add.s32 	%r2357, %r2184, %r2356;
	st.shared.u32 	[%r2357], %r321;
	shl.b32 	%r2358, %r410, 2;
	add.s32 	%r2359, %r2184, %r2358;
	st.shared.u32 	[%r2359], %r322;
	shl.b32 	%r2360, %r411, 2;
	add.s32 	%r2361, %r2184, %r2360;
	st.shared.u32 	[%r2361], %r323;
	shl.b32 	%r2362, %r412, 2;
	add.s32 	%r2363, %r2184, %r2362;
	st.shared.u32 	[%r2363], %r324;
	shl.b32 	%r2364, %r413, 2;
	add.s32 	%r2365, %r2184, %r2364;
	st.shared.u32 	[%r2365], %r325;
	shl.b32 	%r2366, %r414, 2;
	add.s32 	%r2367, %r2184, %r2366;
	st.shared.u32 	[%r2367], %r326;
	shl.b32 	%r2368, %r415, 2;
	add.s32 	%r2369, %r2184, %r2368;
	st.shared.u32 	[%r2369], %r327;
	shl.b32 	%r2370, %r416, 2;
	add.s32 	%r2371, %r2184, %r2370;
	st.shared.u32 	[%r2371], %r328;
	shl.b32 	%r2372, %r417, 2;
	add.s32 	%r2373, %r2184, %r2372;
	st.shared.u32 	[%r2373], %r329;
	shl.b32 	%r2374, %r418, 2;
	add.s32 	%r2375, %r2184, %r2374;
	st.shared.u32 	[%r2375], %r330;
	shl.b32 	%r2376, %r419, 2;
	add.s32 	%r2377, %r2184, %r2376;
	st.shared.u32 	[%r2377], %r331;
	shl.b32 	%r2378, %r420, 2;
	add.s32 	%r2379, %r2184, %r2378;
	st.shared.u32 	[%r2379], %r332;
	shl.b32 	%r2380, %r421, 2;
	add.s32 	%r2381, %r2184, %r2380;
	st.shared.u32 	[%r2381], %r333;
	shl.b32 	%r2382, %r422, 2;
	add.s32 	%r2383, %r2184, %r2382;
	st.shared.u32 	[%r2383], %r334;
	shl.b32 	%r2384, %r423, 2;
	add.s32 	%r2385, %r2184, %r2384;
	st.shared.u32 	[%r2385], %r335;
	shl.b32 	%r2386, %r424, 2;
	add.s32 	%r2387, %r2184, %r2386;
	st.shared.u32 	[%r2387], %r336;
	shl.b32 	%r2388, %r425, 2;
	add.s32 	%r2389, %r2184, %r2388;
	st.shared.u32 	[%r2389], %r337;
	shl.b32 	%r2390, %r426, 2;
	add.s32 	%r2391, %r2184, %r2390;
	st.shared.u32 	[%r2391], %r338;
	shl.b32 	%r2392, %r427, 2;
	add.s32 	%r2393, %r2184, %r2392;
	st.shared.u32 	[%r2393], %r339;
	shl.b32 	%r2394, %r428, 2;
	add.s32 	%r2395, %r2184, %r2394;
	st.shared.u32 	[%r2395], %r340;
	bar.sync 	0;
	ld.shared.u32 	%r2281, [%r404];
	mov.b32 	%r2348, 0;
	// begin inline asm
	shr.b32 %r2280, %r2281, %r2348;
	// end inline asm
	and.b32  	%r2396, %r1851, %r2280;
	shl.b32 	%r2397, %r2396, 3;
	add.s32 	%r2398, %r2184, 23552;
	add.s32 	%r2399, %r2398, %r2397;
	ld.shared.u64 	%rd734, [%r2399];
	add.s64 	%rd735, %rd734, %rd87;
	cvta.to.global.u64 	%rd736, %rd207;
	mul.wide.u32 	%rd737, %r1, 4;
	add.s64 	%rd738, %rd736, %rd737;
	shl.b64 	%rd739, %rd735, 2;
	add.s64 	%rd740, %rd738, %rd739;
	st.global.u32 	[%rd740], %r2281;
	ld.shared.u32 	%r2284, [%r404+1024];
	// begin inline asm
	shr.b32 %r2283, %r2284, %r2348;
	// end inline asm
	and.b32  	%r2400, %r1851, %r2283;
	shl.b32 	%r2401, %r2400, 3;
	add.s32 	%r2402, %r2398, %r2401;
	ld.shared.u64 	%rd741, [%r2402];
	add.s64 	%rd742, %rd741, %rd87;
	shl.b64 	%rd743, %rd742, 2;
	add.s64 	%rd744, %rd738, %rd743;
	st.global.u32 	[%rd744+1024], %r2284;
	ld.shared.u32 	%r2287, [%r404+2048];
	// begin inline asm
	shr.b32 %r2286, %r2287, %r2348;
	// end inline asm
	and.b32  	%r2403, %r1851, %r2286;
	shl.b32 	%r2404, %r2403, 3;
	add.s32 	%r2405, %r2398, %r2404;
	ld.shared.u64 	%rd745, [%r2405];
	add.s64 	%rd746, %rd745, %rd87;
	shl.b64 	%rd747, %rd746, 2;
	add.s64 	%rd748, %rd738, %rd747;
	st.global.u32 	[%rd748+2048], %r2287;
	ld.shared.u32 	%r2290, [%r404+3072];
	// begin inline asm
	shr.b32 %r2289, %r2290, %r2348;
	// end inline asm
	and.b32  	%r2406, %r1851, %r2289;
	shl.b32 	%r2407, %r2406, 3;
	add.s32 	%r2408, %r2398, %r2407;
	ld.shared.u64 	%rd749, [%r2408];
	add.s64 	%rd750, %rd749, %rd87;
	shl.b64 	%rd751, %rd750, 2;
	add.s64 	%rd752, %rd738, %rd751;
	st.global.u32 	[%rd752+3072], %r2290;
	ld.shared.u32 	%r2293, [%r404+4096];
	// begin inline asm
	shr.b32 %r2292, %r2293, %r2348;
	// end inline asm
	and.b32  	%r2409, %r1851, %r2292;
	shl.b32 	%r2410, %r2409, 3;
	add.s32 	%r2411, %r2398, %r2410;
	ld.shared.u64 	%rd753, [%r2411];
	add.s64 	%rd754, %rd753, %rd87;
	shl.b64 	%rd755, %rd754, 2;
	add.s64 	%rd756, %rd738, %rd755;
	st.global.u32 	[%rd756+4096], %r2293;
	ld.shared.u32 	%r2296, [%r404+5120];
	// begin inline asm
	shr.b32 %r2295, %r2296, %r2348;
	// end inline asm
	and.b32  	%r2412, %r1851, %r2295;
	shl.b32 	%r2413, %r2412, 3;
	add.s32 	%r2414, %r2398, %r2413;
	ld.shared.u64 	%rd757, [%r2414];
	add.s64 	%rd758, %rd757, %rd87;
	shl.b64 	%rd759, %rd758, 2;
	add.s64 	%rd760, %rd738, %rd759;
	st.global.u32 	[%rd760+5120], %r2296;
	ld.shared.u32 	%r2299, [%r404+6144];
	// begin inline asm
	shr.b32 %r2298, %r2299, %r2348;
	// end inline asm
	and.b32  	%r2415, %r1851, %r2298;
	shl.b32 	%r2416, %r2415, 3;
	add.s32 	%r2417, %r2398, %r2416;
	ld.shared.u64 	%rd761, [%r2417];
	add.s64 	%rd762, %rd761, %rd87;
	shl.b64 	%rd763, %rd762, 2;
	add.s64 	%rd764, %rd738, %rd763;
	st.global.u32 	[%rd764+6144], %r2299;
	ld.shared.u32 	%r2302, [%r404+7168];
	// begin inline asm
	shr.b32 %r2301, %r2302, %r2348;
	// end inline asm
	and.b32  	%r2418, %r1851, %r2301;
	shl.b32 	%r2419, %r2418, 3;
	add.s32 	%r2420, %r2398, %r2419;
	ld.shared.u64 	%rd765, [%r2420];
	add.s64 	%rd766, %rd765, %rd87;
	shl.b64 	%rd767, %rd766, 2;
	add.s64 	%rd768, %rd738, %rd767;
	st.global.u32 	[%rd768+7168], %r2302;
	ld.shared.u32 	%r2305, [%r404+8192];
	// begin inline asm
	shr.b32 %r2304, %r2305, %r2348;
	// end inline asm
	and.b32  	%r2421, %r1851, %r2304;
	shl.b32 	%r2422, %r2421, 3;
	add.s32 	%r2423, %r2398, %r2422;
	ld.shared.u64 	%rd769, [%r2423];
	add.s64 	%rd770, %rd769, %rd87;
	shl.b64 	%rd771, %rd770, 2;
	add.s64 	%rd772, %rd738, %rd771;
	st.global.u32 	[%rd772+8192], %r2305;
	ld.shared.u32 	%r2308, [%r404+9216];
	// begin inline asm
	shr.b32 %r2307, %r2308, %r2348;
	// end inline asm
	and.b32  	%r2424, %r1851, %r2307;
	shl.b32 	%r2425, %r2424, 3;
	add.s32 	%r2426, %r2398, %r2425;
	ld.shared.u64 	%rd773, [%r2426];
	add.s64 	%rd774, %rd773, %rd87;
	shl.b64 	%rd775, %rd774, 2;
	add.s64 	%rd776, %rd738, %rd775;
	st.global.u32 	[%rd776+9216], %r2308;
	ld.shared.u32 	%r2311, [%r404+10240];
	// begin inline asm
	shr.b32 %r2310, %r2311, %r2348;
	// end inline asm
	and.b32  	%r2427, %r1851, %r2310;
	shl.b32 	%r2428, %r2427, 3;
	add.s32 	%r2429, %r2398, %r2428;
	ld.shared.u64 	%rd777, [%r2429];
	add.s64 	%rd778, %rd777, %rd87;
	shl.b64 	%rd779, %rd778, 2;
	add.s64 	%rd780, %rd738, %rd779;
	st.global.u32 	[%rd780+10240], %r2311;
	ld.shared.u32 	%r2314, [%r404+11264];
	// begin inline asm
	shr.b32 %r2313, %r2314, %r2348;
	// end inline asm
	and.b32  	%r2430, %r1851, %r2313;
	shl.b32 	%r2431, %r2430, 3;
	add.s32 	%r2432, %r2398, %r2431;
	ld.shared.u64 	%rd781, [%r2432];
	add.s64 	%rd782, %rd781, %rd87;
	shl.b64 	%rd783, %rd782, 2;
	add.s64 	%rd784, %rd738, %rd783;
	st.global.u32 	[%rd784+11264], %r2314;
	ld.shared.u32 	%r2317, [%r404+12288];
	// begin inline asm
	shr.b32 %r2316, %r2317, %r2348;
	// end inline asm
	and.b32  	%r2433, %r1851, %r2316;
	shl.b32 	%r2434, %r2433, 3;
	add.s32 	%r2435, %r2398, %r2434;
	ld.shared.u64 	%rd785, [%r2435];
	add.s64 	%rd786, %rd785, %rd87;
	shl.b64 	%rd787, %rd786, 2;
	add.s64 	%rd788, %rd738, %rd787;
	st.global.u32 	[%rd788+12288], %r2317;
	ld.shared.u32 	%r2320, [%r404+13312];
	// begin inline asm
	shr.b32 %r2319, %r2320, %r2348;
	// end inline asm
	and.b32  	%r2436, %r1851, %r2319;
	shl.b32 	%r2437, %r2436, 3;
	add.s32 	%r2438, %r2398, %r2437;
	ld.shared.u64 	%rd789, [%r2438];
	add.s64 	%rd790, %rd789, %rd87;
	shl.b64 	%rd791, %rd790, 2;
	add.s64 	%rd792, %rd738, %rd791;
	st.global.u32 	[%rd792+13312], %r2320;
	ld.shared.u32 	%r2323, [%r404+14336];
	// begin inline asm
	shr.b32 %r2322, %r2323, %r2348;
	// end inline asm
	and.b32  	%r2439, %r1851, %r2322;
	shl.b32 	%r2440, %r2439, 3;
	add.s32 	%r2441, %r2398, %r2440;
	ld.shared.u64 	%rd793, [%r2441];
	add.s64 	%rd794, %rd793, %rd87;
	shl.b64 	%rd795, %rd794, 2;
	add.s64 	%rd796, %rd738, %rd795;
	st.global.u32 	[%rd796+14336], %r2323;
	ld.shared.u32 	%r2326, [%r404+15360];
	// begin inline asm
	shr.b32 %r2325, %r2326, %r2348;
	// end inline asm
	and.b32  	%r2442, %r1851, %r2325;
	shl.b32 	%r2443, %r2442, 3;
	add.s32 	%r2444, %r2398, %r2443;
	ld.shared.u64 	%rd797, [%r2444];
	add.s64 	%rd798, %rd797, %rd87;
	shl.b64 	%rd799, %rd798, 2;
	add.s64 	%rd800, %rd738, %rd799;
	st.global.u32 	[%rd800+15360], %r2326;
	ld.shared.u32 	%r2329, [%r404+16384];
	// begin inline asm
	shr.b32 %r2328, %r2329, %r2348;
	// end inline asm
	and.b32  	%r2445, %r1851, %r2328;
	shl.b32 	%r2446, %r2445, 3;
	add.s32 	%r2447, %r2398, %r2446;
	ld.shared.u64 	%rd801, [%r2447];
	add.s64 	%rd802, %rd801, %rd87;
	shl.b64 	%rd803, %rd802, 2;
	add.s64 	%rd804, %rd738, %rd803;
	st.global.u32 	[%rd804+16384], %r2329;
	ld.shared.u32 	%r2332, [%r404+17408];
	// begin inline asm
	shr.b32 %r2331, %r2332, %r2348;
	// end inline asm
	and.b32  	%r2448, %r1851, %r2331;
	shl.b32 	%r2449, %r2448, 3;
	add.s32 	%r2450, %r2398, %r2449;
	ld.shared.u64 	%rd805, [%r2450];
	add.s64 	%rd806, %rd805, %rd87;
	shl.b64 	%rd807, %rd806, 2;
	add.s64 	%rd808, %rd738, %rd807;
	st.global.u32 	[%rd808+17408], %r2332;
	ld.shared.u32 	%r2335, [%r404+18432];
	// begin inline asm
	shr.b32 %r2334, %r2335, %r2348;
	// end inline asm
	and.b32  	%r2451, %r1851, %r2334;
	shl.b32 	%r2452, %r2451, 3;
	add.s32 	%r2453, %r2398, %r2452;
	ld.shared.u64 	%rd809, [%r2453];
	add.s64 	%rd810, %rd809, %rd87;
	shl.b64 	%rd811, %rd810, 2;
	add.s64 	%rd812, %rd738, %rd811;
	st.global.u32 	[%rd812+18432], %r2335;
	ld.shared.u32 	%r2338, [%r404+19456];
	// begin inline asm
	shr.b32 %r2337, %r2338, %r2348;
	// end inline asm
	and.b32  	%r2454, %r1851, %r2337;
	shl.b32 	%r2455, %r2454, 3;
	add.s32 	%r2456, %r2398, %r2455;
	ld.shared.u64 	%rd813, [%r2456];
	add.s64 	%rd814, %rd813, %rd87;
	shl.b64 	%rd815, %rd814, 2;
	add.s64 	%rd816, %rd738, %rd815;
	st.global.u32 	[%rd816+19456], %r2338;
	ld.shared.u32 	%r2341, [%r404+20480];
	// begin inline asm
	shr.b32 %r2340, %r2341, %r2348;
	// end inline asm
	and.b32  	%r2457, %r1851, %r2340;
	shl.b32 	%r2458, %r2457, 3;
	add.s32 	%r2459, %r2398, %r2458;
	ld.shared.u64 	%rd817, [%r2459];
	add.s64 	%rd818, %rd817, %rd87;
	shl.b64 	%rd819, %rd818, 2;
	add.s64 	%rd820, %rd738, %rd819;
	st.global.u32 	[%rd820+20480], %r2341;
	ld.shared.u32 	%r2344, [%r404+21504];
	// begin inline asm
	shr.b32 %r2343, %r2344, %r2348;
	// end inline asm
	and.b32  	%r2460, %r1851, %r2343;
	shl.b32 	%r2461, %r2460, 3;
	add.s32 	%r2462, %r2398, %r2461;
	ld.shared.u64 	%rd821, [%r2462];
	add.s64 	%rd822, %rd821, %rd87;
	shl.b64 	%rd823, %rd822, 2;
	add.s64 	%rd824, %rd738, %rd823;
	st.global.u32 	[%rd824+21504], %r2344;
	ld.shared.u32 	%r2347, [%r404+22528];
	// begin inline asm
	shr.b32 %r2346, %r2347, %r2348;
	// end inline asm
	and.b32  	%r2463, %r1851, %r2346;
	shl.b32 	%r2464, %r2463, 3;
	add.s32 	%r2465, %r2398, %r2464;
	ld.shared.u64 	%rd825, [%r2465];
	add.s64 	%rd826, %rd825, %rd87;
	shl.b64 	%rd827, %rd826, 2;
	add.s64 	%rd828, %rd738, %rd827;
	st.global.u32 	[%rd828+22528], %r2347;
	add.s64 	%rd1709, %rd1709, 5888;
	bar.sync 	0;
	sub.s64 	%rd91, %rd2, %rd1709;
	setp.gt.s64 	%p96, %rd91, 5887;
	@%p96 bra 	$L__BB14_130;
	setp.le.s64 	%p97, %rd2, %rd1709;
	@%p97 bra 	$L__BB14_341;
	mov.b64 	{%r2468, %r2469}, %rd91;
	shfl.sync.idx.b32	%r434|%p98, %r2468, 0, 31, -1;
	shfl.sync.idx.b32	%r2470|%p99, %r2469, 0, 31, -1;
	setp.ge.s32 	%p100, %r2276, %r434;
	mov.b32 	%r5964, -1;
	@%p100 bra 	$L__BB14_146;
	ld.global.u32 	%r5964, [%rd86+23552];
$L__BB14_146:
	add.s32 	%r2473, %r2276, 256;
	setp.ge.s32 	%p101, %r2473, %r434;
	mov.b32 	%r5965, -1;
	@%p101 bra 	$L__BB14_148;
	ld.global.u32 	%r5965, [%rd86+24576];
$L__BB14_148:
	add.s32 	%r2476, %r2276, 512;
	setp.ge.s32 	%p102, %r2476, %r434;
	mov.b32 	%r5966, -1;
	@%p102 bra 	$L__BB14_150;
	ld.global.u32 	%r5966, [%rd86+25600];
$L__BB14_150:
	add.s32 	%r2479, %r2276, 768;
	setp.ge.s32 	%p103, %r2479, %r434;
	mov.b32 	%r5967, -1;
	@%p103 bra 	$L__BB14_152;
	ld.global.u32 	%r5967, [%rd86+26624];
$L__BB14_152:
	or.b32  	%r2482, %r2276, 1024;
	setp.ge.s32 	%p104, %r2482, %r434;
	mov.b32 	%r5968, -1;
	@%p104 bra 	$L__BB14_154;
	ld.global.u32 	%r5968, [%rd86+27648];
$L__BB14_154:
	add.s32 	%r2485, %r2276, 1280;
	setp.ge.s32 	%p105, %r2485, %r434;
	mov.b32 	%r5969, -1;
	@%p105 bra 	$L__BB14_156;
	ld.global.u32 	%r5969, [%rd86+28672];
$L__BB14_156:
	add.s32 	%r2488, %r2276, 1536;
	setp.ge.s32 	%p106, %r2488, %r434;
	mov.b32 	%r5970, -1;
	@%p106 bra 	$L__BB14_158;
	ld.global.u32 	%r5970, [%rd86+29696];
$L__BB14_158:
	add.s32 	%r2491, %r2276, 1792;
	setp.ge.s32 	%p107, %r2491, %r434;
	mov.b32 	%r5971, -1;
	@%p107 bra 	$L__BB14_160;
	ld.global.u32 	%r5971, [%rd86+30720];
$L__BB14_160:
	or.b32  	%r2494, %r2276, 2048;
	setp.ge.s32 	%p108, %r2494, %r434;
	mov.b32 	%r5972, -1;
	@%p108 bra 	$L__BB14_162;
	ld.global.u32 	%r5972, [%rd86+31744];
$L__BB14_162:
	add.s32 	%r2497, %r2276, 2304;
	setp.ge.s32 	%p109, %r2497, %r434;
	mov.b32 	%r5973, -1;
	@%p109 bra 	$L__BB14_164;
	ld.global.u32 	%r5973, [%rd86+32768];
$L__BB14_164:
	add.s32 	%r2500, %r2276, 2560;
	setp.ge.s32 	%p110, %r2500, %r434;
	mov.b32 	%r5974, -1;
	@%p110 bra 	$L__BB14_166;
	ld.global.u32 	%r5974, [%rd86+33792];
$L__BB14_166:
	add.s32 	%r2503, %r2276, 2816;
	setp.ge.s32 	%p111, %r2503, %r434;
	mov.b32 	%r5975, -1;
	@%p111 bra 	$L__BB14_168;
	ld.global.u32 	%r5975, [%rd86+34816];
$L__BB14_168:
	or.b32  	%r2506, %r2276, 3072;
	setp.ge.s32 	%p112, %r2506, %r434;
	mov.b32 	%r5976, -1;
	@%p112 bra 	$L__BB14_170;
	ld.global.u32 	%r5976, [%rd86+35840];
$L__BB14_170:
	add.s32 	%r2509, %r2276, 3328;
	setp.ge.s32 	%p113, %r2509, %r434;
	mov.b32 	%r5977, -1;
	@%p113 bra 	$L__BB14_172;
	ld.global.u32 	%r5977, [%rd86+36864];
$L__BB14_172:
	add.s32 	%r2512, %r2276, 3584;
	setp.ge.s32 	%p114, %r2512, %r434;
	mov.b32 	%r5978, -1;
	@%p114 bra 	$L__BB14_174;
	ld.global.u32 	%r5978, [%rd86+37888];
$L__BB14_174:
	add.s32 	%r2515, %r2276, 3840;
	setp.ge.s32 	%p115, %r2515, %r434;
	mov.b32 	%r5979, -1;
	@%p115 bra 	$L__BB14_176;
	ld.global.u32 	%r5979, [%rd86+38912];
$L__BB14_176:
	or.b32  	%r2518, %r2276, 4096;
	setp.ge.s32 	%p116, %r2518, %r434;
	mov.b32 	%r5980, -1;
	@%p116 bra 	$L__BB14_178;
	ld.global.u32 	%r5980, [%rd86+39936];
$L__BB14_178:
	add.s32 	%r2521, %r2276, 4352;
	setp.ge.s32 	%p117, %r2521, %r434;
	mov.b32 	%r5981, -1;
	@%p117 bra 	$L__BB14_180;
	ld.global.u32 	%r5981, [%rd86+40960];
$L__BB14_180:
	add.s32 	%r2524, %r2276, 4608;
	setp.ge.s32 	%p118, %r2524, %r434;
	mov.b32 	%r5982, -1;
	@%p118 bra 	$L__BB14_182;
	ld.global.u32 	%r5982, [%rd86+41984];
$L__BB14_182:
	add.s32 	%r2527, %r2276, 4864;
	setp.ge.s32 	%p119, %r2527, %r434;
	mov.b32 	%r5983, -1;
	@%p119 bra 	$L__BB14_184;
	ld.global.u32 	%r5983, [%rd86+43008];
$L__BB14_184:
	or.b32  	%r2530, %r2276, 5120;
	setp.ge.s32 	%p120, %r2530, %r434;
	mov.b32 	%r5984, -1;
	@%p120 bra 	$L__BB14_186;
	ld.global.u32 	%r5984, [%rd86+44032];
$L__BB14_186:
	add.s32 	%r2533, %r2276, 5376;
	setp.ge.s32 	%p121, %r2533, %r434;
	mov.b32 	%r5985, -1;
	@%p121 bra 	$L__BB14_188;
	ld.global.u32 	%r5985, [%rd86+45056];
$L__BB14_188:
	add.s32 	%r2536, %r2276, 5632;
	setp.ge.s32 	%p122, %r2536, %r434;
	mov.b32 	%r5986, -1;
	@%p122 bra 	$L__BB14_190;
	ld.global.u32 	%r5986, [%rd86+46080];
$L__BB14_190:
	setp.ne.s32 	%p123, %r1637, 31;
	st.shared.u32 	[%r404], %r5964;
	st.shared.u32 	[%r404+1024], %r5965;
	st.shared.u32 	[%r404+2048], %r5966;
	st.shared.u32 	[%r404+3072], %r5967;
	st.shared.u32 	[%r404+4096], %r5968;
	st.shared.u32 	[%r404+5120], %r5969;
	st.shared.u32 	[%r404+6144], %r5970;
	st.shared.u32 	[%r404+7168], %r5971;
	st.shared.u32 	[%r404+8192], %r5972;
	st.shared.u32 	[%r404+9216], %r5973;
	st.shared.u32 	[%r404+10240], %r5974;
	st.shared.u32 	[%r404+11264], %r5975;
	st.shared.u32 	[%r404+12288], %r5976;
	st.shared.u32 	[%r404+13312], %r5977;
	st.shared.u32 	[%r404+14336], %r5978;
	st.shared.u32 	[%r404+15360], %r5979;
	st.shared.u32 	[%r404+16384], %r5980;
	st.shared.u32 	[%r404+17408], %r5981;
	st.shared.u32 	[%r404+18432], %r5982;
	st.shared.u32 	[%r404+19456], %r5983;
	st.shared.u32 	[%r404+20480], %r5984;
	st.shared.u32 	[%r404+21504], %r5985;
	st.shared.u32 	[%r404+22528], %r5986;
	bar.sync 	0;
	shl.b32 	%r2637, %r2276, 2;
	add.s32 	%r2638, %r404, %r2637;
	mad.lo.s32 	%r2639, %r2276, 84, %r2638;
	ld.shared.u32 	%r481, [%r2639];
	ld.shared.u32 	%r482, [%r2639+4];
	ld.shared.u32 	%r483, [%r2639+8];
	ld.shared.u32 	%r484, [%r2639+12];
	ld.shared.u32 	%r485, [%r2639+16];
	ld.shared.u32 	%r486, [%r2639+20];
	ld.shared.u32 	%r487, [%r2639+24];
	ld.shared.u32 	%r488, [%r2639+28];
	ld.shared.u32 	%r489, [%r2639+32];
	ld.shared.u32 	%r490, [%r2639+36];
	ld.shared.u32 	%r491, [%r2639+40];
	ld.shared.u32 	%r492, [%r2639+44];
	ld.shared.u32 	%r493, [%r2639+48];
	ld.shared.u32 	%r494, [%r2639+52];
	ld.shared.u32 	%r495, [%r2639+56];
	ld.shared.u32 	%r496, [%r2639+60];
	ld.shared.u32 	%r497, [%r2639+64];
	ld.shared.u32 	%r498, [%r2639+68];
	ld.shared.u32 	%r499, [%r2639+72];
	ld.shared.u32 	%r500, [%r2639+76];
	ld.shared.u32 	%r501, [%r2639+80];
	ld.shared.u32 	%r502, [%r2639+84];
	ld.shared.u32 	%r503, [%r2639+88];
	bar.sync 	0;
	mov.b32 	%r2633, 0;
	st.shared.u32 	[%r404], %r2633;
	st.shared.u32 	[%r404+1024], %r2633;
	st.shared.u32 	[%r404+2048], %r2633;
	st.shared.u32 	[%r404+3072], %r2633;
	st.shared.u32 	[%r404+4096], %r2633;
	st.shared.u32 	[%r404+5120], %r2633;
	st.shared.u32 	[%r404+6144], %r2633;
	st.shared.u32 	[%r404+7168], %r2633;
	st.shared.u32 	[%r404+8192], %r2633;
	st.shared.u32 	[%r404+9216], %r2633;
	st.shared.u32 	[%r404+10240], %r2633;
	st.shared.u32 	[%r404+11264], %r2633;
	st.shared.u32 	[%r404+12288], %r2633;
	st.shared.u32 	[%r404+13312], %r2633;
	st.shared.u32 	[%r404+14336], %r2633;
	st.shared.u32 	[%r404+15360], %r2633;
	st.shared.u32 	[%r404+16384], %r2633;
	st.shared.u32 	[%r404+17408], %r2633;
	st.shared.u32 	[%r404+18432], %r2633;
	st.shared.u32 	[%r404+19456], %r2633;
	st.shared.u32 	[%r404+20480], %r2633;
	st.shared.u32 	[%r404+21504], %r2633;
	st.shared.u32 	[%r404+22528], %r2633;
	st.shared.u32 	[%r404+23552], %r2633;
	st.shared.u32 	[%r404+24576], %r2633;
	st.shared.u32 	[%r404+25600], %r2633;
	st.shared.u32 	[%r404+26624], %r2633;
	st.shared.u32 	[%r404+27648], %r2633;
	st.shared.u32 	[%r404+28672], %r2633;
	st.shared.u32 	[%r404+29696], %r2633;
	st.shared.u32 	[%r404+30720], %r2633;
	st.shared.u32 	[%r404+31744], %r2633;
	st.shared.u32 	[%r404+32768], %r2633;
	// begin inline asm
	shr.b32 %r2537, %r481, %r2633;
	// end inline asm
	and.b32  	%r2640, %r1851, %r2537;
	shl.b32 	%r2641, %r2640, 10;
	and.b32  	%r2642, %r2641, 31744;
	add.s32 	%r2643, %r404, %r2642;
	shr.u32 	%r2644, %r2640, 4;
	and.b32  	%r2645, %r2644, 268435454;
	add.s32 	%r504, %r2643, %r2645;
	ld.shared.u16 	%rs47, [%r504];
	add.s16 	%rs241, %rs47, 1;
	st.shared.u16 	[%r504], %rs241;
	// begin inline asm
	shr.b32 %r2540, %r482, %r2633;
	// end inline asm
	and.b32  	%r2646, %r1851, %r2540;
	shl.b32 	%r2647, %r2646, 10;
	and.b32  	%r2648, %r2647, 31744;
	add.s32 	%r2649, %r404, %r2648;
	shr.u32 	%r2650, %r2646, 4;
	and.b32  	%r2651, %r2650, 268435454;
	add.s32 	%r505, %r2649, %r2651;
	ld.shared.u16 	%rs48, [%r505];
	add.s16 	%rs242, %rs48, 1;
	st.shared.u16 	[%r505], %rs242;
	// begin inline asm
	shr.b32 %r2543, %r483, %r2633;
	// end inline asm
	and.b32  	%r2652, %r1851, %r2543;
	shl.b32 	%r2653, %r2652, 10;
	and.b32  	%r2654, %r2653, 31744;
	add.s32 	%r2655, %r404, %r2654;
	shr.u32 	%r2656, %r2652, 4;
	and.b32  	%r2657, %r2656, 268435454;
	add.s32 	%r506, %r2655, %r2657;
	ld.shared.u16 	%rs49, [%r506];
	add.s16 	%rs243, %rs49, 1;
	st.shared.u16 	[%r506], %rs243;
	// begin inline asm
	shr.b32 %r2546, %r484, %r2633;
	// end inline asm
	and.b32  	%r2658, %r1851, %r2546;
	shl.b32 	%r2659, %r2658, 10;
	and.b32  	%r2660, %r2659, 31744;
	add.s32 	%r2661, %r404, %r2660;
	shr.u32 	%r2662, %r2658, 4;
	and.b32  	%r2663, %r2662, 268435454;
	add.s32 	%r507, %r2661, %r2663;
	ld.shared.u16 	%rs50, [%r507];
	add.s16 	%rs244, %rs50, 1;
	st.shared.u16 	[%r507], %rs244;
	// begin inline asm
	shr.b32 %r2549, %r485, %r2633;
	// end inline asm
	and.b32  	%r2664, %r1851, %r2549;
	shl.b32 	%r2665, %r2664, 10;
	and.b32  	%r2666, %r2665, 31744;
	add.s32 	%r2667, %r404, %r2666;
	shr.u32 	%r2668, %r2664, 4;
	and.b32  	%r2669, %r2668, 268435454;
	add.s32 	%r508, %r2667, %r2669;
	ld.shared.u16 	%rs51, [%r508];
	add.s16 	%rs245, %rs51, 1;
	st.shared.u16 	[%r508], %rs245;
	// begin inline asm
	shr.b32 %r2552, %r486, %r2633;
	// end inline asm
	and.b32  	%r2670, %r1851, %r2552;
	shl.b32 	%r2671, %r2670, 10;
	and.b32  	%r2672, %r2671, 31744;
	add.s32 	%r2673, %r404, %r2672;
	shr.u32 	%r2674, %r2670, 4;
	and.b32  	%r2675, %r2674, 268435454;
	add.s32 	%r509, %r2673, %r2675;
	ld.shared.u16 	%rs52, [%r509];
	add.s16 	%rs246, %rs52, 1;
	st.shared.u16 	[%r509], %rs246;
	// begin inline asm
	shr.b32 %r2555, %r487, %r2633;
	// end inline asm
	and.b32  	%r2676, %r1851, %r2555;
	shl.b32 	%r2677, %r2676, 10;
	and.b32  	%r2678, %r2677, 31744;
	add.s32 	%r2679, %r404, %r2678;
	shr.u32 	%r2680, %r2676, 4;
	and.b32  	%r2681, %r2680, 268435454;
	add.s32 	%r510, %r2679, %r2681;
	ld.shared.u16 	%rs53, [%r510];
	add.s16 	%rs247, %rs53, 1;
	st.shared.u16 	[%r510], %rs247;
	// begin inline asm
	shr.b32 %r2558, %r488, %r2633;
	// end inline asm
	and.b32  	%r2682, %r1851, %r2558;
	shl.b32 	%r2683, %r2682, 10;
	and.b32  	%r2684, %r2683, 31744;
	add.s32 	%r2685, %r404, %r2684;
	shr.u32 	%r2686, %r2682, 4;
	and.b32  	%r2687, %r2686, 268435454;
	add.s32 	%r511, %r2685, %r2687;
	ld.shared.u16 	%rs54, [%r511];
	add.s16 	%rs248, %rs54, 1;
	st.shared.u16 	[%r511], %rs248;
	// begin inline asm
	shr.b32 %r2561, %r489, %r2633;
	// end inline asm
	and.b32  	%r2688, %r1851, %r2561;
	shl.b32 	%r2689, %r2688, 10;
	and.b32  	%r2690, %r2689, 31744;
	add.s32 	%r2691, %r404, %r2690;
	shr.u32 	%r2692, %r2688, 4;
	and.b32  	%r2693, %r2692, 268435454;
	add.s32 	%r512, %r2691, %r2693;
	ld.shared.u16 	%rs55, [%r512];
	add.s16 	%rs249, %rs55, 1;
	st.shared.u16 	[%r512], %rs249;
	// begin inline asm
	shr.b32 %r2564, %r490, %r2633;
	// end inline asm
	and.b32  	%r2694, %r1851, %r2564;
	shl.b32 	%r2695, %r2694, 10;
	and.b32  	%r2696, %r2695, 31744;
	add.s32 	%r2697, %r404, %r2696;
	shr.u32 	%r2698, %r2694, 4;
	and.b32  	%r2699, %r2698, 268435454;
	add.s32 	%r513, %r2697, %r2699;
	ld.shared.u16 	%rs56, [%r513];
	add.s16 	%rs250, %rs56, 1;
	st.shared.u16 	[%r513], %rs250;
	// begin inline asm
	shr.b32 %r2567, %r491, %r2633;
	// end inline asm
	and.b32  	%r2700, %r1851, %r2567;
	shl.b32 	%r2701, %r2700, 10;
	and.b32  	%r2702, %r2701, 31744;
	add.s32 	%r2703, %r404, %r2702;
	shr.u32 	%r2704, %r2700, 4;
	and.b32  	%r2705, %r2704, 268435454;
	add.s32 	%r514, %r2703, %r2705;
	ld.shared.u16 	%rs57, [%r514];
	add.s16 	%rs251, %rs57, 1;
	st.shared.u16 	[%r514], %rs251;
	// begin inline asm
	shr.b32 %r2570, %r492, %r2633;
	// end inline asm
	and.b32  	%r2706, %r1851, %r2570;
	shl.b32 	%r2707, %r2706, 10;
	and.b32  	%r2708, %r2707, 31744;
	add.s32 	%r2709, %r404, %r2708;
	shr.u32 	%r2710, %r2706, 4;
	and.b32  	%r2711, %r2710, 268435454;
	add.s32 	%r515, %r2709, %r2711;
	ld.shared.u16 	%rs58, [%r515];
	add.s16 	%rs252, %rs58, 1;
	st.shared.u16 	[%r515], %rs252;
	// begin inline asm
	shr.b32 %r2573, %r493, %r2633;
	// end inline asm
	and.b32  	%r2712, %r1851, %r2573;
	shl.b32 	%r2713, %r2712, 10;
	and.b32  	%r2714, %r2713, 31744;
	add.s32 	%r2715, %r404, %r2714;
	shr.u32 	%r2716, %r2712, 4;
	and.b32  	%r2717, %r2716, 268435454;
	add.s32 	%r516, %r2715, %r2717;
	ld.shared.u16 	%rs59, [%r516];
	add.s16 	%rs253, %rs59, 1;
	st.shared.u16 	[%r516], %rs253;
	// begin inline asm
	shr.b32 %r2576, %r494, %r2633;
	// end inline asm
	and.b32  	%r2718, %r1851, %r2576;
	shl.b32 	%r2719, %r2718, 10;
	and.b32  	%r2720, %r2719, 31744;
	add.s32 	%r2721, %r404, %r2720;
	shr.u32 	%r2722, %r2718, 4;
	and.b32  	%r2723, %r2722, 268435454;
	add.s32 	%r517, %r2721, %r2723;
	ld.shared.u16 	%rs60, [%r517];
	add.s16 	%rs254, %rs60, 1;
	st.shared.u16 	[%r517], %rs254;
	// begin inline asm
	shr.b32 %r2579, %r495, %r2633;
	// end inline asm
	and.b32  	%r2724, %r1851, %r2579;
	shl.b32 	%r2725, %r2724, 10;
	and.b32  	%r2726, %r2725, 31744;
	add.s32 	%r2727, %r404, %r2726;
	shr.u32 	%r2728, %r2724, 4;
	and.b32  	%r2729, %r2728, 268435454;
	add.s32 	%r518, %r2727, %r2729;
	ld.shared.u16 	%rs61, [%r518];
	add.s16 	%rs255, %rs61, 1;
	st.shared.u16 	[%r518], %rs255;
	// begin inline asm
	shr.b32 %r2582, %r496, %r2633;
	// end inline asm
	and.b32  	%r2730, %r1851, %r2582;
	shl.b32 	%r2731, %r2730, 10;
	and.b32  	%r2732, %r2731, 31744;
	add.s32 	%r2733, %r404, %r2732;
	shr.u32 	%r2734, %r2730, 4;
	and.b32  	%r2735, %r2734, 268435454;
	add.s32 	%r519, %r2733, %r2735;
	ld.shared.u16 	%rs62, [%r519];
	add.s16 	%rs256, %rs62, 1;
	st.shared.u16 	[%r519], %rs256;
	// begin inline asm
	shr.b32 %r2585, %r497, %r2633;
	// end inline asm
	and.b32  	%r2736, %r1851, %r2585;
	shl.b32 	%r2737, %r2736, 10;
	and.b32  	%r2738, %r2737, 31744;
	add.s32 	%r2739, %r404, %r2738;
	shr.u32 	%r2740, %r2736, 4;
	and.b32  	%r2741, %r2740, 268435454;
	add.s32 	%r520, %r2739, %r2741;
	ld.shared.u16 	%rs63, [%r520];
	add.s16 	%rs257, %rs63, 1;
	st.shared.u16 	[%r520], %rs257;
	// begin inline asm
	shr.b32 %r2588, %r498, %r2633;
	// end inline asm
	and.b32  	%r2742, %r1851, %r2588;
	shl.b32 	%r2743, %r2742, 10;
	and.b32  	%r2744, %r2743, 31744;
	add.s32 	%r2745, %r404, %r2744;
	shr.u32 	%r2746, %r2742, 4;
	and.b32  	%r2747, %r2746, 268435454;
	add.s32 	%r521, %r2745, %r2747;
	ld.shared.u16 	%rs64, [%r521];
	add.s16 	%rs258, %rs64, 1;
	st.shared.u16 	[%r521], %rs258;
	// begin inline asm
	shr.b32 %r2591, %r499, %r2633;
	// end inline asm
	and.b32  	%r2748, %r1851, %r2591;
	shl.b32 	%r2749, %r2748, 10;
	and.b32  	%r2750, %r2749, 31744;
	add.s32 	%r2751, %r404, %r2750;
	shr.u32 	%r2752, %r2748, 4;
	and.b32  	%r2753, %r2752, 268435454;
	add.s32 	%r522, %r2751, %r2753;
	ld.shared.u16 	%rs65, [%r522];
	add.s16 	%rs259, %rs65, 1;
	st.shared.u16 	[%r522], %rs259;
	// begin inline asm
	shr.b32 %r2594, %r500, %r2633;
	// end inline asm
	and.b32  	%r2754, %r1851, %r2594;
	shl.b32 	%r2755, %r2754, 10;
	and.b32  	%r2756, %r2755, 31744;
	add.s32 	%r2757, %r404, %r2756;
	shr.u32 	%r2758, %r2754, 4;
	and.b32  	%r2759, %r2758, 268435454;
	add.s32 	%r523, %r2757, %r2759;
	ld.shared.u16 	%rs66, [%r523];
	add.s16 	%rs260, %rs66, 1;
	st.shared.u16 	[%r523], %rs260;
	// begin inline asm
	shr.b32 %r2597, %r501, %r2633;
	// end inline asm
	and.b32  	%r2760, %r1851, %r2597;
	shl.b32 	%r2761, %r2760, 10;
	and.b32  	%r2762, %r2761, 31744;
	add.s32 	%r2763, %r404, %r2762;
	shr.u32 	%r2764, %r2760, 4;
	and.b32  	%r2765, %r2764, 268435454;
	add.s32 	%r524, %r2763, %r2765;
	ld.shared.u16 	%rs67, [%r524];
	add.s16 	%rs261, %rs67, 1;
	st.shared.u16 	[%r524], %rs261;
	// begin inline asm
	shr.b32 %r2600, %r502, %r2633;
	// end inline asm
	and.b32  	%r2766, %r1851, %r2600;
	shl.b32 	%r2767, %r2766, 10;
	and.b32  	%r2768, %r2767, 31744;
	add.s32 	%r2769, %r404, %r2768;
	shr.u32 	%r2770, %r2766, 4;
	and.b32  	%r2771, %r2770, 268435454;
	add.s32 	%r525, %r2769, %r2771;
	ld.shared.u16 	%rs68, [%r525];
	add.s16 	%rs262, %rs68, 1;
	st.shared.u16 	[%r525], %rs262;
	// begin inline asm
	shr.b32 %r2603, %r503, %r2633;
	// end inline asm
	and.b32  	%r2772, %r1851, %r2603;
	shl.b32 	%r2773, %r2772, 10;
	and.b32  	%r2774, %r2773, 31744;
	add.s32 	%r2775, %r404, %r2774;
	shr.u32 	%r2776, %r2772, 4;
	and.b32  	%r2777, %r2776, 268435454;
	add.s32 	%r526, %r2775, %r2777;
	ld.shared.u16 	%rs69, [%r526];
	add.s16 	%rs263, %rs69, 1;
	st.shared.u16 	[%r526], %rs263;
	bar.sync 	0;
	mad.lo.s32 	%r2778, %r2276, 124, %r2638;
	ld.shared.u32 	%r527, [%r2778];
	ld.shared.u32 	%r2779, [%r2778+4];
	ld.shared.u32 	%r2780, [%r2778+8];
	ld.shared.u32 	%r2781, [%r2778+12];
	ld.shared.u32 	%r2782, [%r2778+16];
	ld.shared.u32 	%r2783, [%r2778+20];
	ld.shared.u32 	%r2784, [%r2778+24];
	ld.shared.u32 	%r2785, [%r2778+28];
	ld.shared.u32 	%r2786, [%r2778+32];
	ld.shared.u32 	%r2787, [%r2778+36];
	ld.shared.u32 	%r2788, [%r2778+40];
	ld.shared.u32 	%r2789, [%r2778+44];
	ld.shared.u32 	%r2790, [%r2778+48];
	ld.shared.u32 	%r2791, [%r2778+52];
	ld.shared.u32 	%r2792, [%r2778+56];
	ld.shared.u32 	%r2793, [%r2778+60];
	ld.shared.u32 	%r2794, [%r2778+64];
	ld.shared.u32 	%r2795, [%r2778+68];
	ld.shared.u32 	%r2796, [%r2778+72];
	ld.shared.u32 	%r2797, [%r2778+76];
	ld.shared.u32 	%r2798, [%r2778+80];
	ld.shared.u32 	%r2799, [%r2778+84];
	ld.shared.u32 	%r2800, [%r2778+88];
	ld.shared.u32 	%r2801, [%r2778+92];
	ld.shared.u32 	%r2802, [%r2778+96];
	ld.shared.u32 	%r2803, [%r2778+100];
	ld.shared.u32 	%r2804, [%r2778+104];
	ld.shared.u32 	%r2805, [%r2778+108];
	ld.shared.u32 	%r2806, [%r2778+112];
	ld.shared.u32 	%r2807, [%r2778+116];
	ld.shared.u32 	%r2808, [%r2778+120];
	ld.shared.u32 	%r2809, [%r2778+124];
	ld.shared.u32 	%r2810, [%r2778+128];
	add.s32 	%r528, %r2779, %r527;
	add.s32 	%r529, %r2780, %r528;
	add.s32 	%r530, %r2781, %r529;
	add.s32 	%r531, %r2782, %r530;
	add.s32 	%r532, %r2783, %r531;
	add.s32 	%r533, %r2784, %r532;
	add.s32 	%r534, %r2785, %r533;
	add.s32 	%r535, %r2786, %r534;
	add.s32 	%r536, %r2787, %r535;
	add.s32 	%r537, %r2788, %r536;
	add.s32 	%r538, %r2789, %r537;
	add.s32 	%r539, %r2790, %r538;
	add.s32 	%r540, %r2791, %r539;
	add.s32 	%r541, %r2792, %r540;
	add.s32 	%r542, %r2793, %r541;
	add.s32 	%r543, %r2794, %r542;
	add.s32 	%r544, %r2795, %r543;
	add.s32 	%r545, %r2796, %r544;
	add.s32 	%r546, %r2797, %r545;
	add.s32 	%r547, %r2798, %r546;
	add.s32 	%r548, %r2799, %r547;
	add.s32 	%r549, %r2800, %r548;
	add.s32 	%r550, %r2801, %r549;
	add.s32 	%r551, %r2802, %r550;
	add.s32 	%r552, %r2803, %r551;
	add.s32 	%r553, %r2804, %r552;
	add.s32 	%r554, %r2805, %r553;
	add.s32 	%r555, %r2806, %r554;
	add.s32 	%r556, %r2807, %r555;
	add.s32 	%r557, %r2808, %r556;
	add.s32 	%r558, %r2809, %r557;
	add.s32 	%r2610, %r2810, %r558;
	mov.b32 	%r2608, 1;
	mov.b32 	%r2635, -1;
	// begin inline asm
	{  .reg .u32 r0;  .reg .pred p;  shfl.sync.up.b32 r0|p, %r2610, %r2608, %r2633, %r2635;  @p add.u32 r0, r0, %r2610;  mov.u32 %r2606, r0;}
	// end inline asm
	mov.b32 	%r2614, 2;
	// begin inline asm
	{  .reg .u32 r0;  .reg .pred p;  shfl.sync.up.b32 r0|p, %r2606, %r2614, %r2633, %r2635;  @p add.u32 r0, r0, %r2606;  mov.u32 %r2612, r0;}
	// end inline asm
	mov.b32 	%r2620, 4;
	// begin inline asm
	{  .reg .u32 r0;  .reg .pred p;  shfl.sync.up.b32 r0|p, %r2612, %r2620, %r2633, %r2635;  @p add.u32 r0, r0, %r2612;  mov.u32 %r2618, r0;}
	// end inline asm
	mov.b32 	%r2626, 8;
	// begin inline asm
	{  .reg .u32 r0;  .reg .pred p;  shfl.sync.up.b32 r0|p, %r2618, %r2626, %r2633, %r2635;  @p add.u32 r0, r0, %r2618;  mov.u32 %r2624, r0;}
	// end inline asm
	mov.b32 	%r2632, 16;
	// begin inline asm
	{  .reg .u32 r0;  .reg .pred p;  shfl.sync.up.b32 r0|p, %r2624, %r2632, %r2633, %r2635;  @p add.u32 r0, r0, %r2624;  mov.u32 %r2630, r0;}
	// end inline asm
	@%p123 bra 	$L__BB14_192;
	shr.u32 	%r2812, %r2276, 3;
	and.b32  	%r2813, %r2812, 124;
	add.s32 	%r2815, %r2184, %r2813;
	st.shared.u32 	[%r2815+33792], %r2630;
$L__BB14_192:
	sub.s32 	%r2816, %r2630, %r2610;
	mov.u32 	%r2817, %tid.x;
	setp.ne.s32 	%p124, %r1637, 0;
	setp.gt.u32 	%p125, %r2817, 31;
	shr.u32 	%r2818, %r2817, 5;
	setp.eq.s32 	%p126, %r2818, 7;
	setp.eq.s32 	%p127, %r2818, 6;
	setp.eq.s32 	%p128, %r2818, 5;
	setp.eq.s32 	%p129, %r2818, 4;
	setp.eq.s32 	%p130, %r2818, 3;
	setp.eq.s32 	%p131, %r2818, 2;
	bar.sync 	0;
	ld.shared.v4.u32 	{%r2819, %r2820, %r2821, %r2822}, [_ZZN3cub18CUB_300001_SM_10006detail14segmented_sort30DeviceSegmentedSortKernelLargeILNS0_9SortOrderE0ENS2_10policy_hubIjNS0_8NullTypeEE9Policy860EjS6_PjS9_lEEvPKjPKT1_PSC_NS1_20device_double_bufferISC_EEPKT2_PSI_NSG_ISI_EET3_T4_E7storage+33792];
	add.s32 	%r2823, %r2820, %r2819;
	selp.b32 	%r2824, %r2823, %r2819, %p131;
	add.s32 	%r2825, %r2823, %r2821;
	selp.b32 	%r2826, %r2825, %r2824, %p130;
	add.s32 	%r2827, %r2825, %r2822;
	selp.b32 	%r2828, %r2827, %r2826, %p129;
	ld.shared.v4.u32 	{%r2829, %r2830, %r2831, %r2832}, [_ZZN3cub18CUB_300001_SM_10006detail14segmented_sort30DeviceSegmentedSortKernelLargeILNS0_9SortOrderE0ENS2_10policy_hubIjNS0_8NullTypeEE9Policy860EjS6_PjS9_lEEvPKjPKT1_PSC_NS1_20device_double_bufferISC_EEPKT2_PSI_NSG_ISI_EET3_T4_E7storage+33808];
	add.s32 	%r2833, %r2827, %r2829;
	selp.b32 	%r2834, %r2833, %r2828, %p128;
	add.s32 	%r2835, %r2833, %r2830;
	selp.b32 	%r2836, %r2835, %r2834, %p127;
	add.s32 	%r2837, %r2835, %r2831;
	selp.b32 	%r2838, %r2837, %r2836, %p126;
	add.s32 	%r561, %r2837, %r2832;
	selp.b32 	%r2839, %r2816, 0, %p124;
	add.s32 	%r2840, %r2838, %r2839;
	selp.b32 	%r5987, %r2840, %r2816, %p125;
	or.pred  	%p132, %p125, %p124;
	@%p132 bra 	$L__BB14_194;
	shl.b32 	%r5987, %r561, 16;
	st.shared.u32 	[_ZZN3cub18CUB_300001_SM_10006detail14segmented_sort30DeviceSegmentedSortKernelLargeILNS0_9SortOrderE0ENS2_10policy_hubIjNS0_8NullTypeEE9Policy860EjS6_PjS9_lEEvPKjPKT1_PSC_NS1_20device_double_bufferISC_EEPKT2_PSI_NSG_ISI_EET3_T4_E7storage+33832], %r5987;
$L__BB14_194:
	cvt.u64.u32 	%rd92, %r2817;
	setp.gt.u32 	%p133, %r2817, 63;
	setp.eq.s32 	%p134, %r2817, 0;
	bar.sync 	0;
	mov.u32 	%r2842, _ZZN3cub18CUB_300001_SM_10006detail14segmented_sort30DeviceSegmentedSortKernelLargeILNS0_9SortOrderE0ENS2_10policy_hubIjNS0_8NullTypeEE9Policy860EjS6_PjS9_lEEvPKjPKT1_PSC_NS1_20device_double_bufferISC_EEPKT2_PSI_NSG_ISI_EET3_T4_E7storage;
	ld.shared.u32 	%r2843, [_ZZN3cub18CUB_300001_SM_10006detail14segmented_sort30DeviceSegmentedSortKernelLargeILNS0_9SortOrderE0ENS2_10policy_hubIjNS0_8NullTypeEE9Policy860EjS6_PjS9_lEEvPKjPKT1_PSC_NS1_20device_double_bufferISC_EEPKT2_PSI_NSG_ISI_EET3_T4_E7storage+33832];
	selp.b32 	%r2844, 0, %r2843, %p134;
	add.s32 	%r2845, %r5987, %r2844;
	add.s32 	%r2846, %r527, %r2845;
	add.s32 	%r2847, %r528, %r2845;
	add.s32 	%r2848, %r529, %r2845;
	add.s32 	%r2849, %r530, %r2845;
	add.s32 	%r2850, %r531, %r2845;
	add.s32 	%r2851, %r532, %r2845;
	add.s32 	%r2852, %r533, %r2845;
	add.s32 	%r2853, %r534, %r2845;
	add.s32 	%r2854, %r535, %r2845;
	add.s32 	%r2855, %r536, %r2845;
	add.s32 	%r2856, %r537, %r2845;
	add.s32 	%r2857, %r538, %r2845;
	add.s32 	%r2858, %r539, %r2845;
	add.s32 	%r2859, %r540, %r2845;
	add.s32 	%r2860, %r541, %r2845;
	add.s32 	%r2861, %r542, %r2845;
	add.s32 	%r2862, %r543, %r2845;
	add.s32 	%r2863, %r544, %r2845;
	add.s32 	%r2864, %r545, %r2845;
	add.s32 	%r2865, %r546, %r2845;
	add.s32 	%r2866, %r547, %r2845;
	add.s32 	%r2867, %r548, %r2845;
	add.s32 	%r2868, %r549, %r2845;
	add.s32 	%r2869, %r550, %r2845;
	add.s32 	%r2870, %r551, %r2845;
	add.s32 	%r2871, %r552, %r2845;
	add.s32 	%r2872, %r553, %r2845;
	add.s32 	%r2873, %r554, %r2845;
	add.s32 	%r2874, %r555, %r2845;
	add.s32 	%r2875, %r556, %r2845;
	add.s32 	%r2876, %r557, %r2845;
	add.s32 	%r2877, %r558, %r2845;
	shl.b32 	%r2878, %r2817, 2;
	add.s32 	%r565, %r2842, %r2878;
	add.s32 	%r566, %r565, %r2878;
	mad.lo.s32 	%r2879, %r2817, 124, %r566;
	st.shared.u32 	[%r2879], %r2845;
	st.shared.u32 	[%r2879+4], %r2846;
	st.shared.u32 	[%r2879+8], %r2847;
	st.shared.u32 	[%r2879+12], %r2848;
	st.shared.u32 	[%r2879+16], %r2849;
	st.shared.u32 	[%r2879+20], %r2850;
	st.shared.u32 	[%r2879+24], %r2851;
	st.shared.u32 	[%r2879+28], %r2852;
	st.shared.u32 	[%r2879+32], %r2853;
	st.shared.u32 	[%r2879+36], %r2854;
	st.shared.u32 	[%r2879+40], %r2855;
	st.shared.u32 	[%r2879+44], %r2856;
	st.shared.u32 	[%r2879+48], %r2857;
	st.shared.u32 	[%r2879+52], %r2858;
	st.shared.u32 	[%r2879+56], %r2859;
	st.shared.u32 	[%r2879+60], %r2860;
	st.shared.u32 	[%r2879+64], %r2861;
	st.shared.u32 	[%r2879+68], %r2862;
	st.shared.u32 	[%r2879+72], %r2863;
	st.shared.u32 	[%r2879+76], %r2864;
	st.shared.u32 	[%r2879+80], %r2865;
	st.shared.u32 	[%r2879+84], %r2866;
	st.shared.u32 	[%r2879+88], %r2867;
	st.shared.u32 	[%r2879+92], %r2868;
	st.shared.u32 	[%r2879+96], %r2869;
	st.shared.u32 	[%r2879+100], %r2870;
	st.shared.u32 	[%r2879+104], %r2871;
	st.shared.u32 	[%r2879+108], %r2872;
	st.shared.u32 	[%r2879+112], %r2873;
	st.shared.u32 	[%r2879+116], %r2874;
	st.shared.u32 	[%r2879+120], %r2875;
	st.shared.u32 	[%r2879+124], %r2876;
	st.shared.u32 	[%r2879+128], %r2877;
	bar.sync 	0;
	cvt.u32.u16 	%r2880, %rs47;
	ld.shared.u16 	%r2881, [%r504];
	add.s32 	%r567, %r2881, %r2880;
	cvt.u32.u16 	%r2882, %rs48;
	ld.shared.u16 	%r2883, [%r505];
	add.s32 	%r568, %r2883, %r2882;
	cvt.u32.u16 	%r2884, %rs49;
	ld.shared.u16 	%r2885, [%r506];
	add.s32 	%r569, %r2885, %r2884;
	cvt.u32.u16 	%r2886, %rs50;
	ld.shared.u16 	%r2887, [%r507];
	add.s32 	%r570, %r2887, %r2886;
	cvt.u32.u16 	%r2888, %rs51;
	ld.shared.u16 	%r2889, [%r508];
	add.s32 	%r571, %r2889, %r2888;
	cvt.u32.u16 	%r2890, %rs52;
	ld.shared.u16 	%r2891, [%r509];
	add.s32 	%r572, %r2891, %r2890;
	cvt.u32.u16 	%r2892, %rs53;
	ld.shared.u16 	%r2893, [%r510];
	add.s32 	%r573, %r2893, %r2892;
	cvt.u32.u16 	%r2894, %rs54;
	ld.shared.u16 	%r2895, [%r511];
	add.s32 	%r574, %r2895, %r2894;
	cvt.u32.u16 	%r2896, %rs55;
	ld.shared.u16 	%r2897, [%r512];
	add.s32 	%r575, %r2897, %r2896;
	cvt.u32.u16 	%r2898, %rs56;
	ld.shared.u16 	%r2899, [%r513];
	add.s32 	%r576, %r2899, %r2898;
	cvt.u32.u16 	%r2900, %rs57;
	ld.shared.u16 	%r2901, [%r514];
	add.s32 	%r577, %r2901, %r2900;
	cvt.u32.u16 	%r2902, %rs58;
	ld.shared.u16 	%r2903, [%r515];
	add.s32 	%r578, %r2903, %r2902;
	cvt.u32.u16 	%r2904, %rs59;
	ld.shared.u16 	%r2905, [%r516];
	add.s32 	%r579, %r2905, %r2904;
	cvt.u32.u16 	%r2906, %rs60;
	ld.shared.u16 	%r2907, [%r517];
	add.s32 	%r580, %r2907, %r2906;
	cvt.u32.u16 	%r2908, %rs61;
	ld.shared.u16 	%r2909, [%r518];
	add.s32 	%r581, %r2909, %r2908;
	cvt.u32.u16 	%r2910, %rs62;
	ld.shared.u16 	%r2911, [%r519];
	add.s32 	%r582, %r2911, %r2910;
	cvt.u32.u16 	%r2912, %rs63;
	ld.shared.u16 	%r2913, [%r520];
	add.s32 	%r583, %r2913, %r2912;
	cvt.u32.u16 	%r2914, %rs64;
	ld.shared.u16 	%r2915, [%r521];
	add.s32 	%r584, %r2915, %r2914;
	cvt.u32.u16 	%r2916, %rs65;
	ld.shared.u16 	%r2917, [%r522];
	add.s32 	%r585, %r2917, %r2916;
	cvt.u32.u16 	%r2918, %rs66;
	ld.shared.u16 	%r2919, [%r523];
	add.s32 	%r586, %r2919, %r2918;
	cvt.u32.u16 	%r2920, %rs67;
	ld.shared.u16 	%r2921, [%r524];
	add.s32 	%r587, %r2921, %r2920;
	cvt.u32.u16 	%r2922, %rs68;
	ld.shared.u16 	%r2923, [%r525];
	add.s32 	%r588, %r2923, %r2922;
	cvt.u32.u16 	%r2924, %rs69;
	ld.shared.u16 	%r2925, [%r526];
	add.s32 	%r589, %r2925, %r2924;
	mov.b64 	%rd1712, 0;
	@%p133 bra 	$L__BB14_196;
	cvt.u32.u64 	%r2926, %rd92;
	shl.b32 	%r2927, %r2926, 10;
	and.b32  	%r2928, %r2927, 31744;
	add.s32 	%r2930, %r2842, %r2928;
	shr.u32 	%r2931, %r2926, 4;
	and.b32  	%r2932, %r2931, 62;
	add.s32 	%r2933, %r2930, %r2932;
	ld.shared.u16 	%rd1712, [%r2933];
$L__BB14_196:
	cvt.u32.u64 	%r2934, %rd92;
	setp.gt.u32 	%p135, %r2934, 63;
	bar.sync 	0;
	@%p135 bra 	$L__BB14_198;
	st.shared.u64 	[%r566], %rd1712;
$L__BB14_198:
	setp.gt.u32 	%p136, %r2934, 63;
	bar.sync 	0;
	bar.sync 	0;
	@%p136 bra 	$L__BB14_200;
	sub.s64 	%rd830, %rd1711, %rd1712;
	st.shared.u64 	[%r566+23552], %rd830;
$L__BB14_200:
	cvta.to.global.u64 	%rd831, %rd207;
	mul.wide.u32 	%rd832, %r1, 4;
	add.s64 	%rd95, %rd831, %rd832;
	bar.sync 	0;
	shl.b32 	%r2939, %r567, 2;
	add.s32 	%r2941, %r2842, %r2939;
	st.shared.u32 	[%r2941], %r481;
	shl.b32 	%r2942, %r568, 2;
	add.s32 	%r2943, %r2842, %r2942;
	st.shared.u32 	[%r2943], %r482;
	shl.b32 	%r2944, %r569, 2;
	add.s32 	%r2945, %r2842, %r2944;
	st.shared.u32 	[%r2945], %r483;
	shl.b32 	%r2946, %r570, 2;
	add.s32 	%r2947, %r2842, %r2946;
	st.shared.u32 	[%r2947], %r484;
	shl.b32 	%r2948, %r571, 2;
	add.s32 	%r2949, %r2842, %r2948;
	st.shared.u32 	[%r2949], %r485;
	shl.b32 	%r2950, %r572, 2;
	add.s32 	%r2951, %r2842, %r2950;
	st.shared.u32 	[%r2951], %r486;
	shl.b32 	%r2952, %r573, 2;
	add.s32 	%r2953, %r2842, %r2952;
	st.shared.u32 	[%r2953], %r487;
	shl.b32 	%r2954, %r574, 2;
	add.s32 	%r2955, %r2842, %r2954;
	st.shared.u32 	[%r2955], %r488;
	shl.b32 	%r2956, %r575, 2;
	add.s32 	%r2957, %r2842, %r2956;
	st.shared.u32 	[%r2957], %r489;
	shl.b32 	%r2958, %r576, 2;
	add.s32 	%r2959, %r2842, %r2958;
	st.shared.u32 	[%r2959], %r490;
	shl.b32 	%r2960, %r577, 2;
	add.s32 	%r2961, %r2842, %r2960;
	st.shared.u32 	[%r2961], %r491;
	shl.b32 	%r2962, %r578, 2;
	add.s32 	%r2963, %r2842, %r2962;
	st.shared.u32 	[%r2963], %r492;
	shl.b32 	%r2964, %r579, 2;
	add.s32 	%r2965, %r2842, %r2964;
	st.shared.u32 	[%r2965], %r493;
	shl.b32 	%r2966, %r580, 2;
	add.s32 	%r2967, %r2842, %r2966;
	st.shared.u32 	[%r2967], %r494;
	shl.b32 	%r2968, %r581, 2;
	add.s32 	%r2969, %r2842, %r2968;
	st.shared.u32 	[%r2969], %r495;
	shl.b32 	%r2970, %r582, 2;
	add.s32 	%r2971, %r2842, %r2970;
	st.shared.u32 	[%r2971], %r496;
	shl.b32 	%r2972, %r583, 2;
	add.s32 	%r2973, %r2842, %r2972;
	st.shared.u32 	[%r2973], %r497;
	shl.b32 	%r2974, %r584, 2;
	add.s32 	%r2975, %r2842, %r2974;
	st.shared.u32 	[%r2975], %r498;
	shl.b32 	%r2976, %r585, 2;
	add.s32 	%r2977, %r2842, %r2976;
	st.shared.u32 	[%r2977], %r499;
	shl.b32 	%r2978, %r586, 2;
	add.s32 	%r2979, %r2842, %r2978;
	st.shared.u32 	[%r2979], %r500;
	shl.b32 	%r2980, %r587, 2;
	add.s32 	%r2981, %r2842, %r2980;
	st.shared.u32 	[%r2981], %r501;
	shl.b32 	%r2982, %r588, 2;
	add.s32 	%r2983, %r2842, %r2982;
	st.shared.u32 	[%r2983], %r502;
	shl.b32 	%r2984, %r589, 2;
	add.s32 	%r2985, %r2842, %r2984;
	st.shared.u32 	[%r2985], %r503;
	bar.sync 	0;
	ld.shared.u32 	%r590, [%r565];
	mov.b32 	%r2938, 0;
	// begin inline asm
	shr.b32 %r2936, %r590, %r2938;
	// end inline asm
	setp.le.s64 	%p137, %rd91, %rd92;
	@%p137 bra 	$L__BB14_202;
	and.b32  	%r2986, %r1851, %r2936;
	shl.b32 	%r2987, %r2986, 3;
	add.s32 	%r2989, %r2842, %r2987;
	ld.shared.u64 	%rd833, [%r2989+23552];
	add.s64 	%rd834, %rd833, %rd92;
	shl.b64 	%rd835, %rd834, 2;
	add.s64 	%rd836, %rd95, %rd835;
	st.global.u32 	[%rd836], %r590;
$L__BB14_202:
	ld.shared.u32 	%r592, [%r565+1024];
	mov.b32 	%r2992, 0;
	// begin inline asm
	shr.b32 %r2990, %r592, %r2992;
	// end inline asm
	add.s32 	%r2994, %r2934, 256;
	cvt.u64.u32 	%rd837, %r2994;
	setp.le.s64 	%p138, %rd91, %rd837;
	@%p138 bra 	$L__BB14_204;
	and.b32  	%r2995, %r1851, %r2990;
	shl.b32 	%r2996, %r2995, 3;
	add.s32 	%r2998, %r2842, %r2996;
	ld.shared.u64 	%rd838, [%r2998+23552];
	add.s64 	%rd839, %rd838, %rd92;
	shl.b64 	%rd840, %rd839, 2;
	add.s64 	%rd841, %rd95, %rd840;
	st.global.u32 	[%rd841+1024], %r592;
$L__BB14_204:
	ld.shared.u32 	%r594, [%r565+2048];
	mov.b32 	%r3001, 0;
	// begin inline asm
	shr.b32 %r2999, %r594, %r3001;
	// end inline asm
	add.s32 	%r3003, %r2934, 512;
	cvt.u64.u32 	%rd842, %r3003;
	setp.le.s64 	%p139, %rd91, %rd842;
	@%p139 bra 	$L__BB14_206;
	and.b32  	%r3004, %r1851, %r2999;
	shl.b32 	%r3005, %r3004, 3;
	add.s32 	%r3007, %r2842, %r3005;
	ld.shared.u64 	%rd843, [%r3007+23552];
	add.s64 	%rd844, %rd843, %rd92;
	shl.b64 	%rd845, %rd844, 2;
	add.s64 	%rd846, %rd95, %rd845;
	st.global.u32 	[%rd846+2048], %r594;
$L__BB14_206:
	ld.shared.u32 	%r596, [%r565+3072];
	mov.b32 	%r3010, 0;
	// begin inline asm
	shr.b32 %r3008, %r596, %r3010;
	// end inline asm
	add.s32 	%r3012, %r2934, 768;
	cvt.u64.u32 	%rd847, %r3012;
	setp.le.s64 	%p140, %rd91, %rd847;
	@%p140 bra 	$L__BB14_208;
	and.b32  	%r3013, %r1851, %r3008;
	shl.b32 	%r3014, %r3013, 3;
	add.s32 	%r3016, %r2842, %r3014;
	ld.shared.u64 	%rd848, [%r3016+23552];
	add.s64 	%rd849, %rd848, %rd92;
	shl.b64 	%rd850, %rd849, 2;
	add.s64 	%rd851, %rd95, %rd850;
	st.global.u32 	[%rd851+3072], %r596;
$L__BB14_208:
	ld.shared.u32 	%r598, [%r565+4096];
	mov.b32 	%r3019, 0;
	// begin inline asm
	shr.b32 %r3017, %r598, %r3019;
	// end inline asm
	or.b32  	%r3021, %r2934, 1024;
	cvt.u64.u32 	%rd852, %r3021;
	setp.le.s64 	%p141, %rd91, %rd852;
	@%p141 bra 	$L__BB14_210;
	and.b32  	%r3022, %r1851, %r3017;
	shl.b32 	%r3023, %r3022, 3;
	add.s32 	%r3025, %r2842, %r3023;
	ld.shared.u64 	%rd853, [%r3025+23552];
	add.s64 	%rd854, %rd853, %rd92;
	shl.b64 	%rd855, %rd854, 2;
	add.s64 	%rd856, %rd95, %rd855;
	st.global.u32 	[%rd856+4096], %r598;
$L__BB14_210:
	ld.shared.u32 	%r600, [%r565+5120];
	mov.b32 	%r3028, 0;
	// begin inline asm
	shr.b32 %r3026, %r600, %r3028;
	// end inline asm
	add.s32 	%r3030, %r2934, 1280;
	cvt.u64.u32 	%rd857, %r3030;
	setp.le.s64 	%p142, %rd91, %rd857;
	@%p142 bra 	$L__BB14_212;
	and.b32  	%r3031, %r1851, %r3026;
	shl.b32 	%r3032, %r3031, 3;
	add.s32 	%r3034, %r2842, %r3032;
	ld.shared.u64 	%rd858, [%r3034+23552];
	add.s64 	%rd859, %rd858, %rd92;
	shl.b64 	%rd860, %rd859, 2;
	add.s64 	%rd861, %rd95, %rd860;
	st.global.u32 	[%rd861+5120], %r600;
$L__BB14_212:
	ld.shared.u32 	%r602, [%r565+6144];
	mov.b32 	%r3037, 0;
	// begin inline asm
	shr.b32 %r3035, %r602, %r3037;
	// end inline asm
	add.s32 	%r3039, %r2934, 1536;
	cvt.u64.u32 	%rd862, %r3039;
	setp.le.s64 	%p143, %rd91, %rd862;
	@%p143 bra 	$L__BB14_214;
	and.b32  	%r3040, %r1851, %r3035;
	shl.b32 	%r3041, %r3040, 3;
	add.s32 	%r3043, %r2842, %r3041;
	ld.shared.u64 	%rd863, [%r3043+23552];
	add.s64 	%rd864, %rd863, %rd92;
	shl.b64 	%rd865, %rd864, 2;
	add.s64 	%rd866, %rd95, %rd865;
	st.global.u32 	[%rd866+6144], %r602;
$L__BB14_214:
	ld.shared.u32 	%r604, [%r565+7168];
	mov.b32 	%r3046, 0;
	// begin inline asm
	shr.b32 %r3044, %r604, %r3046;
	// end inline asm
	add.s32 	%r3048, %r2934, 1792;
	cvt.u64.u32 	%rd867, %r3048;
	setp.le.s64 	%p144, %rd91, %rd867;
	@%p144 bra 	$L__BB14_216;
	and.b32  	%r3049, %r1851, %r3044;
	shl.b32 	%r3050, %r3049, 3;
	add.s32 	%r3052, %r2842, %r3050;
	ld.shared.u64 	%rd868, [%r3052+23552];
	add.s64 	%rd869, %rd868, %rd92;
	shl.b64 	%rd870, %rd869, 2;
	add.s64 	%rd871, %rd95, %rd870;
	st.global.u32 	[%rd871+7168], %r604;
$L__BB14_216:
	ld.shared.u32 	%r606, [%r565+8192];
	mov.b32 	%r3055, 0;
	// begin inline asm
	shr.b32 %r3053, %r606, %r3055;
	// end inline asm
	or.b32  	%r3057, %r2934, 2048;
	cvt.u64.u32 	%rd872, %r3057;
	setp.le.s64 	%p145, %rd91, %rd872;
	@%p145 bra 	$L__BB14_218;
	and.b32  	%r3058, %r1851, %r3053;
	shl.b32 	%r3059, %r3058, 3;
	add.s32 	%r3061, %r2842, %r3059;
	ld.shared.u64 	%rd873, [%r3061+23552];
	add.s64 	%rd874, %rd873, %rd92;
	shl.b64 	%rd875, %rd874, 2;
	add.s64 	%rd876, %rd95, %rd875;
	st.global.u32 	[%rd876+8192], %r606;
$L__BB14_218:
	ld.shared.u32 	%r608, [%r565+9216];
	mov.b32 	%r3064, 0;
	// begin inline asm
	shr.b32 %r3062, %r608, %r3064;
	// end inline asm
	add.s32 	%r3066, %r2934, 2304;
	cvt.u64.u32 	%rd877, %r3066;
	setp.le.s64 	%p146, %rd91, %rd877;
	@%p146 bra 	$L__BB14_220;
	and.b32  	%r3067, %r1851, %r3062;
	shl.b32 	%r3068, %r3067, 3;
	add.s32 	%r3070, %r2842, %r3068;
	ld.shared.u64 	%rd878, [%r3070+23552];
	add.s64 	%rd879, %rd878, %rd92;
	shl.b64 	%rd880, %rd879, 2;
	add.s64 	%rd881, %rd95, %rd880;
	st.global.u32 	[%rd881+9216], %r608;
$L__BB14_220:
	ld.shared.u32 	%r610, [%r565+10240];
	mov.b32 	%r3073, 0;
	// begin inline asm
	shr.b32 %r3071, %r610, %r3073;
	// end inline asm
	add.s32 	%r3075, %r2934, 2560;
	cvt.u64.u32 	%rd882, %r3075;
	setp.le.s64 	%p147, %rd91, %rd882;
	@%p147 bra 	$L__BB14_222;
	and.b32  	%r3076, %r1851, %r3071;
	shl.b32 	%r3077, %r3076, 3;
	add.s32 	%r3079, %r2842, %r3077;
	ld.shared.u64 	%rd883, [%r3079+23552];
	add.s64 	%rd884, %rd883, %rd92;
	shl.b64 	%rd885, %rd884, 2;
	add.s64 	%rd886, %rd95, %rd885;
	st.global.u32 	[%rd886+10240], %r610;
$L__BB14_222:
	ld.shared.u32 	%r612, [%r565+11264];
	mov.b32 	%r3082, 0;
	// begin inline asm
	shr.b32 %r3080, %r612, %r3082;
	// end inline asm
	add.s32 	%r3084, %r2934, 2816;
	cvt.u64.u32 	%rd887, %r3084;
	setp.le.s64 	%p148, %rd91, %rd887;
	@%p148 bra 	$L__BB14_224;
	and.b32  	%r3085, %r1851, %r3080;
	shl.b32 	%r3086, %r3085, 3;
	add.s32 	%r3088, %r2842, %r3086;
	ld.shared.u64 	%rd888, [%r3088+23552];
	add.s64 	%rd889, %rd888, %rd92;
	shl.b64 	%rd890, %rd889, 2;
	add.s64 	%rd891, %rd95, %rd890;
	st.global.u32 	[%rd891+11264], %r612;
$L__BB14_224:
	ld.shared.u32 	%r614, [%r565+12288];
	mov.b32 	%r3091, 0;
	// begin inline asm
	shr.b32 %r3089, %r614, %r3091;
	// end inline asm
	or.b32  	%r3093, %r2934, 3072;
	cvt.u64.u32 	%rd892, %r3093;
	setp.le.s64 	%p149, %rd91, %rd892;
	@%p149 bra 	$L__BB14_226;
	and.b32  	%r3094, %r1851, %r3089;
	shl.b32 	%r3095, %r3094, 3;
	add.s32 	%r3097, %r2842, %r3095;
	ld.shared.u64 	%rd893, [%r3097+23552];
	add.s64 	%rd894, %rd893, %rd92;
	shl.b64 	%rd895, %rd894, 2;
	add.s64 	%rd896, %rd95, %rd895;
	st.global.u32 	[%rd896+12288], %r614;
$L__BB14_226:
	ld.shared.u32 	%r616, [%r565+13312];
	mov.b32 	%r3100, 0;
	// begin inline asm
	shr.b32 %r3098, %r616, %r3100;
	// end inline asm
	add.s32 	%r3102, %r2934, 3328;
	cvt.u64.u32 	%rd897, %r3102;
	setp.le.s64 	%p150, %rd91, %rd897;
	@%p150 bra 	$L__BB14_228;
	and.b32  	%r3103, %r1851, %r3098;
	shl.b32 	%r3104, %r3103, 3;
	add.s32 	%r3106, %r2842, %r3104;
	ld.shared.u64 	%rd898, [%r3106+23552];
	add.s64 	%rd899, %rd898, %rd92;
	shl.b64 	%rd900, %rd899, 2;
	add.s64 	%rd901, %rd95, %rd900;
	st.global.u32 	[%rd901+13312], %r616;
$L__BB14_228:
	ld.shared.u32 	%r618, [%r565+14336];
	mov.b32 	%r3109, 0;
	// begin inline asm
	shr.b32 %r3107, %r618, %r3109;
	// end inline asm
	add.s32 	%r3111, %r2934, 3584;
	cvt.u64.u32 	%rd902, %r3111;
	setp.le.s64 	%p151, %rd91, %rd902;
	@%p151 bra 	$L__BB14_230;
	and.b32  	%r3112, %r1851, %r3107;
	shl.b32 	%r3113, %r3112, 3;
	add.s32 	%r3115, %r2842, %r3113;
	ld.shared.u64 	%rd903, [%r3115+23552];
	add.s64 	%rd904, %rd903, %rd92;
	shl.b64 	%rd905, %rd904, 2;
	add.s64 	%rd906, %rd95, %rd905;
	st.global.u32 	[%rd906+14336], %r618;
$L__BB14_230:
	ld.shared.u32 	%r620, [%r565+15360];
	mov.b32 	%r3118, 0;
	// begin inline asm
	shr.b32 %r3116, %r620, %r3118;
	// end inline asm
	add.s32 	%r3120, %r2934, 3840;
	cvt.u64.u32 	%rd907, %r3120;
	setp.le.s64 	%p152, %rd91, %rd907;
	@%p152 bra 	$L__BB14_232;
	and.b32  	%r3121, %r1851, %r3116;
	shl.b32 	%r3122, %r3121, 3;
	add.s32 	%r3124, %r2842, %r3122;
	ld.shared.u64 	%rd908, [%r3124+23552];
	add.s64 	%rd909, %rd908, %rd92;
	shl.b64 	%rd910, %rd909, 2;
	add.s64 	%rd911, %rd95, %rd910;
	st.global.u32 	[%rd911+15360], %r620;
$L__BB14_232:
	ld.shared.u32 	%r622, [%r565+16384];
	mov.b32 	%r3127, 0;
	// begin inline asm
	shr.b32 %r3125, %r622, %r3127;
	// end inline asm
	or.b32  	%r3129, %r2934, 4096;
	cvt.u64.u32 	%rd912, %r3129;
	setp.le.s64 	%p153, %rd91, %rd912;
	@%p153 bra 	$L__BB14_234;
	and.b32  	%r3130, %r1851, %r3125;
	shl.b32 	%r3131, %r3130, 3;
	add.s32 	%r3133, %r2842, %r3131;
	ld.shared.u64 	%rd913, [%r3133+23552];
	add.s64 	%rd914, %rd913, %rd92;
	shl.b64 	%rd915, %rd914, 2;
	add.s64 	%rd916, %rd95, %rd915;
	st.global.u32 	[%rd916+16384], %r622;
$L__BB14_234:
	ld.shared.u32 	%r624, [%r565+17408];
	mov.b32 	%r3136, 0;
	// begin inline asm
	shr.b32 %r3134, %r624, %r3136;
	// end inline asm
	add.s32 	%r3138, %r2934, 4352;
	cvt.u64.u32 	%rd917, %r3138;
	setp.le.s64 	%p154, %rd91, %rd917;
	@%p154 bra 	$L__BB14_236;
	and.b32  	%r3139, %r1851, %r3134;
	shl.b32 	%r3140, %r3139, 3;
	add.s32 	%r3142, %r2842, %r3140;
	ld.shared.u64 	%rd918, [%r3142+23552];
	add.s64 	%rd919, %rd918, %rd92;
	shl.b64 	%rd920, %rd919, 2;
	add.s64 	%rd921, %rd95, %rd920;
	st.global.u32 	[%rd921+17408], %r624;
$L__BB14_236:
	ld.shared.u32 	%r626, [%r565+18432];
	mov.b32 	%r3145, 0;
	// begin inline asm
	shr.b32 %r3143, %r626, %r3145;
	// end inline asm
	add.s32 	%r3147, %r2934, 4608;
	cvt.u64.u32 	%rd922, %r3147;
	setp.le.s64 	%p155, %rd91, %rd922;
	@%p155 bra 	$L__BB14_238;
	and.b32  	%r3148, %r1851, %r3143;
	shl.b32 	%r3149, %r3148, 3;
	add.s32 	%r3151, %r2842, %r3149;
	ld.shared.u64 	%rd923, [%r3151+23552];
	add.s64 	%rd924, %rd923, %rd92;
	shl.b64 	%rd925, %rd924, 2;
	add.s64 	%rd926, %rd95, %rd925;
	st.global.u32 	[%rd926+18432], %r626;
$L__BB14_238:
	ld.shared.u32 	%r628, [%r565+19456];
	mov.b32 	%r3154, 0;
	// begin inline asm
	shr.b32 %r3152, %r628, %r3154;
	// end inline asm
	add.s32 	%r3156, %r2934, 4864;
	cvt.u64.u32 	%rd927, %r3156;
	setp.le.s64 	%p156, %rd91, %rd927;
	@%p156 bra 	$L__BB14_240;
	and.b32  	%r3157, %r1851, %r3152;
	shl.b32 	%r3158, %r3157, 3;
	add.s32 	%r3160, %r2842, %r3158;
	ld.shared.u64 	%rd928, [%r3160+23552];
	add.s64 	%rd929, %rd928, %rd92;
	shl.b64 	%rd930, %rd929, 2;
	add.s64 	%rd931, %rd95, %rd930;
	st.global.u32 	[%rd931+19456], %r628;
$L__BB14_240:
	ld.shared.u32 	%r630, [%r565+20480];
	mov.b32 	%r3163, 0;
	// begin inline asm
	shr.b32 %r3161, %r630, %r3163;
	// end inline asm
	or.b32  	%r3165, %r2934, 5120;
	cvt.u64.u32 	%rd932, %r3165;
	setp.le.s64 	%p157, %rd91, %rd932;
	@%p157 bra 	$L__BB14_242;
	and.b32  	%r3166, %r1851, %r3161;
	shl.b32 	%r3167, %r3166, 3;
	add.s32 	%r3169, %r2842, %r3167;
	ld.shared.u64 	%rd933, [%r3169+23552];
	add.s64 	%rd934, %rd933, %rd92;
	shl.b64 	%rd935, %rd934, 2;
	add.s64 	%rd936, %rd95, %rd935;
	st.global.u32 	[%rd936+20480], %r630;
$L__BB14_242:
	ld.shared.u32 	%r632, [%r565+21504];
	mov.b32 	%r3172, 0;
	// begin inline asm
	shr.b32 %r3170, %r632, %r3172;
	// end inline asm
	add.s32 	%r3174, %r2934, 5376;
	cvt.u64.u32 	%rd937, %r3174;
	setp.le.s64 	%p158, %rd91, %rd937;
	@%p158 bra 	$L__BB14_244;
	and.b32  	%r3175, %r1851, %r3170;
	shl.b32 	%r3176, %r3175, 3;
	add.s32 	%r3178, %r2842, %r3176;
	ld.shared.u64 	%rd938, [%r3178+23552];
	add.s64 	%rd939, %rd938, %rd92;
	shl.b64 	%rd940, %rd939, 2;
	add.s64 	%rd941, %rd95, %rd940;
	st.global.u32 	[%rd941+21504], %r632;
$L__BB14_244:
	ld.shared.u32 	%r634, [%r565+22528];
	mov.b32 	%r3181, 0;
	// begin inline asm
	shr.b32 %r3179, %r634, %r3181;
	// end inline asm
	and.b32  	%r635, %r1851, %r3179;
	add.s32 	%r3183, %r2934, 5632;
	cvt.u64.u32 	%rd942, %r3183;
	setp.le.s64 	%p159, %rd91, %rd942;
	@%p159 bra 	$L__BB14_341;
	shl.b32 	%r3184, %r635, 3;
	add.s32 	%r3186, %r2842, %r3184;
	ld.shared.u64 	%rd943, [%r3186+23552];
	add.s64 	%rd944, %rd943, %rd92;
	shl.b64 	%rd945, %rd944, 2;
	add.s64 	%rd946, %rd95, %rd945;
	st.global.u32 	[%rd946+22528], %r634;
	bra.uni 	$L__BB14_341;
$L__BB14_246:
	add.s32 	%r246, %r1638, 256;
	add.s32 	%r247, %r1638, 512;
	add.s32 	%r248, %r1638, 768;
	or.b32  	%r249, %r1638, 1024;
	add.s32 	%r250, %r1638, 1280;
	add.s32 	%r251, %r1638, 1536;
	add.s32 	%r252, %r1638, 1792;
	or.b32  	%r253, %r1638, 2048;
	add.s32 	%r254, %r1638, 2304;
	add.s32 	%r255, %r1638, 2560;
	add.s32 	%r256, %r1638, 2816;
	or.b32  	%r257, %r1638, 3072;
	add.s32 	%r258, %r1638, 3328;
	add.s32 	%r259, %r1638, 3584;
	add.s32 	%r260, %r1638, 3840;
	or.b32  	%r261, %r1638, 4096;
	add.s32 	%r262, %r1638, 4352;
	add.s32 	%r263, %r1638, 4608;
	add.s32 	%r264, %r1638, 4864;
	or.b32  	%r265, %r1638, 5120;
	add.s32 	%r266, %r1638, 5376;
	add.s32 	%r267, %r1638, 5632;
	mov.b64 	%rd1708, 0;
$L__BB14_247:
	add.s64 	%rd721, %rd1708, %rd7;
	shl.b64 	%rd722, %rd721, 2;
	add.s64 	%rd80, %rd3, %rd722;
	ld.global.u32 	%r1802, [%rd80];
	ld.global.u32 	%r1803, [%rd80+1024];
	ld.global.u32 	%r1804, [%rd80+2048];
	ld.global.u32 	%r1805, [%rd80+3072];
	ld.global.u32 	%r1806, [%rd80+4096];
	ld.global.u32 	%r1807, [%rd80+5120];
	ld.global.u32 	%r1808, [%rd80+6144];
	ld.global.u32 	%r1809, [%rd80+7168];
	ld.global.u32 	%r1810, [%rd80+8192];
	ld.global.u32 	%r1811, [%rd80+9216];
	ld.global.u32 	%r1812, [%rd80+10240];
	ld.global.u32 	%r1813, [%rd80+11264];
	ld.global.u32 	%r1814, [%rd80+12288];
	ld.global.u32 	%r1815, [%rd80+13312];
	ld.global.u32 	%r1816, [%rd80+14336];
	ld.global.u32 	%r1817, [%rd80+15360];
	ld.global.u32 	%r1818, [%rd80+16384];
	ld.global.u32 	%r1819, [%rd80+17408];
	ld.global.u32 	%r1820, [%rd80+18432];
	ld.global.u32 	%r1821, [%rd80+19456];
	ld.global.u32 	%r1822, [%rd80+20480];
	ld.global.u32 	%r1823, [%rd80+21504];
	ld.global.u32 	%r1824, [%rd80+22528];
	bar.sync 	0;
	add.s64 	%rd81, %rd6, %rd722;
	st.global.u32 	[%rd81], %r1802;
	st.global.u32 	[%rd81+1024], %r1803;
	st.global.u32 	[%rd81+2048], %r1804;
	st.global.u32 	[%rd81+3072], %r1805;
	st.global.u32 	[%rd81+4096], %r1806;
	st.global.u32 	[%rd81+5120], %r1807;
	st.global.u32 	[%rd81+6144], %r1808;
	st.global.u32 	[%rd81+7168], %r1809;
	st.global.u32 	[%rd81+8192], %r1810;
	st.global.u32 	[%rd81+9216], %r1811;
	st.global.u32 	[%rd81+10240], %r1812;
	st.global.u32 	[%rd81+11264], %r1813;
	st.global.u32 	[%rd81+12288], %r1814;
	st.global.u32 	[%rd81+13312], %r1815;
	st.global.u32 	[%rd81+14336], %r1816;
	st.global.u32 	[%rd81+15360], %r1817;
	st.global.u32 	[%rd81+16384], %r1818;
	st.global.u32 	[%rd81+17408], %r1819;
	st.global.u32 	[%rd81+18432], %r1820;
	st.global.u32 	[%rd81+19456], %r1821;
	st.global.u32 	[%rd81+20480], %r1822;
	st.global.u32 	[%rd81+21504], %r1823;
	st.global.u32 	[%rd81+22528], %r1824;
	add.s64 	%rd1708, %rd1708, 5888;
	sub.s64 	%rd83, %rd2, %rd1708;
	setp.gt.s64 	%p32, %rd83, 5887;
	@%p32 bra 	$L__BB14_247;
	cvt.u32.u64 	%r268, %rd83;
	setp.le.s64 	%p33, %rd2, %rd1708;
	@%p33 bra 	$L__BB14_341;
	setp.ge.s32 	%p34, %r1638, %r268;
	@%p34 bra 	$L__BB14_251;
	ld.global.u32 	%r5934, [%rd80+23552];
$L__BB14_251:
	setp.ge.s32 	%p35, %r246, %r268;
	@%p35 bra 	$L__BB14_253;
	ld.global.u32 	%r5935, [%rd80+24576];
$L__BB14_253:
	setp.ge.s32 	%p36, %r247, %r268;
	@%p36 bra 	$L__BB14_255;
	ld.global.u32 	%r5936, [%rd80+25600];
$L__BB14_255:
	setp.ge.s32 	%p37, %r248, %r268;
	@%p37 bra 	$L__BB14_257;
	ld.global.u32 	%r5937, [%rd80+26624];
$L__BB14_257:
	setp.ge.s32 	%p38, %r249, %r268;
	@%p38 bra 	$L__BB14_259;
	ld.global.u32 	%r5938, [%rd80+27648];
$L__BB14_259:
	setp.ge.s32 	%p39, %r250, %r268;
	@%p39 bra 	$L__BB14_261;
	ld.global.u32 	%r5939, [%rd80+28672];
$L__BB14_261:
	setp.ge.s32 	%p40, %r251, %r268;
	@%p40 bra 	$L__BB14_263;
	ld.global.u32 	%r5940, [%rd80+29696];
$L__BB14_263:
	setp.ge.s32 	%p41, %r252, %r268;
	@%p41 bra 	$L__BB14_265;
	ld.global.u32 	%r5941, [%rd80+30720];
$L__BB14_265:
	setp.ge.s32 	%p42, %r253, %r268;
	@%p42 bra 	$L__BB14_267;
	ld.global.u32 	%r5942, [%rd80+31744];
$L__BB14_267:
	setp.ge.s32 	%p43, %r254, %r268;
	@%p43 bra 	$L__BB14_269;
	ld.global.u32 	%r5943, [%rd80+32768];
$L__BB14_269:
	setp.ge.s32 	%p44, %r255, %r268;
	@%p44 bra 	$L__BB14_271;
	ld.global.u32 	%r5944, [%rd80+33792];
$L__BB14_271:
	setp.ge.s32 	%p45, %r256, %r268;
	@%p45 bra 	$L__BB14_273;
	ld.global.u32 	%r5945, [%rd80+34816];
$L__BB14_273:
	setp.ge.s32 	%p46, %r257, %r268;
	@%p46 bra 	$L__BB14_275;
	ld.global.u32 	%r5946, [%rd80+35840];
$L__BB14_275:
	setp.ge.s32 	%p47, %r258, %r268;
	@%p47 bra 	$L__BB14_277;
	ld.global.u32 	%r5947, [%rd80+36864];
$L__BB14_277:
	setp.ge.s32 	%p48, %r259, %r268;
	@%p48 bra 	$L__BB14_279;
	ld.global.u32 	%r5948, [%rd80+37888];
$L__BB14_279:
	setp.ge.s32 	%p49, %r260, %r268;
	@%p49 bra 	$L__BB14_281;
	ld.global.u32 	%r5949, [%rd80+38912];
$L__BB14_281:
	setp.ge.s32 	%p50, %r261, %r268;
	@%p50 bra 	$L__BB14_283;
	ld.global.u32 	%r5950, [%rd80+39936];
$L__BB14_283:
	setp.ge.s32 	%p51, %r262, %r268;
	@%p51 bra 	$L__BB14_285;
	ld.global.u32 	%r5951, [%rd80+40960];
$L__BB14_285:
	setp.ge.s32 	%p52, %r263, %r268;
	@%p52 bra 	$L__BB14_287;
	ld.global.u32 	%r5952, [%rd80+41984];
$L__BB14_287:
	setp.ge.s32 	%p53, %r264, %r268;
	@%p53 bra 	$L__BB14_289;
	ld.global.u32 	%r5953, [%rd80+43008];
$L__BB14_289:
	setp.ge.s32 	%p54, %r265, %r268;
	@%p54 bra 	$L__BB14_291;
	ld.global.u32 	%r5954, [%rd80+44032];
$L__BB14_291:
	setp.ge.s32 	%p55, %r266, %r268;
	@%p55 bra 	$L__BB14_293;
	ld.global.u32 	%r5955, [%rd80+45056];
$L__BB14_293:
	setp.ge.s32 	%p56, %r267, %r268;
	@%p56 bra 	$L__BB14_295;
	ld.global.u32 	%r5956, [%rd80+46080];
$L__BB14_295:
	setp.ge.s32 	%p57, %r1638, %r268;
	bar.sync 	0;
	@%p57 bra 	$L__BB14_297;
	st.global.u32 	[%rd81+23552], %r5934;
$L__BB14_297:
	setp.ge.s32 	%p58, %r246, %r268;
	@%p58 bra 	$L__BB14_299;
	st.global.u32 	[%rd81+24576], %r5935;
$L__BB14_299:
	setp.ge.s32 	%p59, %r247, %r268;
	@%p59 bra 	$L__BB14_301;
	st.global.u32 	[%rd81+25600], %r5936;
$L__BB14_301:
	setp.ge.s32 	%p60, %r248, %r268;
	@%p60 bra 	$L__BB14_303;
	st.global.u32 	[%rd81+26624], %r5937;
$L__BB14_303:
	setp.ge.s32 	%p61, %r249, %r268;
	@%p61 bra 	$L__BB14_305;
	st.global.u32 	[%rd81+27648], %r5938;
$L__BB14_305:
	setp.ge.s32 	%p62, %r250, %r268;
	@%p62 bra 	$L__BB14_307;
	st.global.u32 	[%rd81+28672], %r5939;
$L__BB14_307:
	setp.ge.s32 	%p63, %r251, %r268;
	@%p63 bra 	$L__BB14_309;
	st.global.u32 	[%rd81+29696], %r5940;
$L__BB14_309:
	setp.ge.s32 	%p64, %r252, %r268;
	@%p64 bra 	$L__BB14_311;
	st.global.u32 	[%rd81+30720], %r5941;
$L__BB14_311:
	setp.ge.s32 	%p65, %r253, %r268;
	@%p65 bra 	$L__BB14_313;
	st.global.u32 	[%rd81+31744], %r5942;
$L__BB14_313:
	setp.ge.s32 	%p66, %r254, %r268;
	@%p66 bra 	$L__BB14_315;
	st.global.u32 	[%rd81+32768], %r5943;
$L__BB14_315:
	setp.ge.s32 	%p67, %r255, %r268;
	@%p67 bra 	$L__BB14_317;
	st.global.u32 	[%rd81+33792], %r5944;
$L__BB14_317:
	setp.ge.s32 	%p68, %r256, %r268;
	@%p68 bra 	$L__BB14_319;
	st.global.u32 	[%rd81+34816], %r5945;
$L__BB14_319:
	setp.ge.s32 	%p69, %r257, %r268;
	@%p69 bra 	$L__BB14_321;
	st.global.u32 	[%rd81+35840], %r5946;
$L__BB14_321:
	setp.ge.s32 	%p70, %r258, %r268;
	@%p70 bra 	$L__BB14_323;
	st.global.u32 	[%rd81+36864], %r5947;
$L__BB14_323:
	setp.ge.s32 	%p71, %r259, %r268;
	@%p71 bra 	$L__BB14_325;
	st.global.u32 	[%rd81+37888], %r5948;
$L__BB14_325:
	setp.ge.s32 	%p72, %r260, %r268;
	@%p72 bra 	$L__BB14_327;
	st.global.u32 	[%rd81+38912], %r5949;
$L__BB14_327:
	setp.ge.s32 	%p73, %r261, %r268;
	@%p73 bra 	$L__BB14_329;
	st.global.u32 	[%rd81+39936], %r5950;
$L__BB14_329:
	setp.ge.s32 	%p74, %r262, %r268;
	@%p74 bra 	$L__BB14_331;
	st.global.u32 	[%rd81+40960], %r5951;
$L__BB14_331:
	setp.ge.s32 	%p75, %r263, %r268;
	@%p75 bra 	$L__BB14_333;
	st.global.u32 	[%rd81+41984], %r5952;
$L__BB14_333:
	setp.ge.s32 	%p76, %r264, %r268;
	@%p76 bra 	$L__BB14_335;
	st.global.u32 	[%rd81+43008], %r5953;
$L__BB14_335:
	setp.ge.s32 	%p77, %r265, %r268;
	@%p77 bra 	$L__BB14_337;
	st.global.u32 	[%rd81+44032], %r5954;
$L__BB14_337:
	setp.ge.s32 	%p78, %r266, %r268;
	@%p78 bra 	$L__BB14_339;
	st.global.u32 	[%rd81+45056], %r5955;
$L__BB14_339:
	setp.ge.s32 	%p79, %r267, %r268;
	@%p79 bra 	$L__BB14_341;
	st.global.u32 	[%rd81+46080], %r5956;
$L__BB14_341:
	cvta.to.global.u64 	%rd948, %rd207;
	mul.wide.u32 	%rd949, %r1, 4;
	add.s64 	%rd1714, %rd948, %rd949;
	cvta.to.global.u64 	%rd950, %rd208;
	add.s64 	%rd1716, %rd950, %rd949;
	mov.b32 	%r6011, 6;
	mov.u32 	%r3189, %tid.x;
	cvt.u64.u32 	%rd103, %r3189;
	shl.b32 	%r3190, %r3189, 5;
	and.b32  	%r3191, %r3190, 31744;
	mov.u32 	%r3192, _ZZN3cub18CUB_300001_SM_10006detail14segmented_sort30DeviceSegmentedSortKernelLargeILNS0_9SortOrderE0ENS2_10policy_hubIjNS0_8NullTypeEE9Policy860EjS6_PjS9_lEEvPKjPKT1_PSC_NS1_20device_double_bufferISC_EEPKT2_PSI_NSG_ISI_EET3_T4_E7storage;
	add.s32 	%r3193, %r3192, %r3191;
	shl.b32 	%r3194, %r1637, 2;
	add.s32 	%r665, %r3193, %r3194;
	shl.b32 	%r3196, %r3189, 2;
	add.s32 	%r667, %r3192, %r3196;
	mov.u64 	%rd1715, %rd1714;
	mov.u64 	%rd1717, %rd1716;
$L__BB14_342:
	.pragma "nounroll";
	mov.u64 	%rd101, %rd1717;
	mov.u64 	%rd100, %rd1716;
	mov.u64 	%rd1717, %rd1715;
	mov.u64 	%rd1716, %rd1714;
	setp.lt.u64 	%p160, %rd2, 64768;
	sub.s32 	%r3195, 32, %r6011;
	min.u32 	%r666, %r3195, 6;
	bar.sync 	0;
	mov.b32 	%r3197, 0;
	st.shared.u32 	[%r667], %r3197;
	st.shared.u32 	[%r667+1024], %r3197;
	st.shared.u32 	[%r667+2048], %r3197;
	st.shared.u32 	[%r667+3072], %r3197;
	st.shared.u32 	[%r667+4096], %r3197;
	st.shared.u32 	[%r667+5120], %r3197;
	st.shared.u32 	[%r667+6144], %r3197;
	st.shared.u32 	[%r667+7168], %r3197;
	st.shared.u32 	[%r667+8192], %r3197;
	st.shared.u32 	[%r667+9216], %r3197;
	st.shared.u32 	[%r667+10240], %r3197;
	st.shared.u32 	[%r667+11264], %r3197;
	st.shared.u32 	[%r667+12288], %r3197;
	st.shared.u32 	[%r667+13312], %r3197;
	st.shared.u32 	[%r667+14336], %r3197;
	st.shared.u32 	[%r667+15360], %r3197;
	mov.b64 	%rd1718, 0;
	mov.u64 	%rd1719, %rd1718;
	mov.u64 	%rd1720, %rd1718;
	mov.u64 	%rd1721, %rd1718;
	mov.u64 	%rd1722, %rd1718;
	mov.u64 	%rd1723, %rd1718;
	mov.u64 	%rd1724, %rd1718;
	mov.u64 	%rd1725, %rd1718;
	mov.u64 	%rd1735, %rd1718;
	@%p160 bra 	$L__BB14_351;
	mov.b64 	%rd1718, 0;
$L__BB14_344:
	add.s64 	%rd953, %rd103, %rd1735;
	shl.b64 	%rd954, %rd953, 2;
	add.s64 	%rd955, %rd1717, %rd954;
	add.s64 	%rd1736, %rd955, 11264;
	add.s64 	%rd1735, %rd1735, 64768;
	mov.b32 	%r6017, 0;
$L__BB14_345:
	ld.global.u32 	%r3200, [%rd1736+-11264];
	ld.global.u32 	%r3206, [%rd1736+-10240];
	ld.global.u32 	%r3209, [%rd1736+-9216];
	ld.global.u32 	%r3212, [%rd1736+-8192];
	ld.global.u32 	%r3215, [%rd1736+-7168];
	ld.global.u32 	%r3218, [%rd1736+-6144];
	ld.global.u32 	%r3221, [%rd1736+-5120];
	ld.global.u32 	%r3224, [%rd1736+-4096];
	ld.global.u32 	%r3227, [%rd1736+-3072];
	ld.global.u32 	%r3230, [%rd1736+-2048];
	ld.global.u32 	%r3233, [%rd1736+-1024];
	ld.global.u32 	%r3236, [%rd1736];
	ld.global.u32 	%r3239, [%rd1736+1024];
	ld.global.u32 	%r3242, [%rd1736+2048];
	ld.global.u32 	%r3245, [%rd1736+3072];
	ld.global.u32 	%r3248, [%rd1736+4096];
	ld.global.u32 	%r3251, [%rd1736+5120];
	ld.global.u32 	%r3254, [%rd1736+6144];
	ld.global.u32 	%r3257, [%rd1736+7168];
	ld.global.u32 	%r3260, [%rd1736+8192];
	ld.global.u32 	%r3263, [%rd1736+9216];
	ld.global.u32 	%r3266, [%rd1736+10240];
	ld.global.u32 	%r3269, [%rd1736+11264];
	bar.sync 	0;
	// begin inline asm
	shr.b32 %r3199, %r3200, %r6011;
	// end inline asm
	mov.b32 	%r3203, 0;
	// begin inline asm
	bmsk.clamp.b32 %r3202, %r3203, %r666;
	// end inline asm
	and.b32  	%r3271, %r3202, %r3199;
	and.b32  	%r3272, %r3271, 3;
	shl.b32 	%r3273, %r3271, 8;
	and.b32  	%r3274, %r3273, -1024;
	add.s32 	%r3275, %r667, %r3274;
	add.s32 	%r3276, %r3275, %r3272;
	ld.shared.u8 	%rs264, [%r3276];
	add.s16 	%rs265, %rs264, 1;
	st.shared.u8 	[%r3276], %rs265;
	// begin inline asm
	shr.b32 %r3205, %r3206, %r6011;
	// end inline asm
	and.b32  	%r3277, %r3202, %r3205;
	and.b32  	%r3278, %r3277, 3;
	shl.b32 	%r3279, %r3277, 8;
	and.b32  	%r3280, %r3279, -1024;
	add.s32 	%r3281, %r667, %r3280;
	add.s32 	%r3282, %r3281, %r3278;
	ld.shared.u8 	%rs266, [%r3282];
	add.s16 	%rs267, %rs266, 1;
	st.shared.u8 	[%r3282], %rs267;
	// begin inline asm
	shr.b32 %r3208, %r3209, %r6011;
	// end inline asm
	and.b32  	%r3283, %r3202, %r3208;
	and.b32  	%r3284, %r3283, 3;
	shl.b32 	%r3285, %r3283, 8;
	and.b32  	%r3286, %r3285, -1024;
	add.s32 	%r3287, %r667, %r3286;
	add.s32 	%r3288, %r3287, %r3284;
	ld.shared.u8 	%rs268, [%r3288];
	add.s16 	%rs269, %rs268, 1;
	st.shared.u8 	[%r3288], %rs269;
	// begin inline asm
	shr.b32 %r3211, %r3212, %r6011;
	// end inline asm
	and.b32  	%r3289, %r3202, %r3211;
	and.b32  	%r3290, %r3289, 3;
	shl.b32 	%r3291, %r3289, 8;
	and.b32  	%r3292, %r3291, -1024;
	add.s32 	%r3293, %r667, %r3292;
	add.s32 	%r3294, %r3293, %r3290;
	ld.shared.u8 	%rs270, [%r3294];
	add.s16 	%rs271, %rs270, 1;
	st.shared.u8 	[%r3294], %rs271;
	// begin inline asm
	shr.b32 %r3214, %r3215, %r6011;
	// end inline asm
	and.b32  	%r3295, %r3202, %r3214;
	and.b32  	%r3296, %r3295, 3;
	shl.b32 	%r3297, %r3295, 8;
	and.b32  	%r3298, %r3297, -1024;
	add.s32 	%r3299, %r667, %r3298;
	add.s32 	%r3300, %r3299, %r3296;
	ld.shared.u8 	%rs272, [%r3300];
	add.s16 	%rs273, %rs272, 1;
	st.shared.u8 	[%r3300], %rs273;
	// begin inline asm
	shr.b32 %r3217, %r3218, %r6011;
	// end inline asm
	and.b32  	%r3301, %r3202, %r3217;
	and.b32  	%r3302, %r3301, 3;
	shl.b32 	%r3303, %r3301, 8;
	and.b32  	%r3304, %r3303, -1024;
	add.s32 	%r3305, %r667, %r3304;
	add.s32 	%r3306, %r3305, %r3302;
	ld.shared.u8 	%rs274, [%r3306];
	add.s16 	%rs275, %rs274, 1;
	st.shared.u8 	[%r3306], %rs275;
	// begin inline asm
	shr.b32 %r3220, %r3221, %r6011;
	// end inline asm
	and.b32  	%r3307, %r3202, %r3220;
	and.b32  	%r3308, %r3307, 3;
	shl.b32 	%r3309, %r3307, 8;
	and.b32  	%r3310, %r3309, -1024;
	add.s32 	%r3311, %r667, %r3310;
	add.s32 	%r3312, %r3311, %r3308;
	ld.shared.u8 	%rs276, [%r3312];
	add.s16 	%rs277, %rs276, 1;
	st.shared.u8 	[%r3312], %rs277;
	// begin inline asm
	shr.b32 %r3223, %r3224, %r6011;
	// end inline asm
	and.b32  	%r3313, %r3202, %r3223;
	and.b32  	%r3314, %r3313, 3;
	shl.b32 	%r3315, %r3313, 8;
	and.b32  	%r3316, %r3315, -1024;
	add.s32 	%r3317, %r667, %r3316;
	add.s32 	%r3318, %r3317, %r3314;
	ld.shared.u8 	%rs278, [%r3318];
	add.s16 	%rs279, %rs278, 1;
	st.shared.u8 	[%r3318], %rs279;
	// begin inline asm
	shr.b32 %r3226, %r3227, %r6011;
	// end inline asm
	and.b32  	%r3319, %r3202, %r3226;
	and.b32  	%r3320, %r3319, 3;
	shl.b32 	%r3321, %r3319, 8;
	and.b32  	%r3322, %r3321, -1024;
	add.s32 	%r3323, %r667, %r3322;
	add.s32 	%r3324, %r3323, %r3320;
	ld.shared.u8 	%rs280, [%r3324];
	add.s16 	%rs281, %rs280, 1;
	st.shared.u8 	[%r3324], %rs281;
	// begin inline asm
	shr.b32 %r3229, %r3230, %r6011;
	// end inline asm
	and.b32  	%r3325, %r3202, %r3229;
	and.b32  	%r3326, %r3325, 3;
	shl.b32 	%r3327, %r3325, 8;
	and.b32  	%r3328, %r3327, -1024;
	add.s32 	%r3329, %r667, %r3328;
	add.s32 	%r3330, %r3329, %r3326;
	ld.shared.u8 	%rs282, [%r3330];
	add.s16 	%rs283, %rs282, 1;
	st.shared.u8 	[%r3330], %rs283;
	// begin inline asm
	shr.b32 %r3232, %r3233, %r6011;
	// end inline asm
	and.b32  	%r3331, %r3202, %r3232;
	and.b32  	%r3332, %r3331, 3;
	shl.b32 	%r3333, %r3331, 8;
	and.b32  	%r3334, %r3333, -1024;
	add.s32 	%r3335, %r667, %r3334;
	add.s32 	%r3336, %r3335, %r3332;
	ld.shared.u8 	%rs284, [%r3336];
	add.s16 	%rs285, %rs284, 1;
	st.shared.u8 	[%r3336], %rs285;
	// begin inline asm
	shr.b32 %r3235, %r3236, %r6011;
	// end inline asm
	and.b32  	%r3337, %r3202, %r3235;
	and.b32  	%r3338, %r3337, 3;
	shl.b32 	%r3339, %r3337, 8;
	and.b32  	%r3340, %r3339, -1024;
	add.s32 	%r3341, %r667, %r3340;
	add.s32 	%r3342, %r3341, %r3338;
	ld.shared.u8 	%rs286, [%r3342];
	add.s16 	%rs287, %rs286, 1;
	st.shared.u8 	[%r3342], %rs287;
	// begin inline asm
	shr.b32 %r3238, %r3239, %r6011;
	// end inline asm
	and.b32  	%r3343, %r3202, %r3238;
	and.b32  	%r3344, %r3343, 3;
	shl.b32 	%r3345, %r3343, 8;
	and.b32  	%r3346, %r3345, -1024;
	add.s32 	%r3347, %r667, %r3346;
	add.s32 	%r3348, %r3347, %r3344;
	ld.shared.u8 	%rs288, [%r3348];
	add.s16 	%rs289, %rs288, 1;
	st.shared.u8 	[%r3348], %rs289;
	// begin inline asm
	shr.b32 %r3241, %r3242, %r6011;
	// end inline asm
	and.b32  	%r3349, %r3202, %r3241;
	and.b32  	%r3350, %r3349, 3;
	shl.b32 	%r3351, %r3349, 8;
	and.b32  	%r3352, %r3351, -1024;
	add.s32 	%r3353, %r667, %r3352;
	add.s32 	%r3354, %r3353, %r3350;
	ld.shared.u8 	%rs290, [%r3354];
	add.s16 	%rs291, %rs290, 1;
	st.shared.u8 	[%r3354], %rs291;
	// begin inline asm
	shr.b32 %r3244, %r3245, %r6011;
	// end inline asm
	and.b32  	%r3355, %r3202, %r3244;
	and.b32  	%r3356, %r3355, 3;
	shl.b32 	%r3357, %r3355, 8;
	and.b32  	%r3358, %r3357, -1024;
	add.s32 	%r3359, %r667, %r3358;
	add.s32 	%r3360, %r3359, %r3356;
	ld.shared.u8 	%rs292, [%r3360];
	add.s16 	%rs293, %rs292, 1;
	st.shared.u8 	[%r3360], %rs293;
	// begin inline asm
	shr.b32 %r3247, %r3248, %r6011;
	// end inline asm
	and.b32  	%r3361, %r3202, %r3247;
	and.b32  	%r3362, %r3361, 3;
	shl.b32 	%r3363, %r3361, 8;
	and.b32  	%r3364, %r3363, -1024;
	add.s32 	%r3365, %r667, %r3364;
	add.s32 	%r3366, %r3365, %r3362;
	ld.shared.u8 	%rs294, [%r3366];
	add.s16 	%rs295, %rs294, 1;
	st.shared.u8 	[%r3366], %rs295;
	// begin inline asm
	shr.b32 %r3250, %r3251, %r6011;
	// end inline asm
	and.b32  	%r3367, %r3202, %r3250;
	and.b32  	%r3368, %r3367, 3;
	shl.b32 	%r3369, %r3367, 8;
	and.b32  	%r3370, %r3369, -1024;
	add.s32 	%r3371, %r667, %r3370;
	add.s32 	%r3372, %r3371, %r3368;
	ld.shared.u8 	%rs296, [%r3372];
	add.s16 	%rs297, %rs296, 1;
	st.shared.u8 	[%r3372], %rs297;
	// begin inline asm
	shr.b32 %r3253, %r3254, %r6011;
	// end inline asm
	and.b32  	%r3373, %r3202, %r3253;
	and.b32  	%r3374, %r3373, 3;
	shl.b32 	%r3375, %r3373, 8;
	and.b32  	%r3376, %r3375, -1024;
	add.s32 	%r3377, %r667, %r3376;
	add.s32 	%r3378, %r3377, %r3374;
	ld.shared.u8 	%rs298, [%r3378];
	add.s16 	%rs299, %rs298, 1;
	st.shared.u8 	[%r3378], %rs299;
	// begin inline asm
	shr.b32 %r3256, %r3257, %r6011;
	// end inline asm
	and.b32  	%r3379, %r3202, %r3256;
	and.b32  	%r3380, %r3379, 3;
	shl.b32 	%r3381, %r3379, 8;
	and.b32  	%r3382, %r3381, -1024;
	add.s32 	%r3383, %r667, %r3382;
	add.s32 	%r3384, %r3383, %r3380;
	ld.shared.u8 	%rs300, [%r3384];
	add.s16 	%rs301, %rs300, 1;
	st.shared.u8 	[%r3384], %rs301;
	// begin inline asm
	shr.b32 %r3259, %r3260, %r6011;
	// end inline asm
	and.b32  	%r3385, %r3202, %r3259;
	and.b32  	%r3386, %r3385, 3;
	shl.b32 	%r3387, %r3385, 8;
	and.b32  	%r3388, %r3387, -1024;
	add.s32 	%r3389, %r667, %r3388;
	add.s32 	%r3390, %r3389, %r3386;
	ld.shared.u8 	%rs302, [%r3390];
	add.s16 	%rs303, %rs302, 1;
	st.shared.u8 	[%r3390], %rs303;
	// begin inline asm
	shr.b32 %r3262, %r3263, %r6011;
	// end inline asm
	and.b32  	%r3391, %r3202, %r3262;
	and.b32  	%r3392, %r3391, 3;
	shl.b32 	%r3393, %r3391, 8;
	and.b32  	%r3394, %r3393, -1024;
	add.s32 	%r3395, %r667, %r3394;
	add.s32 	%r3396, %r3395, %r3392;
	ld.shared.u8 	%rs304, [%r3396];
	add.s16 	%rs305, %rs304, 1;
	st.shared.u8 	[%r3396], %rs305;
	// begin inline asm
	shr.b32 %r3265, %r3266, %r6011;
	// end inline asm
	and.b32  	%r3397, %r3202, %r3265;
	and.b32  	%r3398, %r3397, 3;
	shl.b32 	%r3399, %r3397, 8;
	and.b32  	%r3400, %r3399, -1024;
	add.s32 	%r3401, %r667, %r3400;
	add.s32 	%r3402, %r3401, %r3398;
	ld.shared.u8 	%rs306, [%r3402];
	add.s16 	%rs307, %rs306, 1;
	st.shared.u8 	[%r3402], %rs307;
	// begin inline asm
	shr.b32 %r3268, %r3269, %r6011;
	// end inline asm
	and.b32  	%r3403, %r3202, %r3268;
	and.b32  	%r3404, %r3403, 3;
	shl.b32 	%r3405, %r3403, 8;
	and.b32  	%r3406, %r3405, -1024;
	add.s32 	%r3407, %r667, %r3406;
	add.s32 	%r3408, %r3407, %r3404;
	ld.shared.u8 	%rs308, [%r3408];
	add.s16 	%rs309, %rs308, 1;
	st.shared.u8 	[%r3408], %rs309;
	add.s32 	%r6017, %r6017, 1;
	add.s64 	%rd1736, %rd1736, 23552;
	setp.ne.s32 	%p161, %r6017, 11;
	@%p161 bra 	$L__BB14_345;
	cvt.u32.u64 	%r3409, %rd103;
	setp.gt.u32 	%p162, %r3409, 511;
	bar.sync 	0;
	@%p162 bra 	$L__BB14_348;
	ld.shared.u32 	%r3410, [%r665];
	bfe.u32 	%r3411, %r3410, 0, 8;
	bfe.u32 	%r3412, %r3410, 8, 8;
	bfe.u32 	%r3413, %r3410, 16, 8;
	bfe.u32 	%r3414, %r3410, 24, 8;
	cvt.u64.u32 	%rd956, %r3411;
	and.b64  	%rd957, %rd956, 255;
	add.s64 	%rd958, %rd1718, %rd957;
	cvt.u64.u32 	%rd959, %r3412;
	and.b64  	%rd960, %rd959, 255;
	add.s64 	%rd961, %rd1719, %rd960;
	cvt.u64.u32 	%rd962, %r3413;
	and.b64  	%rd963, %rd962, 255;
	add.s64 	%rd964, %rd1720, %rd963;
	cvt.u64.u32 	%rd965, %r3414;
	and.b64  	%rd966, %rd965, 255;
	add.s64 	%rd967, %rd1721, %rd966;
	ld.shared.u32 	%r3415, [%r665+128];
	bfe.u32 	%r3416, %r3415, 0, 8;
	bfe.u32 	%r3417, %r3415, 8, 8;
	bfe.u32 	%r3418, %r3415, 16, 8;
	bfe.u32 	%r3419, %r3415, 24, 8;
	cvt.u64.u32 	%rd968, %r3416;
	and.b64  	%rd969, %rd968, 255;
	add.s64 	%rd970, %rd958, %rd969;
	cvt.u64.u32 	%rd971, %r3417;
	and.b64  	%rd972, %rd971, 255;
	add.s64 	%rd973, %rd961, %rd972;
	cvt.u64.u32 	%rd974, %r3418;
	and.b64  	%rd975, %rd974, 255;
	add.s64 	%rd976, %rd964, %rd975;
	cvt.u64.u32 	%rd977, %r3419;
	and.b64  	%rd978, %rd977, 255;
	add.s64 	%rd979, %rd967, %rd978;
	ld.shared.u32 	%r3420, [%r665+256];
	bfe.u32 	%r3421, %r3420, 0, 8;
	bfe.u32 	%r3422, %r3420, 8, 8;
	bfe.u32 	%r3423, %r3420, 16, 8;
	bfe.u32 	%r3424, %r3420, 24, 8;
	cvt.u64.u32 	%rd980, %r3421;
	and.b64  	%rd981, %rd980, 255;
	add.s64 	%rd982, %rd970, %rd981;
	cvt.u64.u32 	%rd983, %r3422;
	and.b64  	%rd984, %rd983, 255;
	add.s64 	%rd985, %rd973, %rd984;
	cvt.u64.u32 	%rd986, %r3423;
	and.b64  	%rd987, %rd986, 255;
	add.s64 	%rd988, %rd976, %rd987;
	cvt.u64.u32 	%rd989, %r3424;
	and.b64  	%rd990, %rd989, 255;
	add.s64 	%rd991, %rd979, %rd990;
	ld.shared.u32 	%r3425, [%r665+384];
	bfe.u32 	%r3426, %r3425, 0, 8;
	bfe.u32 	%r3427, %r3425, 8, 8;
	bfe.u32 	%r3428, %r3425, 16, 8;
	bfe.u32 	%r3429, %r3425, 24, 8;
	cvt.u64.u32 	%rd992, %r3426;
	and.b64  	%rd993, %rd992, 255;
	add.s64 	%rd994, %rd982, %rd993;
	cvt.u64.u32 	%rd995, %r3427;
	and.b64  	%rd996, %rd995, 255;
	add.s64 	%rd997, %rd985, %rd996;
	cvt.u64.u32 	%rd998, %r3428;
	and.b64  	%rd999, %rd998, 255;
	add.s64 	%rd1000, %rd988, %rd999;
	cvt.u64.u32 	%rd1001, %r3429;
	and.b64  	%rd1002, %rd1001, 255;
	add.s64 	%rd1003, %rd991, %rd1002;
	ld.shared.u32 	%r3430, [%r665+512];
	bfe.u32 	%r3431, %r3430, 0, 8;
	bfe.u32 	%r3432, %r3430, 8, 8;
	bfe.u32 	%r3433, %r3430, 16, 8;
	bfe.u32 	%r3434, %r3430, 24, 8;
	cvt.u64.u32 	%rd1004, %r3431;
	and.b64  	%rd1005, %rd1004, 255;
	add.s64 	%rd1006, %rd994, %rd1005;
	cvt.u64.u32 	%rd1007, %r3432;
	and.b64  	%rd1008, %rd1007, 255;
	add.s64 	%rd1009, %rd997, %rd1008;
	cvt.u64.u32 	%rd1010, %r3433;
	and.b64  	%rd1011, %rd1010, 255;
	add.s64 	%rd1012, %rd1000, %rd1011;
	cvt.u64.u32 	%rd1013, %r3434;
	and.b64  	%rd1014, %rd1013, 255;
	add.s64 	%rd1015, %rd1003, %rd1014;
	ld.shared.u32 	%r3435, [%r665+640];
	bfe.u32 	%r3436, %r3435, 0, 8;
	bfe.u32 	%r3437, %r3435, 8, 8;
	bfe.u32 	%r3438, %r3435, 16, 8;
	bfe.u32 	%r3439, %r3435, 24, 8;
	cvt.u64.u32 	%rd1016, %r3436;
	and.b64  	%rd1017, %rd1016, 255;
	add.s64 	%rd1018, %rd1006, %rd1017;
	cvt.u64.u32 	%rd1019, %r3437;
	and.b64  	%rd1020, %rd1019, 255;
	add.s64 	%rd1021, %rd1009, %rd1020;
	cvt.u64.u32 	%rd1022, %r3438;
	and.b64  	%rd1023, %rd1022, 255;
	add.s64 	%rd1024, %rd1012, %rd1023;
	cvt.u64.u32 	%rd1025, %r3439;
	and.b64  	%rd1026, %rd1025, 255;
	add.s64 	%rd1027, %rd1015, %rd1026;
	ld.shared.u32 	%r3440, [%r665+768];
	bfe.u32 	%r3441, %r3440, 0, 8;
	bfe.u32 	%r3442, %r3440, 8, 8;
	bfe.u32 	%r3443, %r3440, 16, 8;
	bfe.u32 	%r3444, %r3440, 24, 8;
	cvt.u64.u32 	%rd1028, %r3441;
	and.b64  	%rd1029, %rd1028, 255;
	add.s64 	%rd1030, %rd1018, %rd1029;
	cvt.u64.u32 	%rd1031, %r3442;
	and.b64  	%rd1032, %rd1031, 255;
	add.s64 	%rd1033, %rd1021, %rd1032;
	cvt.u64.u32 	%rd1034, %r3443;
	and.b64  	%rd1035, %rd1034, 255;
	add.s64 	%rd1036, %rd1024, %rd1035;
	cvt.u64.u32 	%rd1037, %r3444;
	and.b64  	%rd1038, %rd1037, 255;
	add.s64 	%rd1039, %rd1027, %rd1038;
	ld.shared.u32 	%r3445, [%r665+896];
	bfe.u32 	%r3446, %r3445, 0, 8;
	bfe.u32 	%r3447, %r3445, 8, 8;
	bfe.u32 	%r3448, %r3445, 16, 8;
	bfe.u32 	%r3449, %r3445, 24, 8;
	cvt.u64.u32 	%rd1040, %r3446;
	and.b64  	%rd1041, %rd1040, 255;
	add.s64 	%rd1718, %rd1030, %rd1041;
	cvt.u64.u32 	%rd1042, %r3447;
	and.b64  	%rd1043, %rd1042, 255;
	add.s64 	%rd1719, %rd1033, %rd1043;
	cvt.u64.u32 	%rd1044, %r3448;
	and.b64  	%rd1045, %rd1044, 255;
	add.s64 	%rd1720, %rd1036, %rd1045;
	cvt.u64.u32 	%rd1046, %r3449;
	and.b64  	%rd1047, %rd1046, 255;
	add.s64 	%rd1721, %rd1039, %rd1047;
$L__BB14_348:
	setp.gt.u32 	%p163, %r3409, 255;
	@%p163 bra 	$L__BB14_350;
	ld.shared.u32 	%r3451, [%r665+8192];
	bfe.u32 	%r3452, %r3451, 0, 8;
	bfe.u32 	%r3453, %r3451, 8, 8;
	bfe.u32 	%r3454, %r3451, 16, 8;
	bfe.u32 	%r3455, %r3451, 24, 8;
	cvt.u64.u32 	%rd1048, %r3452;
	and.b64  	%rd1049, %rd1048, 255;
	add.s64 	%rd1050, %rd1722, %rd1049;
	cvt.u64.u32 	%rd1051, %r3453;
	and.b64  	%rd1052, %rd1051, 255;
	add.s64 	%rd1053, %rd1723, %rd1052;
	cvt.u64.u32 	%rd1054, %r3454;
	and.b64  	%rd1055, %rd1054, 255;
	add.s64 	%rd1056, %rd1724, %rd1055;
	cvt.u64.u32 	%rd1057, %r3455;
	and.b64  	%rd1058, %rd1057, 255;
	add.s64 	%rd1059, %rd1725, %rd1058;
	ld.shared.u32 	%r3456, [%r665+8320];
	bfe.u32 	%r3457, %r3456, 0, 8;
	bfe.u32 	%r3458, %r3456, 8, 8;
	bfe.u32 	%r3459, %r3456, 16, 8;
	bfe.u32 	%r3460, %r3456, 24, 8;
	cvt.u64.u32 	%rd1060, %r3457;
	and.b64  	%rd1061, %rd1060, 255;
	add.s64 	%rd1062, %rd1050, %rd1061;
	cvt.u64.u32 	%rd1063, %r3458;
	and.b64  	%rd1064, %rd1063, 255;
	add.s64 	%rd1065, %rd1053, %rd1064;
	cvt.u64.u32 	%rd1066, %r3459;
	and.b64  	%rd1067, %rd1066, 255;
	add.s64 	%rd1068, %rd1056, %rd1067;
	cvt.u64.u32 	%rd1069, %r3460;
	and.b64  	%rd1070, %rd1069, 255;
	add.s64 	%rd1071, %rd1059, %rd1070;
	ld.shared.u32 	%r3461, [%r665+8448];
	bfe.u32 	%r3462, %r3461, 0, 8;
	bfe.u32 	%r3463, %r3461, 8, 8;
	bfe.u32 	%r3464, %r3461, 16, 8;
	bfe.u32 	%r3465, %r3461, 24, 8;
	cvt.u64.u32 	%rd1072, %r3462;
	and.b64  	%rd1073, %rd1072, 255;
	add.s64 	%rd1074, %rd1062, %rd1073;
	cvt.u64.u32 	%rd1075, %r3463;
	and.b64  	%rd1076, %rd1075, 255;
	add.s64 	%rd1077, %rd1065, %rd1076;
	cvt.u64.u32 	%rd1078, %r3464;
	and.b64  	%rd1079, %rd1078, 255;
	add.s64 	%rd1080, %rd1068, %rd1079;
	cvt.u64.u32 	%rd1081, %r3465;
	and.b64  	%rd1082, %rd1081, 255;
	add.s64 	%rd1083, %rd1071, %rd1082;
	ld.shared.u32 	%r3466, [%r665+8576];
	bfe.u32 	%r3467, %r3466, 0, 8;
	bfe.u32 	%r3468, %r3466, 8, 8;
	bfe.u32 	%r3469, %r3466, 16, 8;
	bfe.u32 	%r3470, %r3466, 24, 8;
	cvt.u64.u32 	%rd1084, %r3467;
	and.b64  	%rd1085, %rd1084, 255;
	add.s64 	%rd1086, %rd1074, %rd1085;
	cvt.u64.u32 	%rd1087, %r3468;
	and.b64  	%rd1088, %rd1087, 255;
	add.s64 	%rd1089, %rd1077, %rd1088;
	cvt.u64.u32 	%rd1090, %r3469;
	and.b64  	%rd1091, %rd1090, 255;
	add.s64 	%rd1092, %rd1080, %rd1091;
	cvt.u64.u32 	%rd1093, %r3470;
	and.b64  	%rd1094, %rd1093, 255;
	add.s64 	%rd1095, %rd1083, %rd1094;
	ld.shared.u32 	%r3471, [%r665+8704];
	bfe.u32 	%r3472, %r3471, 0, 8;
	bfe.u32 	%r3473, %r3471, 8, 8;
	bfe.u32 	%r3474, %r3471, 16, 8;
	bfe.u32 	%r3475, %r3471, 24, 8;
	cvt.u64.u32 	%rd1096, %r3472;
	and.b64  	%rd1097, %rd1096, 255;
	add.s64 	%rd1098, %rd1086, %rd1097;
	cvt.u64.u32 	%rd1099, %r3473;
	and.b64  	%rd1100, %rd1099, 255;
	add.s64 	%rd1101, %rd1089, %rd1100;
	cvt.u64.u32 	%rd1102, %r3474;
	and.b64  	%rd1103, %rd1102, 255;
	add.s64 	%rd1104, %rd1092, %rd1103;
	cvt.u64.u32 	%rd1105, %r3475;
	and.b64  	%rd1106, %rd1105, 255;
	add.s64 	%rd1107, %rd1095, %rd1106;
	ld.shared.u32 	%r3476, [%r665+8832];
	bfe.u32 	%r3477, %r3476, 0, 8;
	bfe.u32 	%r3478, %r3476, 8, 8;
	bfe.u32 	%r3479, %r3476, 16, 8;
	bfe.u32 	%r3480, %r3476, 24, 8;
	cvt.u64.u32 	%rd1108, %r3477;
	and.b64  	%rd1109, %rd1108, 255;
	add.s64 	%rd1110, %rd1098, %rd1109;
	cvt.u64.u32 	%rd1111, %r3478;
	and.b64  	%rd1112, %rd1111, 255;
	add.s64 	%rd1113, %rd1101, %rd1112;
	cvt.u64.u32 	%rd1114, %r3479;
	and.b64  	%rd1115, %rd1114, 255;
	add.s64 	%rd1116, %rd1104, %rd1115;
	cvt.u64.u32 	%rd1117, %r3480;
	and.b64  	%rd1118, %rd1117, 255;
	add.s64 	%rd1119, %rd1107, %rd1118;
	ld.shared.u32 	%r3481, [%r665+8960];
	bfe.u32 	%r3482, %r3481, 0, 8;
	bfe.u32 	%r3483, %r3481, 8, 8;
	bfe.u32 	%r3484, %r3481, 16, 8;
	bfe.u32 	%r3485, %r3481, 24, 8;
	cvt.u64.u32 	%rd1120, %r3482;
	and.b64  	%rd1121, %rd1120, 255;
	add.s64 	%rd1122, %rd1110, %rd1121;
	cvt.u64.u32 	%rd1123, %r3483;
	and.b64  	%rd1124, %rd1123, 255;
	add.s64 	%rd1125, %rd1113, %rd1124;
	cvt.u64.u32 	%rd1126, %r3484;
	and.b64  	%rd1127, %rd1126, 255;
	add.s64 	%rd1128, %rd1116, %rd1127;
	cvt.u64.u32 	%rd1129, %r3485;
	and.b64  	%rd1130, %rd1129, 255;
	add.s64 	%rd1131, %rd1119, %rd1130;
	ld.shared.u32 	%r3486, [%r665+9088];
	bfe.u32 	%r3487, %r3486, 0, 8;
	bfe.u32 	%r3488, %r3486, 8, 8;
	bfe.u32 	%r3489, %r3486, 16, 8;
	bfe.u32 	%r3490, %r3486, 24, 8;
	cvt.u64.u32 	%rd1132, %r3487;
	and.b64  	%rd1133, %rd1132, 255;
	add.s64 	%rd1722, %rd1122, %rd1133;
	cvt.u64.u32 	%rd1134, %r3488;
	and.b64  	%rd1135, %rd1134, 255;
	add.s64 	%rd1723, %rd1125, %rd1135;
	cvt.u64.u32 	%rd1136, %r3489;
	and.b64  	%rd1137, %rd1136, 255;
	add.s64 	%rd1724, %rd1128, %rd1137;
	cvt.u64.u32 	%rd1138, %r3490;
	and.b64  	%rd1139, %rd1138, 255;
	add.s64 	%rd1725, %rd1131, %rd1139;
$L__BB14_350:
	bar.sync 	0;
	mov.b32 	%r3491, 0;
	st.shared.u32 	[%r667], %r3491;
	st.shared.u32 	[%r667+1024], %r3491;
	st.shared.u32 	[%r667+2048], %r3491;
	st.shared.u32 	[%r667+3072], %r3491;
	st.shared.u32 	[%r667+4096], %r3491;
	st.shared.u32 	[%r667+5120], %r3491;
	st.shared.u32 	[%r667+6144], %r3491;
	st.shared.u32 	[%r667+7168], %r3491;
	st.shared.u32 	[%r667+8192], %r3491;
	st.shared.u32 	[%r667+9216], %r3491;
	st.shared.u32 	[%r667+10240], %r3491;
	st.shared.u32 	[%r667+11264], %r3491;
	st.shared.u32 	[%r667+12288], %r3491;
	st.shared.u32 	[%r667+13312], %r3491;
	st.shared.u32 	[%r667+14336], %r3491;
	st.shared.u32 	[%r667+15360], %r3491;
	add.s64 	%rd1140, %rd2, -64767;
	setp.lt.s64 	%p164, %rd1735, %rd1140;
	@%p164 bra 	$L__BB14_344;
$L__BB14_351:
	sub.s64 	%rd1746, %rd2, %rd1735;
	setp.lt.s64 	%p165, %rd1746, 5888;
	@%p165 bra 	$L__BB14_352;
	bra.uni 	$L__BB14_583;
$L__BB14_352:
	setp.le.s64 	%p167, %rd1746, %rd103;
	@%p167 bra 	$L__BB14_355;
	mov.b32 	%r3703, 0;
	// begin inline asm
	bmsk.clamp.b32 %r3702, %r3703, %r666;
	// end inline asm
	mov.u64 	%rd1747, %rd103;
$L__BB14_354:
	add.s64 	%rd1144, %rd1747, %rd1735;
	shl.b64 	%rd1145, %rd1144, 2;
	add.s64 	%rd1146, %rd1717, %rd1145;
	ld.global.u32 	%r3706, [%rd1146];
	// begin inline asm
	shr.b32 %r3705, %r3706, %r6011;
	// end inline asm
	and.b32  	%r3708, %r3702, %r3705;
	and.b32  	%r3709, %r3708, 3;
	shl.b32 	%r3710, %r3708, 8;
	and.b32  	%r3711, %r3710, -1024;
	add.s32 	%r3712, %r667, %r3711;
	add.s32 	%r3713, %r3712, %r3709;
	ld.shared.u8 	%rs356, [%r3713];
	add.s16 	%rs357, %rs356, 1;
	st.shared.u8 	[%r3713], %rs357;
	add.s64 	%rd1747, %rd1747, 256;
	setp.lt.s64 	%p168, %rd1747, %rd1746;
	@%p168 bra 	$L__BB14_354;
$L__BB14_355:
	cvt.u32.u64 	%r3714, %rd103;
	setp.gt.u32 	%p169, %r3714, 511;
	bar.sync 	0;
	@%p169 bra 	$L__BB14_357;
	ld.shared.u32 	%r3715, [%r665];
	bfe.u32 	%r3716, %r3715, 0, 8;
	bfe.u32 	%r3717, %r3715, 8, 8;
	bfe.u32 	%r3718, %r3715, 16, 8;
	bfe.u32 	%r3719, %r3715, 24, 8;
	cvt.u64.u32 	%rd1147, %r3716;
	and.b64  	%rd1148, %rd1147, 255;
	add.s64 	%rd1149, %rd1718, %rd1148;
	cvt.u64.u32 	%rd1150, %r3717;
	and.b64  	%rd1151, %rd1150, 255;
	add.s64 	%rd1152, %rd1719, %rd1151;
	cvt.u64.u32 	%rd1153, %r3718;
	and.b64  	%rd1154, %rd1153, 255;
	add.s64 	%rd1155, %rd1720, %rd1154;
	cvt.u64.u32 	%rd1156, %r3719;
	and.b64  	%rd1157, %rd1156, 255;
	add.s64 	%rd1158, %rd1721, %rd1157;
	ld.shared.u32 	%r3720, [%r665+128];
	bfe.u32 	%r3721, %r3720, 0, 8;
	bfe.u32 	%r3722, %r3720, 8, 8;
	bfe.u32 	%r3723, %r3720, 16, 8;
	bfe.u32 	%r3724, %r3720, 24, 8;
	cvt.u64.u32 	%rd1159, %r3721;
	and.b64  	%rd1160, %rd1159, 255;
	add.s64 	%rd1161, %rd1149, %rd1160;
	cvt.u64.u32 	%rd1162, %r3722;
	and.b64  	%rd1163, %rd1162, 255;
	add.s64 	%rd1164, %rd1152, %rd1163;
	cvt.u64.u32 	%rd1165, %r3723;
	and.b64  	%rd1166, %rd1165, 255;
	add.s64 	%rd1167, %rd1155, %rd1166;
	cvt.u64.u32 	%rd1168, %r3724;
	and.b64  	%rd1169, %rd1168, 255;
	add.s64 	%rd1170, %rd1158, %rd1169;
	ld.shared.u32 	%r3725, [%r665+256];
	bfe.u32 	%r3726, %r3725, 0, 8;
	bfe.u32 	%r3727, %r3725, 8, 8;
	bfe.u32 	%r3728, %r3725, 16, 8;
	bfe.u32 	%r3729, %r3725, 24, 8;
	cvt.u64.u32 	%rd1171, %r3726;
	and.b64  	%rd1172, %rd1171, 255;
	add.s64 	%rd1173, %rd1161, %rd1172;
	cvt.u64.u32 	%rd1174, %r3727;
	and.b64  	%rd1175, %rd1174, 255;
	add.s64 	%rd1176, %rd1164, %rd1175;
	cvt.u64.u32 	%rd1177, %r3728;
	and.b64  	%rd1178, %rd1177, 255;
	add.s64 	%rd1179, %rd1167, %rd1178;
	cvt.u64.u32 	%rd1180, %r3729;
	and.b64  	%rd1181, %rd1180, 255;
	add.s64 	%rd1182, %rd1170, %rd1181;
	ld.shared.u32 	%r3730, [%r665+384];
	bfe.u32 	%r3731, %r3730, 0, 8;
	bfe.u32 	%r3732, %r3730, 8, 8;
	bfe.u32 	%r3733, %r3730, 16, 8;
	bfe.u32 	%r3734, %r3730, 24, 8;
	cvt.u64.u32 	%rd1183, %r3731;
	and.b64  	%rd1184, %rd1183, 255;
	add.s64 	%rd1185, %rd1173, %rd1184;
	cvt.u64.u32 	%rd1186, %r3732;
	and.b64  	%rd1187, %rd1186, 255;
	add.s64 	%rd1188, %rd1176, %rd1187;
	cvt.u64.u32 	%rd1189, %r3733;
	and.b64  	%rd1190, %rd1189, 255;
	add.s64 	%rd1191, %rd1179, %rd1190;
	cvt.u64.u32 	%rd1192, %r3734;
	and.b64  	%rd1193, %rd1192, 255;
	add.s64 	%rd1194, %rd1182, %rd1193;
	ld.shared.u32 	%r3735, [%r665+512];
	bfe.u32 	%r3736, %r3735, 0, 8;
	bfe.u32 	%r3737, %r3735, 8, 8;
	bfe.u32 	%r3738, %r3735, 16, 8;
	bfe.u32 	%r3739, %r3735, 24, 8;
	cvt.u64.u32 	%rd1195, %r3736;
	and.b64  	%rd1196, %rd1195, 255;
	add.s64 	%rd1197, %rd1185, %rd1196;
	cvt.u64.u32 	%rd1198, %r3737;
	and.b64  	%rd1199, %rd1198, 255;
	add.s64 	%rd1200, %rd1188, %rd1199;
	cvt.u64.u32 	%rd1201, %r3738;
	and.b64  	%rd1202, %rd1201, 255;
	add.s64 	%rd1203, %rd1191, %rd1202;
	cvt.u64.u32 	%rd1204, %r3739;
	and.b64  	%rd1205, %rd1204, 255;
	add.s64 	%rd1206, %rd1194, %rd1205;
	ld.shared.u32 	%r3740, [%r665+640];
	bfe.u32 	%r3741, %r3740, 0, 8;
	bfe.u32 	%r3742, %r3740, 8, 8;
	bfe.u32 	%r3743, %r3740, 16, 8;
	bfe.u32 	%r3744, %r3740, 24, 8;
	cvt.u64.u32 	%rd1207, %r3741;
	and.b64  	%rd1208, %rd1207, 255;
	add.s64 	%rd1209, %rd1197, %rd1208;
	cvt.u64.u32 	%rd1210, %r3742;
	and.b64  	%rd1211, %rd1210, 255;
	add.s64 	%rd1212, %rd1200, %rd1211;
	cvt.u64.u32 	%rd1213, %r3743;
	and.b64  	%rd1214, %rd1213, 255;
	add.s64 	%rd1215, %rd1203, %rd1214;
	cvt.u64.u32 	%rd1216, %r3744;
	and.b64  	%rd1217, %rd1216, 255;
	add.s64 	%rd1218, %rd1206, %rd1217;
	ld.shared.u32 	%r3745, [%r665+768];
	bfe.u32 	%r3746, %r3745, 0, 8;
	bfe.u32 	%r3747, %r3745, 8, 8;
	bfe.u32 	%r3748, %r3745, 16, 8;
	bfe.u32 	%r3749, %r3745, 24, 8;
	cvt.u64.u32 	%rd1219, %r3746;
	and.b64  	%rd1220, %rd1219, 255;
	add.s64 	%rd1221, %rd1209, %rd1220;
	cvt.u64.u32 	%rd1222, %r3747;
	and.b64  	%rd1223, %rd1222, 255;
	add.s64 	%rd1224, %rd1212, %rd1223;
	cvt.u64.u32 	%rd1225, %r3748;
	and.b64  	%rd1226, %rd1225, 255;
	add.s64 	%rd1227, %rd1215, %rd1226;
	cvt.u64.u32 	%rd1228, %r3749;
	and.b64  	%rd1229, %rd1228, 255;
	add.s64 	%rd1230, %rd1218, %rd1229;
	ld.shared.u32 	%r3750, [%r665+896];
	bfe.u32 	%r3751, %r3750, 0, 8;
	bfe.u32 	%r3752, %r3750, 8, 8;
	bfe.u32 	%r3753, %r3750, 16, 8;
	bfe.u32 	%r3754, %r3750, 24, 8;
	cvt.u64.u32 	%rd1231, %r3751;
	and.b64  	%rd1232, %rd1231, 255;
	add.s64 	%rd1718, %rd1221, %rd1232;
	cvt.u64.u32 	%rd1233, %r3752;
	and.b64  	%rd1234, %rd1233, 255;
	add.s64 	%rd1719, %rd1224, %rd1234;
	cvt.u64.u32 	%rd1235, %r3753;
	and.b64  	%rd1236, %rd1235, 255;
	add.s64 	%rd1720, %rd1227, %rd1236;
	cvt.u64.u32 	%rd1237, %r3754;
	and.b64  	%rd1238, %rd1237, 255;
	add.s64 	%rd1721, %rd1230, %rd1238;
$L__BB14_357:
	setp.gt.u32 	%p170, %r3714, 255;
	@%p170 bra 	$L__BB14_359;
	ld.shared.u32 	%r3756, [%r665+8192];
	bfe.u32 	%r3757, %r3756, 0, 8;
	bfe.u32 	%r3758, %r3756, 8, 8;
	bfe.u32 	%r3759, %r3756, 16, 8;
	bfe.u32 	%r3760, %r3756, 24, 8;
	cvt.u64.u32 	%rd1239, %r3757;
	and.b64  	%rd1240, %rd1239, 255;
	add.s64 	%rd1241, %rd1722, %rd1240;
	cvt.u64.u32 	%rd1242, %r3758;
	and.b64  	%rd1243, %rd1242, 255;
	add.s64 	%rd1244, %rd1723, %rd1243;
	cvt.u64.u32 	%rd1245, %r3759;
	and.b64  	%rd1246, %rd1245, 255;
	add.s64 	%rd1247, %rd1724, %rd1246;
	cvt.u64.u32 	%rd1248, %r3760;
	and.b64  	%rd1249, %rd1248, 255;
	add.s64 	%rd1250, %rd1725, %rd1249;
	ld.shared.u32 	%r3761, [%r665+8320];
	bfe.u32 	%r3762, %r3761, 0, 8;
	bfe.u32 	%r3763, %r3761, 8, 8;
	bfe.u32 	%r3764, %r3761, 16, 8;
	bfe.u32 	%r3765, %r3761, 24, 8;
	cvt.u64.u32 	%rd1251, %r3762;
	and.b64  	%rd1252, %rd1251, 255;
	add.s64 	%rd1253, %rd1241, %rd1252;
	cvt.u64.u32 	%rd1254, %r3763;
	and.b64  	%rd1255, %rd1254, 255;
	add.s64 	%rd1256, %rd1244, %rd1255;
	cvt.u64.u32 	%rd1257, %r3764;
	and.b64  	%rd1258, %rd1257, 255;
	add.s64 	%rd1259, %rd1247, %rd1258;
	cvt.u64.u32 	%rd1260, %r3765;
	and.b64  	%rd1261, %rd1260, 255;
	add.s64 	%rd1262, %rd1250, %rd1261;
	ld.shared.u32 	%r3766, [%r665+8448];
	bfe.u32 	%r3767, %r3766, 0, 8;
	bfe.u32 	%r3768, %r3766, 8, 8;
	bfe.u32 	%r3769, %r3766, 16, 8;
	bfe.u32 	%r3770, %r3766, 24, 8;
	cvt.u64.u32 	%rd1263, %r3767;
	and.b64  	%rd1264, %rd1263, 255;
	add.s64 	%rd1265, %rd1253, %rd1264;
	cvt.u64.u32 	%rd1266, %r3768;
	and.b64  	%rd1267, %rd1266, 255;
	add.s64 	%rd1268, %rd1256, %rd1267;
	cvt.u64.u32 	%rd1269, %r3769;
	and.b64  	%rd1270, %rd1269, 255;
	add.s64 	%rd1271, %rd1259, %rd1270;
	cvt.u64.u32 	%rd1272, %r3770;
	and.b64  	%rd1273, %rd1272, 255;
	add.s64 	%rd1274, %rd1262, %rd1273;
	ld.shared.u32 	%r3771, [%r665+8576];
	bfe.u32 	%r3772, %r3771, 0, 8;
	bfe.u32 	%r3773, %r3771, 8, 8;
	bfe.u32 	%r3774, %r3771, 16, 8;
	bfe.u32 	%r3775, %r3771, 24, 8;
	cvt.u64.u32 	%rd1275, %r3772;
	and.b64  	%rd1276, %rd1275, 255;
	add.s64 	%rd1277, %rd1265, %rd1276;
	cvt.u64.u32 	%rd1278, %r3773;
	and.b64  	%rd1279, %rd1278, 255;
	add.s64 	%rd1280, %rd1268, %rd1279;
	cvt.u64.u32 	%rd1281, %r3774;
	and.b64  	%rd1282, %rd1281, 255;
	add.s64 	%rd1283, %rd1271, %rd1282;
	cvt.u64.u32 	%rd1284, %r3775;
	and.b64  	%rd1285, %rd1284, 255;
	add.s64 	%rd1286, %rd1274, %rd1285;
	ld.shared.u32 	%r3776, [%r665+8704];
	bfe.u32 	%r3777, %r3776, 0, 8;
	bfe.u32 	%r3778, %r3776, 8, 8;
	bfe.u32 	%r3779, %r3776, 16, 8;
	bfe.u32 	%r3780, %r3776, 24, 8;
	cvt.u64.u32 	%rd1287, %r3777;
	and.b64  	%rd1288, %rd1287, 255;
	add.s64 	%rd1289, %rd1277, %rd1288;
	cvt.u64.u32 	%rd1290, %r3778;
	and.b64  	%rd1291, %rd1290, 255;
	add.s64 	%rd1292, %rd1280, %rd1291;
	cvt.u64.u32 	%rd1293, %r3779;
	and.b64  	%rd1294, %rd1293, 255;
	add.s64 	%rd1295, %rd1283, %rd1294;
	cvt.u64.u32 	%rd1296, %r3780;
	and.b64  	%rd1297, %rd1296, 255;
	add.s64 	%rd1298, %rd1286, %rd1297;
	ld.shared.u32 	%r3781, [%r665+8832];
	bfe.u32 	%r3782, %r3781, 0, 8;
	bfe.u32 	%r3783, %r3781, 8, 8;
	bfe.u32 	%r3784, %r3781, 16, 8;
	bfe.u32 	%r3785, %r3781, 24, 8;
	cvt.u64.u32 	%rd1299, %r3782;
	and.b64  	%rd1300, %rd1299, 255;
	add.s64 	%rd1301, %rd1289, %rd1300;
	cvt.u64.u32 	%rd1302, %r3783;
	and.b64  	%rd1303, %rd1302, 255;
	add.s64 	%rd1304, %rd1292, %rd1303;
	cvt.u64.u32 	%rd1305, %r3784;
	and.b64  	%rd1306, %rd1305, 255;
	add.s64 	%rd1307, %rd1295, %rd1306;
	cvt.u64.u32 	%rd1308, %r3785;
	and.b64  	%rd1309, %rd1308, 255;
	add.s64 	%rd1310, %rd1298, %rd1309;
	ld.shared.u32 	%r3786, [%r665+8960];
	bfe.u32 	%r3787, %r3786, 0, 8;
	bfe.u32 	%r3788, %r3786, 8, 8;
	bfe.u32 	%r3789, %r3786, 16, 8;
	bfe.u32 	%r3790, %r3786, 24, 8;
	cvt.u64.u32 	%rd1311, %r3787;
	and.b64  	%rd1312, %rd1311, 255;
	add.s64 	%rd1313, %rd1301, %rd1312;
	cvt.u64.u32 	%rd1314, %r3788;
	and.b64  	%rd1315, %rd1314, 255;
	add.s64 	%rd1316, %rd1304, %rd1315;
	cvt.u64.u32 	%rd1317, %r3789;
	and.b64  	%rd1318, %rd1317, 255;
	add.s64 	%rd1319, %rd1307, %rd1318;
	cvt.u64.u32 	%rd1320, %r3790;
	and.b64  	%rd1321, %rd1320, 255;
	add.s64 	%rd1322, %rd1310, %rd1321;
	ld.shared.u32 	%r3791, [%r665+9088];
	bfe.u32 	%r3792, %r3791, 0, 8;
	bfe.u32 	%r3793, %r3791, 8, 8;
	bfe.u32 	%r3794, %r3791, 16, 8;
	bfe.u32 	%r3795, %r3791, 24, 8;
	cvt.u64.u32 	%rd1323, %r3792;
	and.b64  	%rd1324, %rd1323, 255;
	add.s64 	%rd1722, %rd1313, %rd1324;
	cvt.u64.u32 	%rd1325, %r3793;
	and.b64  	%rd1326, %rd1325, 255;
	add.s64 	%rd1723, %rd1316, %rd1326;
	cvt.u64.u32 	%rd1327, %r3794;
	and.b64  	%rd1328, %rd1327, 255;
	add.s64 	%rd1724, %rd1319, %rd1328;
	cvt.u64.u32 	%rd1329, %r3795;
	and.b64  	%rd1330, %rd1329, 255;
	add.s64 	%rd1725, %rd1322, %rd1330;
$L__BB14_359:
	shl.b32 	%r3796, %r1637, 9;
	mov.u32 	%r3797, _ZZN3cub18CUB_300001_SM_10006detail14segmented_sort30DeviceSegmentedSortKernelLargeILNS0_9SortOrderE0ENS2_10policy_hubIjNS0_8NullTypeEE9Policy860EjS6_PjS9_lEEvPKjPKT1_PSC_NS1_20device_double_bufferISC_EEPKT2_PSI_NSG_ISI_EET3_T4_E7storage;
	add.s32 	%r3798, %r3797, %r3796;
	and.b32  	%r3800, %r3714, 992;
	add.s32 	%r671, %r3798, %r3800;
	setp.gt.u32 	%p171, %r3714, 511;
	bar.sync 	0;
	@%p171 bra 	$L__BB14_361;
	st.shared.v2.u64 	[%r671], {%rd1718, %rd1719};
	st.shared.v2.u64 	[%r671+16], {%rd1720, %rd1721};
$L__BB14_361:
	setp.gt.u32 	%p172, %r3714, 255;
	@%p172 bra 	$L__BB14_363;
	st.shared.v2.u64 	[%r671+256], {%rd1722, %rd1723};
	st.shared.v2.u64 	[%r671+272], {%rd1724, %rd1725};
$L__BB14_363:
	setp.gt.u32 	%p173, %r3714, 63;
	bar.sync 	0;
	@%p173 bra 	$L__BB14_365;
	shl.b32 	%r3804, %r3714, 2;
	add.s32 	%r3805, %r667, %r3804;
	ld.shared.u64 	%rd1331, [%r3805];
	ld.shared.u64 	%rd1332, [%r3805+512];
	add.s64 	%rd1333, %rd1332, %rd1331;
	ld.shared.u64 	%rd1334, [%r3805+1024];
	add.s64 	%rd1335, %rd1334, %rd1333;
	ld.shared.u64 	%rd1336, [%r3805+1536];
	add.s64 	%rd1337, %rd1336, %rd1335;
	ld.shared.u64 	%rd1338, [%r3805+2048];
	add.s64 	%rd1339, %rd1338, %rd1337;
	ld.shared.u64 	%rd1340, [%r3805+2560];
	add.s64 	%rd1341, %rd1340, %rd1339;
	ld.shared.u64 	%rd1342, [%r3805+3072];
	add.s64 	%rd1343, %rd1342, %rd1341;
	ld.shared.u64 	%rd1344, [%r3805+3584];
	add.s64 	%rd1345, %rd1344, %rd1343;
	ld.shared.u64 	%rd1346, [%r3805+4096];
	add.s64 	%rd1347, %rd1346, %rd1345;
	ld.shared.u64 	%rd1348, [%r3805+4608];
	add.s64 	%rd1349, %rd1348, %rd1347;
	ld.shared.u64 	%rd1350, [%r3805+5120];
	add.s64 	%rd1351, %rd1350, %rd1349;
	ld.shared.u64 	%rd1352, [%r3805+5632];
	add.s64 	%rd1353, %rd1352, %rd1351;
	ld.shared.u64 	%rd1354, [%r3805+6144];
	add.s64 	%rd1355, %rd1354, %rd1353;
	ld.shared.u64 	%rd1356, [%r3805+6656];
	add.s64 	%rd1357, %rd1356, %rd1355;
	ld.shared.u64 	%rd1358, [%r3805+7168];
	add.s64 	%rd1359, %rd1358, %rd1357;
	ld.shared.u64 	%rd1360, [%r3805+7680];
	add.s64 	%rd1361, %rd1360, %rd1359;
	ld.shared.u64 	%rd1362, [%r3805+8192];
	add.s64 	%rd1363, %rd1362, %rd1361;
	ld.shared.u64 	%rd1364, [%r3805+8704];
	add.s64 	%rd1365, %rd1364, %rd1363;
	ld.shared.u64 	%rd1366, [%r3805+9216];
	add.s64 	%rd1367, %rd1366, %rd1365;
	ld.shared.u64 	%rd1368, [%r3805+9728];
	add.s64 	%rd1369, %rd1368, %rd1367;
	ld.shared.u64 	%rd1370, [%r3805+10240];
	add.s64 	%rd1371, %rd1370, %rd1369;
	ld.shared.u64 	%rd1372, [%r3805+10752];
	add.s64 	%rd1373, %rd1372, %rd1371;
	ld.shared.u64 	%rd1374, [%r3805+11264];
	add.s64 	%rd1375, %rd1374, %rd1373;
	ld.shared.u64 	%rd1376, [%r3805+11776];
	add.s64 	%rd1377, %rd1376, %rd1375;
	ld.shared.u64 	%rd1378, [%r3805+12288];
	add.s64 	%rd1379, %rd1378, %rd1377;
	ld.shared.u64 	%rd1380, [%r3805+12800];
	add.s64 	%rd1381, %rd1380, %rd1379;
	ld.shared.u64 	%rd1382, [%r3805+13312];
	add.s64 	%rd1383, %rd1382, %rd1381;
	ld.shared.u64 	%rd1384, [%r3805+13824];
	add.s64 	%rd1385, %rd1384, %rd1383;
	ld.shared.u64 	%rd1386, [%r3805+14336];
	add.s64 	%rd1387, %rd1386, %rd1385;
	ld.shared.u64 	%rd1388, [%r3805+14848];
	add.s64 	%rd1389, %rd1388, %rd1387;
	ld.shared.u64 	%rd1390, [%r3805+15360];
	add.s64 	%rd1391, %rd1390, %rd1389;
	ld.shared.u64 	%rd1392, [%r3805+15872];
	add.s64 	%rd1756, %rd1392, %rd1391;
$L__BB14_365:
	setp.gt.u32 	%p174, %r3714, 31;
	bar.sync 	0;
	shr.u32 	%r3807, %r3714, 3;
	add.s32 	%r3808, %r3807, %r3714;
	shl.b32 	%r3809, %r3808, 3;
	add.s32 	%r3811, %r3797, %r3809;
	add.s32 	%r672, %r3811, 1040;
	st.shared.u64 	[%r3811+1040], %rd1756;
	bar.sync 	0;
	@%p174 bra 	$L__BB14_367;
	setp.lt.s32 	%p175, %r1637, 16;
	setp.lt.s32 	%p176, %r1637, 8;
	setp.lt.s32 	%p177, %r1637, 4;
	setp.lt.s32 	%p178, %r1637, 2;
	setp.lt.s32 	%p179, %r1637, 1;
	mad.lo.s32 	%r3864, %r3714, 72, %r3797;
	ld.shared.u64 	%rd1393, [%r3864+1040];
	ld.shared.u64 	%rd1394, [%r3864+1048];
	ld.shared.u64 	%rd1395, [%r3864+1056];
	ld.shared.u64 	%rd1396, [%r3864+1064];
	ld.shared.u64 	%rd1397, [%r3864+1072];
	ld.shared.u64 	%rd1398, [%r3864+1080];
	ld.shared.u64 	%rd1399, [%r3864+1088];
	ld.shared.u64 	%rd1400, [%r3864+1096];
	add.s64 	%rd1401, %rd1394, %rd1393;
	add.s64 	%rd1402, %rd1401, %rd1395;
	add.s64 	%rd1403, %rd1402, %rd1396;
	add.s64 	%rd1404, %rd1403, %rd1397;
	add.s64 	%rd1405, %rd1404, %rd1398;
	add.s64 	%rd1406, %rd1405, %rd1399;
	add.s64 	%rd1407, %rd1406, %rd1400;
	mov.b64 	{%r3813, %r3818}, %rd1407;
	mov.b32 	%r3819, 1;
	mov.b32 	%r3860, 0;
	mov.b32 	%r3861, -1;
	// begin inline asm
	shfl.sync.up.b32 %r3812, %r3813, %r3819, %r3860, %r3861;
	// end inline asm
	// begin inline asm
	shfl.sync.up.b32 %r3817, %r3818, %r3819, %r3860, %r3861;
	// end inline asm
	mov.b64 	%rd1408, {%r3812, %r3817};
	selp.b64 	%rd1409, 0, %rd1408, %p179;
	add.s64 	%rd1410, %rd1409, %rd1407;
	mov.b64 	{%r3823, %r3828}, %rd1410;
	mov.b32 	%r3829, 2;
	// begin inline asm
	shfl.sync.up.b32 %r3822, %r3823, %r3829, %r3860, %r3861;
	// end inline asm
	// begin inline asm
	shfl.sync.up.b32 %r3827, %r3828, %r3829, %r3860, %r3861;
	// end inline asm
	mov.b64 	%rd1411, {%r3822, %r3827};
	selp.b64 	%rd1412, 0, %rd1411, %p178;
	add.s64 	%rd1413, %rd1412, %rd1410;
	mov.b64 	{%r3833, %r3838}, %rd1413;
	mov.b32 	%r3839, 4;
	// begin inline asm
	shfl.sync.up.b32 %r3832, %r3833, %r3839, %r3860, %r3861;
	// end inline asm
	// begin inline asm
	shfl.sync.up.b32 %r3837, %r3838, %r3839, %r3860, %r3861;
	// end inline asm
	mov.b64 	%rd1414, {%r3832, %r3837};
	selp.b64 	%rd1415, 0, %rd1414, %p177;
	add.s64 	%rd1416, %rd1415, %rd1413;
	mov.b64 	{%r3843, %r3848}, %rd1416;
	mov.b32 	%r3849, 8;
	// begin inline asm
	shfl.sync.up.b32 %r3842, %r3843, %r3849, %r3860, %r3861;
	// end inline asm
	// begin inline asm
	shfl.sync.up.b32 %r3847, %r3848, %r3849, %r3860, %r3861;
	// end inline asm
	mov.b64 	%rd1417, {%r3842, %r3847};
	selp.b64 	%rd1418, 0, %rd1417, %p176;
	add.s64 	%rd1419, %rd1418, %rd1416;
	mov.b64 	{%r3853, %r3858}, %rd1419;
	mov.b32 	%r3859, 16;
	// begin inline asm
	shfl.sync.up.b32 %r3852, %r3853, %r3859, %r3860, %r3861;
	// end inline asm
	// begin inline asm
	shfl.sync.up.b32 %r3857, %r3858, %r3859, %r3860, %r3861;
	// end inline asm
	mov.b64 	%rd1420, {%r3852, %r3857};
	selp.b64 	%rd1421, 0, %rd1420, %p175;
	add.s64 	%rd1422, %rd1421, %rd1419;
	sub.s64 	%rd1423, %rd1422, %rd1407;
	ld.shared.u64 	%rd1424, [%r3864+1040];
	ld.shared.u64 	%rd1425, [%r3864+1048];
	ld.shared.u64 	%rd1426, [%r3864+1056];
	ld.shared.u64 	%rd1427, [%r3864+1064];
	ld.shared.u64 	%rd1428, [%r3864+1072];
	ld.shared.u64 	%rd1429, [%r3864+1080];
	ld.shared.u64 	%rd1430, [%r3864+1088];
	add.s64 	%rd1431, %rd1424, %rd1423;
	add.s64 	%rd1432, %rd1425, %rd1431;
	add.s64 	%rd1433, %rd1426, %rd1432;
	add.s64 	%rd1434, %rd1427, %rd1433;
	add.s64 	%rd1435, %rd1428, %rd1434;
	add.s64 	%rd1436, %rd1429, %rd1435;
	add.s64 	%rd1437, %rd1430, %rd1436;
	st.shared.u64 	[%r3864+1040], %rd1423;
	st.shared.u64 	[%r3864+1048], %rd1431;
	st.shared.u64 	[%r3864+1056], %rd1432;
	st.shared.u64 	[%r3864+1064], %rd1433;
	st.shared.u64 	[%r3864+1072], %rd1434;
	st.shared.u64 	[%r3864+1080], %rd1435;
	st.shared.u64 	[%r3864+1088], %rd1436;
	st.shared.u64 	[%r3864+1096], %rd1437;
$L__BB14_367:
	setp.gt.u32 	%p180, %r3714, 63;
	bar.sync 	0;
	ld.shared.u64 	%rd1760, [%r672];
	bar.sync 	0;
	setp.eq.s64 	%p181, %rd1760, 0;
	setp.eq.s64 	%p182, %rd1760, %rd2;
	or.pred  	%p183, %p181, %p182;
	or.pred  	%p185, %p180, %p183;
	selp.u32 	%r3866, 1, 0, %p185;
	{ 
	.reg .pred 	%p1; 
	.reg .pred 	%p2; 
	setp.ne.u32 	%p1, %r3866, 0; 
	bar.red.and.pred 	%p2, 0, %p1; 
	selp.u32 	%r3867, 1, 0, %p2; 
	}
	setp.eq.s32 	%p186, %r3867, 0;
	@%p186 bra 	$L__BB14_463;
	mov.b64 	%rd1757, 0;
$L__BB14_369:
	add.s64 	%rd1439, %rd1757, %rd103;
	shl.b64 	%rd1440, %rd1439, 2;
	add.s64 	%rd170, %rd1716, %rd1440;
	ld.global.u32 	%r3868, [%rd170];
	ld.global.u32 	%r3869, [%rd170+1024];
	ld.global.u32 	%r3870, [%rd170+2048];
	ld.global.u32 	%r3871, [%rd170+3072];
	ld.global.u32 	%r3872, [%rd170+4096];
	ld.global.u32 	%r3873, [%rd170+5120];
	ld.global.u32 	%r3874, [%rd170+6144];
	ld.global.u32 	%r3875, [%rd170+7168];
	ld.global.u32 	%r3876, [%rd170+8192];
	ld.global.u32 	%r3877, [%rd170+9216];
	ld.global.u32 	%r3878, [%rd170+10240];
	ld.global.u32 	%r3879, [%rd170+11264];
	ld.global.u32 	%r3880, [%rd170+12288];
	ld.global.u32 	%r3881, [%rd170+13312];
	ld.global.u32 	%r3882, [%rd170+14336];
	ld.global.u32 	%r3883, [%rd170+15360];
	ld.global.u32 	%r3884, [%rd170+16384];
	ld.global.u32 	%r3885, [%rd170+17408];
	ld.global.u32 	%r3886, [%rd170+18432];
	ld.global.u32 	%r3887, [%rd170+19456];
	ld.global.u32 	%r3888, [%rd170+20480];
	ld.global.u32 	%r3889, [%rd170+21504];
	ld.global.u32 	%r3890, [%rd170+22528];
	bar.sync 	0;
	add.s64 	%rd171, %rd100, %rd1440;
	st.global.u32 	[%rd171], %r3868;
	st.global.u32 	[%rd171+1024], %r3869;
	st.global.u32 	[%rd171+2048], %r3870;
	st.global.u32 	[%rd171+3072], %r3871;
	st.global.u32 	[%rd171+4096], %r3872;
	st.global.u32 	[%rd171+5120], %r3873;
	st.global.u32 	[%rd171+6144], %r3874;
	st.global.u32 	[%rd171+7168], %r3875;
	st.global.u32 	[%rd171+8192], %r3876;
	st.global.u32 	[%rd171+9216], %r3877;
	st.global.u32 	[%rd171+10240], %r3878;
	st.global.u32 	[%rd171+11264], %r3879;
	st.global.u32 	[%rd171+12288], %r3880;
	st.global.u32 	[%rd171+13312], %r3881;
	st.global.u32 	[%rd171+14336], %r3882;
	st.global.u32 	[%rd171+15360], %r3883;
	st.global.u32 	[%rd171+16384], %r3884;
	st.global.u32 	[%rd171+17408], %r3885;
	st.global.u32 	[%rd171+18432], %r3886;
	st.global.u32 	[%rd171+19456], %r3887;
	st.global.u32 	[%rd171+20480], %r3888;
	st.global.u32 	[%rd171+21504], %r3889;
	st.global.u32 	[%rd171+22528], %r3890;
	add.s64 	%rd1757, %rd1757, 5888;
	sub.s64 	%rd173, %rd2, %rd1757;
	setp.gt.s64 	%p187, %rd173, 5887;
	@%p187 bra 	$L__BB14_369;
	cvt.u32.u64 	%r673, %rd173;
	setp.le.s64 	%p188, %rd2, %rd1757;
	@%p188 bra 	$L__BB14_580;
	setp.ge.s32 	%p189, %r3714, %r673;
	@%p189 bra 	$L__BB14_373;
	ld.global.u32 	%r6073, [%rd170+23552];
$L__BB14_373:
	add.s32 	%r3893, %r3714, 256;
	cvt.u64.u32 	%rd174, %r3893;
	setp.ge.s32 	%p190, %r3893, %r673;
	@%p190 bra 	$L__BB14_375;
	ld.global.u32 	%r6074, [%rd170+24576];
$L__BB14_375:
	add.s32 	%r3895, %r3714, 512;
	cvt.u64.u32 	%rd175, %r3895;
	setp.ge.s32 	%p191, %r3895, %r673;
	@%p191 bra 	$L__BB14_377;
	ld.global.u32 	%r6075, [%rd170+25600];
$L__BB14_377:
	add.s32 	%r3897, %r3714, 768;
	cvt.u64.u32 	%rd176, %r3897;
	setp.ge.s32 	%p192, %r3897, %r673;
	@%p192 bra 	$L__BB14_379;
	ld.global.u32 	%r6076, [%rd170+26624];
$L__BB14_379:
	or.b32  	%r3899, %r3714, 1024;
	cvt.u64.u32 	%rd177, %r3899;
	setp.ge.s32 	%p193, %r3899, %r673;
	@%p193 bra 	$L__BB14_381;
	ld.global.u32 	%r6077, [%rd170+27648];
$L__BB14_381:
	add.s32 	%r3901, %r3714, 1280;
	cvt.u64.u32 	%rd178, %r3901;
	setp.ge.s32 	%p194, %r3901, %r673;
	@%p194 bra 	$L__BB14_383;
	ld.global.u32 	%r6078, [%rd170+28672];
$L__BB14_383:
	add.s32 	%r3903, %r3714, 1536;
	cvt.u64.u32 	%rd179, %r3903;
	setp.ge.s32 	%p195, %r3903, %r673;
	@%p195 bra 	$L__BB14_385;
	ld.global.u32 	%r6079, [%rd170+29696];
$L__BB14_385:
	add.s32 	%r3905, %r3714, 1792;
	cvt.u64.u32 	%rd180, %r3905;
	setp.ge.s32 	%p196, %r3905, %r673;
	@%p196 bra 	$L__BB14_387;
	ld.global.u32 	%r6080, [%rd170+30720];
$L__BB14_387:
	or.b32  	%r3907, %r3714, 2048;
	cvt.u64.u32 	%rd181, %r3907;
	setp.ge.s32 	%p197, %r3907, %r673;
	@%p197 bra 	$L__BB14_389;
	ld.global.u32 	%r6081, [%rd170+31744];
$L__BB14_389:
	add.s32 	%r3909, %r3714, 2304;
	cvt.u64.u32 	%rd182, %r3909;
	setp.ge.s32 	%p198, %r3909, %r673;
	@%p198 bra 	$L__BB14_391;
	ld.global.u32 	%r6082, [%rd170+32768];
$L__BB14_391:
	add.s32 	%r3911, %r3714, 2560;
	cvt.u64.u32 	%rd183, %r3911;
	setp.ge.s32 	%p199, %r3911, %r673;
	@%p199 bra 	$L__BB14_393;
	ld.global.u32 	%r6083, [%rd170+33792];
$L__BB14_393:
	add.s32 	%r3913, %r3714, 2816;
	cvt.u64.u32 	%rd184, %r3913;
	setp.ge.s32 	%p200, %r3913, %r673;
	@%p200 bra 	$L__BB14_395;
	ld.global.u32 	%r6084, [%rd170+34816];
$L__BB14_395:
	or.b32  	%r3915, %r3714, 3072;
	cvt.u64.u32 	%rd185, %r3915;
	setp.ge.s32 	%p201, %r3915, %r673;
	@%p201 bra 	$L__BB14_397;
	ld.global.u32 	%r6085, [%rd170+35840];
$L__BB14_397:
	add.s32 	%r3917, %r3714, 3328;
	cvt.u64.u32 	%rd186, %r3917;
	setp.ge.s32 	%p202, %r3917, %r673;
	@%p202 bra 	$L__BB14_399;
	ld.global.u32 	%r6086, [%rd170+36864];
$L__BB14_399:
	add.s32 	%r3919, %r3714, 3584;
	cvt.u64.u32 	%rd187, %r3919;
	setp.ge.s32 	%p203, %r3919, %r673;
	@%p203 bra 	$L__BB14_401;
	ld.global.u32 	%r6087, [%rd170+37888];
$L__BB14_401:
	add.s32 	%r3921, %r3714, 3840;
	cvt.u64.u32 	%rd188, %r3921;
	setp.ge.s32 	%p204, %r3921, %r673;
	@%p204 bra 	$L__BB14_403;
	ld.global.u32 	%r6088, [%rd170+38912];
$L__BB14_403:
	or.b32  	%r3923, %r3714, 4096;
	cvt.u64.u32 	%rd189, %r3923;
	setp.ge.s32 	%p205, %r3923, %r673;
	@%p205 bra 	$L__BB14_405;
	ld.global.u32 	%r6089, [%rd170+39936];
$L__BB14_405:
	add.s32 	%r3925, %r3714, 4352;
	cvt.u64.u32 	%rd190, %r3925;
	setp.ge.s32 	%p206, %r3925, %r673;
	@%p206 bra 	$L__BB14_407;
	ld.global.u32 	%r6090, [%rd170+40960];
$L__BB14_407:
	add.s32 	%r3927, %r3714, 4608;
	cvt.u64.u32 	%rd191, %r3927;
	setp.ge.s32 	%p207, %r3927, %r673;
	@%p207 bra 	$L__BB14_409;
	ld.global.u32 	%r6091, [%rd170+41984];
$L__BB14_409:
	add.s32 	%r3929, %r3714, 4864;
	cvt.u64.u32 	%rd192, %r3929;
	setp.ge.s32 	%p208, %r3929, %r673;
	@%p208 bra 	$L__BB14_411;
	ld.global.u32 	%r6092, [%rd170+43008];
$L__BB14_411:
	or.b32  	%r3931, %r3714, 5120;
	cvt.u64.u32 	%rd193, %r3931;
	setp.ge.s32 	%p209, %r3931, %r673;
	@%p209 bra 	$L__BB14_413;
	ld.global.u32 	%r6093, [%rd170+44032];
$L__BB14_413:
	add.s32 	%r3933, %r3714, 5376;
	cvt.u64.u32 	%rd194, %r3933;
	setp.ge.s32 	%p210, %r3933, %r673;
	@%p210 bra 	$L__BB14_415;
	ld.global.u32 	%r6094, [%rd170+45056];
$L__BB14_415:
	add.s32 	%r3935, %r3714, 5632;
	cvt.u64.u32 	%rd195, %r3935;
	setp.ge.s32 	%p211, %r3935, %r673;
	@%p211 bra 	$L__BB14_417;
	ld.global.u32 	%r6095, [%rd170+46080];
$L__BB14_417:
	setp.ge.s32 	%p212, %r3714, %r673;
	bar.sync 	0;
	@%p212 bra 	$L__BB14_419;
	st.global.u32 	[%rd171+23552], %r6073;
$L__BB14_419:
	cvt.u32.u64 	%r3937, %rd174;
	setp.ge.s32 	%p213, %r3937, %r673;
	@%p213 bra 	$L__BB14_421;
	st.global.u32 	[%rd171+24576], %r6074;
$L__BB14_421:
	cvt.u32.u64 	%r3938, %rd175;
	setp.ge.s32 	%p214, %r3938, %r673;
	@%p214 bra 	$L__BB14_423;
	st.global.u32 	[%rd171+25600], %r6075;
$L__BB14_423:
	cvt.u32.u64 	%r3939, %rd176;
	setp.ge.s32 	%p215, %r3939, %r673;
	@%p215 bra 	$L__BB14_425;
	st.global.u32 	[%rd171+26624], %r6076;
$L__BB14_425:
	cvt.u32.u64 	%r3940, %rd177;
	setp.ge.s32 	%p216, %r3940, %r673;
	@%p216 bra 	$L__BB14_427;
	st.global.u32 	[%rd171+27648], %r6077;
$L__BB14_427:
	cvt.u32.u64 	%r3941, %rd178;
	setp.ge.s32 	%p217, %r3941, %r673;
	@%p217 bra 	$L__BB14_429;
	st.global.u32 	[%rd171+28672], %r6078;
$L__BB14_429:
	cvt.u32.u64 	%r3942, %rd179;
	setp.ge.s32 	%p218, %r3942, %r673;
	@%p218 bra 	$L__BB14_431;
	st.global.u32 	[%rd171+29696], %r6079;
$L__BB14_431:
	cvt.u32.u64 	%r3943, %rd180;
	setp.ge.s32 	%p219, %r3943, %r673;
	@%p219 bra 	$L__BB14_433;
	st.global.u32 	[%rd171+30720], %r6080;
$L__BB14_433:
	cvt.u32.u64 	%r3944, %rd181;
	setp.ge.s32 	%p220, %r3944, %r673;
	@%p220 bra 	$L__BB14_435;
	st.global.u32 	[%rd171+31744], %r6081;
$L__BB14_435:
	cvt.u32.u64 	%r3945, %rd182;
	setp.ge.s32 	%p221, %r3945, %r673;
	@%p221 bra 	$L__BB14_437;
	st.global.u32 	[%rd171+32768], %r6082;
$L__BB14_437:
	cvt.u32.u64 	%r3946, %rd183;
	setp.ge.s32 	%p222, %r3946, %r673;
	@%p222 bra 	$L__BB14_439;
	st.global.u32 	[%rd171+33792], %r6083;
$L__BB14_439:
	cvt.u32.u64 	%r3947, %rd184;
	setp.ge.s32 	%p223, %r3947, %r673;
	@%p223 bra 	$L__BB14_441;
	st.global.u32 	[%rd171+34816], %r6084;
$L__BB14_441:
	cvt.u32.u64 	%r3948, %rd185;
	setp.ge.s32 	%p224, %r3948, %r673;
	@%p224 bra 	$L__BB14_443;
	st.global.u32 	[%rd171+35840], %r6085;
$L__BB14_443:
	cvt.u32.u64 	%r3949, %rd186;
	setp.ge.s32 	%p225, %r3949, %r673;
	@%p225 bra 	$L__BB14_445;
	st.global.u32 	[%rd171+36864], %r6086;
$L__BB14_445:
	cvt.u32.u64 	%r3950, %rd187;
	setp.ge.s32 	%p226, %r3950, %r673;
	@%p226 bra 	$L__BB14_447;
	st.global.u32 	[%rd171+37888], %r6087;
$L__BB14_447:
	cvt.u32.u64 	%r3951, %rd188;
	setp.ge.s32 	%p227, %r3951, %r673;
	@%p227 bra 	$L__BB14_449;
	st.global.u32 	[%rd171+38912], %r6088;
$L__BB14_449:
	cvt.u32.u64 	%r3952, %rd189;
	setp.ge.s32 	%p228, %r3952, %r673;
	@%p228 bra 	$L__BB14_451;
	st.global.u32 	[%rd171+39936], %r6089;
$L__BB14_451:
	cvt.u32.u64 	%r3953, %rd190;
	setp.ge.s32 	%p229, %r3953, %r673;
	@%p229 bra 	$L__BB14_453;
	st.global.u32 	[%rd171+40960], %r6090;
$L__BB14_453:
	cvt.u32.u64 	%r3954, %rd191;
	setp.ge.s32 	%p230, %r3954, %r673;
	@%p230 bra 	$L__BB14_455;
	st.global.u32 	[%rd171+41984], %r6091;
$L__BB14_455:
	cvt.u32.u64 	%r3955, %rd192;
	setp.ge.s32 	%p231, %r3955, %r673;
	@%p231 bra 	$L__BB14_457;
	st.global.u32 	[%rd171+43008], %r6092;
$L__BB14_457:
	cvt.u32.u64 	%r3956, %rd193;
	setp.ge.s32 	%p232, %r3956, %r673;
	@%p232 bra 	$L__BB14_459;
	st.global.u32 	[%rd171+44032], %r6093;
$L__BB14_459:
	cvt.u32.u64 	%r3957, %rd194;
	setp.ge.s32 	%p233, %r3957, %r673;
	@%p233 bra 	$L__BB14_461;
	st.global.u32 	[%rd171+45056], %r6094;
$L__BB14_461:
	cvt.u32.u64 	%r3958, %rd195;
	setp.ge.s32 	%p234, %r3958, %r673;
	@%p234 bra 	$L__BB14_580;
	st.global.u32 	[%rd171+46080], %r6095;
	bra.uni 	$L__BB14_580;
$L__BB14_463:
	mov.b64 	%rd1758, 0;
$L__BB14_464:
	.pragma "nounroll";
	setp.ne.s32 	%p235, %r1637, 31;
	mov.u32 	%r4061, %tid.x;
	cvt.u64.u32 	%rd1442, %r4061;
	add.s64 	%rd1443, %rd1758, %rd1442;
	shl.b64 	%rd1444, %rd1443, 2;
	add.s64 	%rd198, %rd1716, %rd1444;
	ld.global.u32 	%r4062, [%rd198];
	ld.global.u32 	%r4063, [%rd198+1024];
	ld.global.u32 	%r4064, [%rd198+2048];
	ld.global.u32 	%r4065, [%rd198+3072];
	ld.global.u32 	%r4066, [%rd198+4096];
	ld.global.u32 	%r4067, [%rd198+5120];
	ld.global.u32 	%r4068, [%rd198+6144];
	ld.global.u32 	%r4069, [%rd198+7168];
	ld.global.u32 	%r4070, [%rd198+8192];
	ld.global.u32 	%r4071, [%rd198+9216];
	ld.global.u32 	%r4072, [%rd198+10240];
	ld.global.u32 	%r4073, [%rd198+11264];
	ld.global.u32 	%r4074, [%rd198+12288];
	ld.global.u32 	%r4075, [%rd198+13312];
	ld.global.u32 	%r4076, [%rd198+14336];
	ld.global.u32 	%r4077, [%rd198+15360];
	ld.global.u32 	%r4078, [%rd198+16384];
	ld.global.u32 	%r4079, [%rd198+17408];
	ld.global.u32 	%r4080, [%rd198+18432];
	ld.global.u32 	%r4081, [%rd198+19456];
	ld.global.u32 	%r4082, [%rd198+20480];
	ld.global.u32 	%r4083, [%rd198+21504];
	ld.global.u32 	%r4084, [%rd198+22528];
	shl.b32 	%r4085, %r4061, 2;
	mov.u32 	%r4086, _ZZN3cub18CUB_300001_SM_10006detail14segmented_sort30DeviceSegmentedSortKernelLargeILNS0_9SortOrderE0ENS2_10policy_hubIjNS0_8NullTypeEE9Policy860EjS6_PjS9_lEEvPKjPKT1_PSC_NS1_20device_double_bufferISC_EEPKT2_PSI_NSG_ISI_EET3_T4_E7storage;
	add.s32 	%r4087, %r4086, %r4085;
	st.shared.u32 	[%r4087], %r4062;
	st.shared.u32 	[%r4087+1024], %r4063;
	st.shared.u32 	[%r4087+2048], %r4064;
	st.shared.u32 	[%r4087+3072], %r4065;
	st.shared.u32 	[%r4087+4096], %r4066;
	st.shared.u32 	[%r4087+5120], %r4067;
	st.shared.u32 	[%r4087+6144], %r4068;
	st.shared.u32 	[%r4087+7168], %r4069;
	st.shared.u32 	[%r4087+8192], %r4070;
	st.shared.u32 	[%r4087+9216], %r4071;
	st.shared.u32 	[%r4087+10240], %r4072;
	st.shared.u32 	[%r4087+11264], %r4073;
	st.shared.u32 	[%r4087+12288], %r4074;
	st.shared.u32 	[%r4087+13312], %r4075;
	st.shared.u32 	[%r4087+14336], %r4076;
	st.shared.u32 	[%r4087+15360], %r4077;
	st.shared.u32 	[%r4087+16384], %r4078;
	st.shared.u32 	[%r4087+17408], %r4079;
	st.shared.u32 	[%r4087+18432], %r4080;
	st.shared.u32 	[%r4087+19456], %r4081;
	st.shared.u32 	[%r4087+20480], %r4082;
	st.shared.u32 	[%r4087+21504], %r4083;
	st.shared.u32 	[%r4087+22528], %r4084;
	bar.sync 	0;
	mad.lo.s32 	%r4088, %r4061, 88, %r4087;
	ld.shared.u32 	%r723, [%r4088];
	ld.shared.u32 	%r724, [%r4088+4];
	ld.shared.u32 	%r725, [%r4088+8];
	ld.shared.u32 	%r726, [%r4088+12];
	ld.shared.u32 	%r727, [%r4088+16];
	ld.shared.u32 	%r728, [%r4088+20];
	ld.shared.u32 	%r729, [%r4088+24];
	ld.shared.u32 	%r730, [%r4088+28];
	ld.shared.u32 	%r731, [%r4088+32];
	ld.shared.u32 	%r732, [%r4088+36];
	ld.shared.u32 	%r733, [%r4088+40];
	ld.shared.u32 	%r734, [%r4088+44];
	ld.shared.u32 	%r735, [%r4088+48];
	ld.shared.u32 	%r736, [%r4088+52];
	ld.shared.u32 	%r737, [%r4088+56];
	ld.shared.u32 	%r738, [%r4088+60];
	ld.shared.u32 	%r739, [%r4088+64];
	ld.shared.u32 	%r740, [%r4088+68];
	ld.shared.u32 	%r741, [%r4088+72];
	ld.shared.u32 	%r742, [%r4088+76];
	ld.shared.u32 	%r743, [%r4088+80];
	ld.shared.u32 	%r744, [%r4088+84];
	ld.shared.u32 	%r745, [%r4088+88];
	bar.sync 	0;
	mov.b32 	%r4058, 0;
	st.shared.u32 	[%r4087], %r4058;
	st.shared.u32 	[%r4087+1024], %r4058;
	st.shared.u32 	[%r4087+2048], %r4058;
	st.shared.u32 	[%r4087+3072], %r4058;
	st.shared.u32 	[%r4087+4096], %r4058;
	st.shared.u32 	[%r4087+5120], %r4058;
	st.shared.u32 	[%r4087+6144], %r4058;
	st.shared.u32 	[%r4087+7168], %r4058;
	st.shared.u32 	[%r4087+8192], %r4058;
	st.shared.u32 	[%r4087+9216], %r4058;
	st.shared.u32 	[%r4087+10240], %r4058;
	st.shared.u32 	[%r4087+11264], %r4058;
	st.shared.u32 	[%r4087+12288], %r4058;
	st.shared.u32 	[%r4087+13312], %r4058;
	st.shared.u32 	[%r4087+14336], %r4058;
	st.shared.u32 	[%r4087+15360], %r4058;
	st.shared.u32 	[%r4087+16384], %r4058;
	st.shared.u32 	[%r4087+17408], %r4058;
	st.shared.u32 	[%r4087+18432], %r4058;
	st.shared.u32 	[%r4087+19456], %r4058;
	st.shared.u32 	[%r4087+20480], %r4058;
	st.shared.u32 	[%r4087+21504], %r4058;
	st.shared.u32 	[%r4087+22528], %r4058;
	st.shared.u32 	[%r4087+23552], %r4058;
	st.shared.u32 	[%r4087+24576], %r4058;
	st.shared.u32 	[%r4087+25600], %r4058;
	st.shared.u32 	[%r4087+26624], %r4058;
	st.shared.u32 	[%r4087+27648], %r4058;
	st.shared.u32 	[%r4087+28672], %r4058;
	st.shared.u32 	[%r4087+29696], %r4058;
	st.shared.u32 	[%r4087+30720], %r4058;
	st.shared.u32 	[%r4087+31744], %r4058;
	st.shared.u32 	[%r4087+32768], %r4058;
	// begin inline asm
	bmsk.clamp.b32 %r3959, %r4058, %r666;
	// end inline asm
	// begin inline asm
	shr.b32 %r3962, %r723, %r6011;
	// end inline asm
	and.b32  	%r4089, %r3959, %r3962;
	shl.b32 	%r4090, %r4089, 10;
	and.b32  	%r4091, %r4090, 31744;
	add.s32 	%r4092, %r4087, %r4091;
	shr.u32 	%r4093, %r4089, 4;
	and.b32  	%r4094, %r4093, 268435454;
	add.s32 	%r747, %r4092, %r4094;
	ld.shared.u16 	%rs70, [%r747];
	add.s16 	%rs358, %rs70, 1;
	st.shared.u16 	[%r747], %rs358;
	// begin inline asm
	shr.b32 %r3965, %r724, %r6011;
	// end inline asm
	and.b32  	%r4095, %r3959, %r3965;
	shl.b32 	%r4096, %r4095, 10;
	and.b32  	%r4097, %r4096, 31744;
	add.s32 	%r4098, %r4087, %r4097;
	shr.u32 	%r4099, %r4095, 4;
	and.b32  	%r4100, %r4099, 268435454;
	add.s32 	%r748, %r4098, %r4100;
	ld.shared.u16 	%rs71, [%r748];
	add.s16 	%rs359, %rs71, 1;
	st.shared.u16 	[%r748], %rs359;
	// begin inline asm
	shr.b32 %r3968, %r725, %r6011;
	// end inline asm
	and.b32  	%r4101, %r3959, %r3968;
	shl.b32 	%r4102, %r4101, 10;
	and.b32  	%r4103, %r4102, 31744;
	add.s32 	%r4104, %r4087, %r4103;
	shr.u32 	%r4105, %r4101, 4;
	and.b32  	%r4106, %r4105, 268435454;
	add.s32 	%r749, %r4104, %r4106;
	ld.shared.u16 	%rs72, [%r749];
	add.s16 	%rs360, %rs72, 1;
	st.shared.u16 	[%r749], %rs360;
	// begin inline asm
	shr.b32 %r3971, %r726, %r6011;
	// end inline asm
	and.b32  	%r4107, %r3959, %r3971;
	shl.b32 	%r4108, %r4107, 10;
	and.b32  	%r4109, %r4108, 31744;
	add.s32 	%r4110, %r4087, %r4109;
	shr.u32 	%r4111, %r4107, 4;
	and.b32  	%r4112, %r4111, 268435454;
	add.s32 	%r750, %r4110, %r4112;
	ld.shared.u16 	%rs73, [%r750];
	add.s16 	%rs361, %rs73, 1;
	st.shared.u16 	[%r750], %rs361;
	// begin inline asm
	shr.b32 %r3974, %r727, %r6011;
	// end inline asm
	and.b32  	%r4113, %r3959, %r3974;
	shl.b32 	%r4114, %r4113, 10;
	and.b32  	%r4115, %r4114, 31744;
	add.s32 	%r4116, %r4087, %r4115;
	shr.u32 	%r4117, %r4113, 4;
	and.b32  	%r4118, %r4117, 268435454;
	add.s32 	%r751, %r4116, %r4118;
	ld.shared.u16 	%rs74, [%r751];
	add.s16 	%rs362, %rs74, 1;
	st.shared.u16 	[%r751], %rs362;
	// begin inline asm
	shr.b32 %r3977, %r728, %r6011;
	// end inline asm
	and.b32  	%r4119, %r3959, %r3977;
	shl.b32 	%r4120, %r4119, 10;
	and.b32  	%r4121, %r4120, 31744;
	add.s32 	%r4122, %r4087, %r4121;
	shr.u32 	%r4123, %r4119, 4;
	and.b32  	%r4124, %r4123, 268435454;
	add.s32 	%r752, %r4122, %r4124;
	ld.shared.u16 	%rs75, [%r752];
	add.s16 	%rs363, %rs75, 1;
	st.shared.u16 	[%r752], %rs363;
	// begin inline asm
	shr.b32 %r3980, %r729, %r6011;
	// end inline asm
	and.b32  	%r4125, %r3959, %r3980;
	shl.b32 	%r4126, %r4125, 10;
	and.b32  	%r4127, %r4126, 31744;
	add.s32 	%r4128, %r4087, %r4127;
	shr.u32 	%r4129, %r4125, 4;
	and.b32  	%r4130, %r4129, 268435454;
	add.s32 	%r753, %r4128, %r4130;
	ld.shared.u16 	%rs76, [%r753];
	add.s16 	%rs364, %rs76, 1;
	st.shared.u16 	[%r753], %rs364;
	// begin inline asm
	shr.b32 %r3983, %r730, %r6011;
	// end inline asm
	and.b32  	%r4131, %r3959, %r3983;
	shl.b32 	%r4132, %r4131, 10;
	and.b32  	%r4133, %r4132, 31744;
	add.s32 	%r4134, %r4087, %r4133;
	shr.u32 	%r4135, %r4131, 4;
	and.b32  	%r4136, %r4135, 268435454;
	add.s32 	%r754, %r4134, %r4136;
	ld.shared.u16 	%rs77, [%r754];
	add.s16 	%rs365, %rs77, 1;
	st.shared.u16 	[%r754], %rs365;
	// begin inline asm
	shr.b32 %r3986, %r731, %r6011;
	// end inline asm
	and.b32  	%r4137, %r3959, %r3986;
	shl.b32 	%r4138, %r4137, 10;
	and.b32  	%r4139, %r4138, 31744;
	add.s32 	%r4140, %r4087, %r4139;
	shr.u32 	%r4141, %r4137, 4;
	and.b32  	%r4142, %r4141, 268435454;
	add.s32 	%r755, %r4140, %r4142;
	ld.shared.u16 	%rs78, [%r755];
	add.s16 	%rs366, %rs78, 1;
	st.shared.u16 	[%r755], %rs366;
	// begin inline asm
	shr.b32 %r3989, %r732, %r6011;
	// end inline asm
	and.b32  	%r4143, %r3959, %r3989;
	shl.b32 	%r4144, %r4143, 10;
	and.b32  	%r4145, %r4144, 31744;
	add.s32 	%r4146, %r4087, %r4145;
	shr.u32 	%r4147, %r4143, 4;
	and.b32  	%r4148, %r4147, 268435454;
	add.s32 	%r756, %r4146, %r4148;
	ld.shared.u16 	%rs79, [%r756];
	add.s16 	%rs367, %rs79, 1;
	st.shared.u16 	[%r756], %rs367;
	// begin inline asm
	shr.b32 %r3992, %r733, %r6011;
	// end inline asm
	and.b32  	%r4149, %r3959, %r3992;
	shl.b32 	%r4150, %r4149, 10;
	and.b32  	%r4151, %r4150, 31744;
	add.s32 	%r4152, %r4087, %r4151;
	shr.u32 	%r4153, %r4149, 4;
	and.b32  	%r4154, %r4153, 268435454;
	add.s32 	%r757, %r4152, %r4154;
	ld.shared.u16 	%rs80, [%r757];
	add.s16 	%rs368, %rs80, 1;
	st.shared.u16 	[%r757], %rs368;
	// begin inline asm
	shr.b32 %r3995, %r734, %r6011;
	// end inline asm
	and.b32  	%r4155, %r3959, %r3995;
	shl.b32 	%r4156, %r4155, 10;
	and.b32  	%r4157, %r4156, 31744;
	add.s32 	%r4158, %r4087, %r4157;
	shr.u32 	%r4159, %r4155, 4;
	and.b32  	%r4160, %r4159, 268435454;
	add.s32 	%r758, %r4158, %r4160;
	ld.shared.u16 	%rs81, [%r758];
	add.s16 	%rs369, %rs81, 1;
	st.shared.u16 	[%r758], %rs369;
	// begin inline asm
	shr.b32 %r3998, %r735, %r6011;
	// end inline asm
	and.b32  	%r4161, %r3959, %r3998;
	shl.b32 	%r4162, %r4161, 10;
	and.b32  	%r4163, %r4162, 31744;
	add.s32 	%r4164, %r4087, %r4163;
	shr.u32 	%r4165, %r4161, 4;
	and.b32  	%r4166, %r4165, 268435454;
	add.s32 	%r759, %r4164, %r4166;
	ld.shared.u16 	%rs82, [%r759];
	add.s16 	%rs370, %rs82, 1;
	st.shared.u16 	[%r759], %rs370;
	// begin inline asm
	shr.b32 %r4001, %r736, %r6011;
	// end inline asm
	and.b32  	%r4167, %r3959, %r4001;
	shl.b32 	%r4168, %r4167, 10;
	and.b32  	%r4169, %r4168, 31744;
	add.s32 	%r4170, %r4087, %r4169;
	shr.u32 	%r4171, %r4167, 4;
	and.b32  	%r4172, %r4171, 268435454;
	add.s32 	%r760, %r4170, %r4172;
	ld.shared.u16 	%rs83, [%r760];
	add.s16 	%rs371, %rs83, 1;
	st.shared.u16 	[%r760], %rs371;
	// begin inline asm
	shr.b32 %r4004, %r737, %r6011;
	// end inline asm
	and.b32  	%r4173, %r3959, %r4004;
	shl.b32 	%r4174, %r4173, 10;
	and.b32  	%r4175, %r4174, 31744;
	add.s32 	%r4176, %r4087, %r4175;
	shr.u32 	%r4177, %r4173, 4;
	and.b32  	%r4178, %r4177, 268435454;
	add.s32 	%r761, %r4176, %r4178;
	ld.shared.u16 	%rs84, [%r761];
	add.s16 	%rs372, %rs84, 1;
	st.shared.u16 	[%r761], %rs372;
	// begin inline asm
	shr.b32 %r4007, %r738, %r6011;
	// end inline asm
	and.b32  	%r4179, %r3959, %r4007;
	shl.b32 	%r4180, %r4179, 10;
	and.b32  	%r4181, %r4180, 31744;
	add.s32 	%r4182, %r4087, %r4181;
	shr.u32 	%r4183, %r4179, 4;
	and.b32  	%r4184, %r4183, 268435454;
	add.s32 	%r762, %r4182, %r4184;
	ld.shared.u16 	%rs85, [%r762];
	add.s16 	%rs373, %rs85, 1;
	st.shared.u16 	[%r762], %rs373;
	// begin inline asm
	shr.b32 %r4010, %r739, %r6011;
	// end inline asm
	and.b32  	%r4185, %r3959, %r4010;
	shl.b32 	%r4186, %r4185, 10;
	and.b32  	%r4187, %r4186, 31744;
	add.s32 	%r4188, %r4087, %r4187;
	shr.u32 	%r4189, %r4185, 4;
	and.b32  	%r4190, %r4189, 268435454;
	add.s32 	%r763, %r4188, %r4190;
	ld.shared.u16 	%rs86, [%r763];
	add.s16 	%rs374, %rs86, 1;
	st.shared.u16 	[%r763], %rs374;
	// begin inline asm
	shr.b32 %r4013, %r740, %r6011;
	// end inline asm
	and.b32  	%r4191, %r3959, %r4013;
	shl.b32 	%r4192, %r4191, 10;
	and.b32  	%r4193, %r4192, 31744;
	add.s32 	%r4194, %r4087, %r4193;
	shr.u32 	%r4195, %r4191, 4;
	and.b32  	%r4196, %r4195, 268435454;
	add.s32 	%r764, %r4194, %r4196;
	ld.shared.u16 	%rs87, [%r764];
	add.s16 	%rs375, %rs87, 1;
	st.shared.u16 	[%r764], %rs375;
	// begin inline asm
	shr.b32 %r4016, %r741, %r6011;
	// end inline asm
	and.b32  	%r4197, %r3959, %r4016;
	shl.b32 	%r4198, %r4197, 10;
	and.b32  	%r4199, %r4198, 31744;
	add.s32 	%r4200, %r4087, %r4199;
	shr.u32 	%r4201, %r4197, 4;
	and.b32  	%r4202, %r4201, 268435454;
	add.s32 	%r765, %r4200, %r4202;
	ld.shared.u16 	%rs88, [%r765];
	add.s16 	%rs376, %rs88, 1;
	st.shared.u16 	[%r765], %rs376;
	// begin inline asm
	shr.b32 %r4019, %r742, %r6011;
	// end inline asm
	and.b32  	%r4203, %r3959, %r4019;
	shl.b32 	%r4204, %r4203, 10;
	and.b32  	%r4205, %r4204, 31744;
	add.s32 	%r4206, %r4087, %r4205;
	shr.u32 	%r4207, %r4203, 4;
	and.b32  	%r4208, %r4207, 268435454;
	add.s32 	%r766, %r4206, %r4208;
	ld.shared.u16 	%rs89, [%r766];
	add.s16 	%rs377, %rs89, 1;
	st.shared.u16 	[%r766], %rs377;
	// begin inline asm
	shr.b32 %r4022, %r743, %r6011;
	// end inline asm
	and.b32  	%r4209, %r3959, %r4022;
	shl.b32 	%r4210, %r4209, 10;
	and.b32  	%r4211, %r4210, 31744;
	add.s32 	%r4212, %r4087, %r4211;
	shr.u32 	%r4213, %r4209, 4;
	and.b32  	%r4214, %r4213, 268435454;
	add.s32 	%r767, %r4212, %r4214;
	ld.shared.u16 	%rs90, [%r767];
	add.s16 	%rs378, %rs90, 1;
	st.shared.u16 	[%r767], %rs378;
	// begin inline asm
	shr.b32 %r4025, %r744, %r6011;
	// end inline asm
	and.b32  	%r4215, %r3959, %r4025;
	shl.b32 	%r4216, %r4215, 10;
	and.b32  	%r4217, %r4216, 31744;
	add.s32 	%r4218, %r4087, %r4217;
	shr.u32 	%r4219, %r4215, 4;
	and.b32  	%r4220, %r4219, 268435454;
	add.s32 	%r768, %r4218, %r4220;
	ld.shared.u16 	%rs91, [%r768];
	add.s16 	%rs379, %rs91, 1;
	st.shared.u16 	[%r768], %rs379;
	// begin inline asm
	shr.b32 %r4028, %r745, %r6011;
	// end inline asm
	and.b32  	%r4221, %r3959, %r4028;
	shl.b32 	%r4222, %r4221, 10;
	and.b32  	%r4223, %r4222, 31744;
	add.s32 	%r4224, %r4087, %r4223;
	shr.u32 	%r4225, %r4221, 4;
	and.b32  	%r4226, %r4225, 268435454;
	add.s32 	%r769, %r4224, %r4226;
	ld.shared.u16 	%rs92, [%r769];
	add.s16 	%rs380, %rs92, 1;
	st.shared.u16 	[%r769], %rs380;
	bar.sync 	0;
	add.s32 	%r4227, %r4087, %r4085;
	mad.lo.s32 	%r4228, %r4061, 124, %r4227;
	ld.shared.u32 	%r770, [%r4228];
	ld.shared.u32 	%r4229, [%r4228+4];
	ld.shared.u32 	%r4230, [%r4228+8];
	ld.shared.u32 	%r4231, [%r4228+12];
	ld.shared.u32 	%r4232, [%r4228+16];
	ld.shared.u32 	%r4233, [%r4228+20];
	ld.shared.u32 	%r4234, [%r4228+24];
	ld.shared.u32 	%r4235, [%r4228+28];
	ld.shared.u32 	%r4236, [%r4228+32];
	ld.shared.u32 	%r4237, [%r4228+36];
	ld.shared.u32 	%r4238, [%r4228+40];
	ld.shared.u32 	%r4239, [%r4228+44];
	ld.shared.u32 	%r4240, [%r4228+48];
	ld.shared.u32 	%r4241, [%r4228+52];
	ld.shared.u32 	%r4242, [%r4228+56];
	ld.shared.u32 	%r4243, [%r4228+60];
	ld.shared.u32 	%r4244, [%r4228+64];
	ld.shared.u32 	%r4245, [%r4228+68];
	ld.shared.u32 	%r4246, [%r4228+72];
	ld.shared.u32 	%r4247, [%r4228+76];
	ld.shared.u32 	%r4248, [%r4228+80];
	ld.shared.u32 	%r4249, [%r4228+84];
	ld.shared.u32 	%r4250, [%r4228+88];
	ld.shared.u32 	%r4251, [%r4228+92];
	ld.shared.u32 	%r4252, [%r4228+96];
	ld.shared.u32 	%r4253, [%r4228+100];
	ld.shared.u32 	%r4254, [%r4228+104];
	ld.shared.u32 	%r4255, [%r4228+108];
	ld.shared.u32 	%r4256, [%r4228+112];
	ld.shared.u32 	%r4257, [%r4228+116];
	ld.shared.u32 	%r4258, [%r4228+120];
	ld.shared.u32 	%r4259, [%r4228+124];
	ld.shared.u32 	%r4260, [%r4228+128];
	add.s32 	%r771, %r4229, %r770;
	add.s32 	%r772, %r4230, %r771;
	add.s32 	%r773, %r4231, %r772;
	add.s32 	%r774, %r4232, %r773;
	add.s32 	%r775, %r4233, %r774;
	add.s32 	%r776, %r4234, %r775;
	add.s32 	%r777, %r4235, %r776;
	add.s32 	%r778, %r4236, %r777;
	add.s32 	%r779, %r4237, %r778;
	add.s32 	%r780, %r4238, %r779;
	add.s32 	%r781, %r4239, %r780;
	add.s32 	%r782, %r4240, %r781;
	add.s32 	%r783, %r4241, %r782;
	add.s32 	%r784, %r4242, %r783;
	add.s32 	%r785, %r4243, %r784;
	add.s32 	%r786, %r4244, %r785;
	add.s32 	%r787, %r4245, %r786;
	add.s32 	%r788, %r4246, %r787;
	add.s32 	%r789, %r4247, %r788;
	add.s32 	%r790, %r4248, %r789;
	add.s32 	%r791, %r4249, %r790;
	add.s32 	%r792, %r4250, %r791;
	add.s32 	%r793, %r4251, %r792;
	add.s32 	%r794, %r4252, %r793;
	add.s32 	%r795, %r4253, %r794;
	add.s32 	%r796, %r4254, %r795;
	add.s32 	%r797, %r4255, %r796;
	add.s32 	%r798, %r4256, %r797;
	add.s32 	%r799, %r4257, %r798;
	add.s32 	%r800, %r4258, %r799;
	add.s32 	%r801, %r4259, %r800;
	add.s32 	%r4035, %r4260, %r801;
	mov.b32 	%r4033, 1;
	mov.b32 	%r4060, -1;
	// begin inline asm
	{  .reg .u32 r0;  .reg .pred p;  shfl.sync.up.b32 r0|p, %r4035, %r4033, %r4058, %r4060;  @p add.u32 r0, r0, %r4035;  mov.u32 %r4031, r0;}
	// end inline asm
	mov.b32 	%r4039, 2;
	// begin inline asm
	{  .reg .u32 r0;  .reg .pred p;  shfl.sync.up.b32 r0|p, %r4031, %r4039, %r4058, %r4060;  @p add.u32 r0, r0, %r4031;  mov.u32 %r4037, r0;}
	// end inline asm
	mov.b32 	%r4045, 4;
	// begin inline asm
	{  .reg .u32 r0;  .reg .pred p;  shfl.sync.up.b32 r0|p, %r4037, %r4045, %r4058, %r4060;  @p add.u32 r0, r0, %r4037;  mov.u32 %r4043, r0;}
	// end inline asm
	mov.b32 	%r4051, 8;
	// begin inline asm
	{  .reg .u32 r0;  .reg .pred p;  shfl.sync.up.b32 r0|p, %r4043, %r4051, %r4058, %r4060;  @p add.u32 r0, r0, %r4043;  mov.u32 %r4049, r0;}
	// end inline asm
	mov.b32 	%r4057, 16;
	// begin inline asm
	{  .reg .u32 r0;  .reg .pred p;  shfl.sync.up.b32 r0|p, %r4049, %r4057, %r4058, %r4060;  @p add.u32 r0, r0, %r4049;  mov.u32 %r4055, r0;}
	// end inline asm
	@%p235 bra 	$L__BB14_466;
	mov.u32 	%r4261, %tid.x;
	shr.u32 	%r4262, %r4261, 3;
	and.b32  	%r4263, %r4262, 124;
	mov.u32 	%r4264, _ZZN3cub18CUB_300001_SM_10006detail14segmented_sort30DeviceSegmentedSortKernelLargeILNS0_9SortOrderE0ENS2_10policy_hubIjNS0_8NullTypeEE9Policy860EjS6_PjS9_lEEvPKjPKT1_PSC_NS1_20device_double_bufferISC_EEPKT2_PSI_NSG_ISI_EET3_T4_E7storage;
	add.s32 	%r4265, %r4264, %r4263;
	st.shared.u32 	[%r4265+33792], %r4055;
$L__BB14_466:
	sub.s32 	%r4266, %r4055, %r4035;
	mov.u32 	%r4267, %tid.x;
	setp.ne.s32 	%p236, %r1637, 0;
	setp.gt.u32 	%p237, %r4267, 31;
	shr.u32 	%r4268, %r4267, 5;
	setp.eq.s32 	%p238, %r4268, 7;
	setp.eq.s32 	%p239, %r4268, 6;
	setp.eq.s32 	%p240, %r4268, 5;
	setp.eq.s32 	%p241, %r4268, 4;
	setp.eq.s32 	%p242, %r4268, 3;
	setp.eq.s32 	%p243, %r4268, 2;
	setp.eq.s32 	%p244, %r4268, 1;
	bar.sync 	0;
	ld.shared.v4.u32 	{%r4269, %r4270, %r4271, %r4272}, [_ZZN3cub18CUB_300001_SM_10006detail14segmented_sort30DeviceSegmentedSortKernelLargeILNS0_9SortOrderE0ENS2_10policy_hubIjNS0_8NullTypeEE9Policy860EjS6_PjS9_lEEvPKjPKT1_PSC_NS1_20device_double_bufferISC_EEPKT2_PSI_NSG_ISI_EET3_T4_E7storage+33792];
	selp.b32 	%r4273, %r4269, %r6099, %p244;
	add.s32 	%r4274, %r4270, %r4269;
	selp.b32 	%r4275, %r4274, %r4273, %p243;
	add.s32 	%r4276, %r4274, %r4271;
	selp.b32 	%r4277, %r4276, %r4275, %p242;
	add.s32 	%r4278, %r4276, %r4272;
	selp.b32 	%r4279, %r4278, %r4277, %p241;
	ld.shared.v4.u32 	{%r4280, %r4281, %r4282, %r4283}, [_ZZN3cub18CUB_300001_SM_10006detail14segmented_sort30DeviceSegmentedSortKernelLargeILNS0_9SortOrderE0ENS2_10policy_hubIjNS0_8NullTypeEE9Policy860EjS6_PjS9_lEEvPKjPKT1_PSC_NS1_20device_double_bufferISC_EEPKT2_PSI_NSG_ISI_EET3_T4_E7storage+33808];
	add.s32 	%r4284, %r4278, %r4280;
	selp.b32 	%r4285, %r4284, %r4279, %p240;
	add.s32 	%r4286, %r4284, %r4281;
	selp.b32 	%r4287, %r4286, %r4285, %p239;
	add.s32 	%r4288, %r4286, %r4282;
	selp.b32 	%r6099, %r4288, %r4287, %p238;
	add.s32 	%r805, %r4288, %r4283;
	selp.b32 	%r4289, %r4266, 0, %p236;
	add.s32 	%r4290, %r6099, %r4289;
	selp.b32 	%r6044, %r4290, %r4266, %p237;
	or.pred  	%p245, %p237, %p236;
	@%p245 bra 	$L__BB14_468;
	shl.b32 	%r6044, %r805, 16;
	st.shared.u32 	[_ZZN3cub18CUB_300001_SM_10006detail14segmented_sort30DeviceSegmentedSortKernelLargeILNS0_9SortOrderE0ENS2_10policy_hubIjNS0_8NullTypeEE9Policy860EjS6_PjS9_lEEvPKjPKT1_PSC_NS1_20device_double_bufferISC_EEPKT2_PSI_NSG_ISI_EET3_T4_E7storage+33832], %r6044;
$L__BB14_468:
	mov.u32 	%r4291, %tid.x;
	cvt.u64.u32 	%rd199, %r4291;
	setp.gt.u32 	%p246, %r4291, 63;
	setp.eq.s32 	%p247, %r4291, 0;
	bar.sync 	0;
	mov.u32 	%r4292, _ZZN3cub18CUB_300001_SM_10006detail14segmented_sort30DeviceSegmentedSortKernelLargeILNS0_9SortOrderE0ENS2_10policy_hubIjNS0_8NullTypeEE9Policy860EjS6_PjS9_lEEvPKjPKT1_PSC_NS1_20device_double_bufferISC_EEPKT2_PSI_NSG_ISI_EET3_T4_E7storage;
	ld.shared.u32 	%r4293, [_ZZN3cub18CUB_300001_SM_10006detail14segmented_sort30DeviceSegmentedSortKernelLargeILNS0_9SortOrderE0ENS2_10policy_hubIjNS0_8NullTypeEE9Policy860EjS6_PjS9_lEEvPKjPKT1_PSC_NS1_20device_double_bufferISC_EEPKT2_PSI_NSG_ISI_EET3_T4_E7storage+33832];
	selp.b32 	%r4294, 0, %r4293, %p247;
	add.s32 	%r4295, %r6044, %r4294;
	add.s32 	%r4296, %r770, %r4295;
	add.s32 	%r4297, %r771, %r4295;
	add.s32 	%r4298, %r772, %r4295;
	add.s32 	%r4299, %r773, %r4295;
	add.s32 	%r4300, %r774, %r4295;
	add.s32 	%r4301, %r775, %r4295;
	add.s32 	%r4302, %r776, %r4295;
	add.s32 	%r4303, %r777, %r4295;
	add.s32 	%r4304, %r778, %r4295;
	add.s32 	%r4305, %r779, %r4295;
	add.s32 	%r4306, %r780, %r4295;
	add.s32 	%r4307, %r781, %r4295;
	add.s32 	%r4308, %r782, %r4295;
	add.s32 	%r4309, %r783, %r4295;
	add.s32 	%r4310, %r784, %r4295;
	add.s32 	%r4311, %r785, %r4295;
	add.s32 	%r4312, %r786, %r4295;
	add.s32 	%r4313, %r787, %r4295;
	add.s32 	%r4314, %r788, %r4295;
	add.s32 	%r4315, %r789, %r4295;
	add.s32 	%r4316, %r790, %r4295;
	add.s32 	%r4317, %r791, %r4295;
	add.s32 	%r4318, %r792, %r4295;
	add.s32 	%r4319, %r793, %r4295;
	add.s32 	%r4320, %r794, %r4295;
	add.s32 	%r4321, %r795, %r4295;
	add.s32 	%r4322, %r796, %r4295;
	add.s32 	%r4323, %r797, %r4295;
	add.s32 	%r4324, %r798, %r4295;
	add.s32 	%r4325, %r799, %r4295;
	add.s32 	%r4326, %r800, %r4295;
	add.s32 	%r4327, %r801, %r4295;
	shl.b32 	%r4328, %r4291, 2;
	add.s32 	%r809, %r4292, %r4328;
	add.s32 	%r810, %r809, %r4328;
	mad.lo.s32 	%r4329, %r4291, 124, %r810;
	st.shared.u32 	[%r4329], %r4295;
	st.shared.u32 	[%r4329+4], %r4296;
	st.shared.u32 	[%r4329+8], %r4297;
	st.shared.u32 	[%r4329+12], %r4298;
	st.shared.u32 	[%r4329+16], %r4299;
	st.shared.u32 	[%r4329+20], %r4300;
	st.shared.u32 	[%r4329+24], %r4301;
	st.shared.u32 	[%r4329+28], %r4302;
	st.shared.u32 	[%r4329+32], %r4303;
	st.shared.u32 	[%r4329+36], %r4304;
	st.shared.u32 	[%r4329+40], %r4305;
	st.shared.u32 	[%r4329+44], %r4306;
	st.shared.u32 	[%r4329+48], %r4307;
	st.shared.u32 	[%r4329+52], %r4308;
	st.shared.u32 	[%r4329+56], %r4309;
	st.shared.u32 	[%r4329+60], %r4310;
	st.shared.u32 	[%r4329+64], %r4311;
	st.shared.u32 	[%r4329+68], %r4312;
	st.shared.u32 	[%r4329+72], %r4313;
	st.shared.u32 	[%r4329+76], %r4314;
	st.shared.u32 	[%r4329+80], %r4315;
	st.shared.u32 	[%r4329+84], %r4316;
	st.shared.u32 	[%r4329+88], %r4317;
	st.shared.u32 	[%r4329+92], %r4318;
	st.shared.u32 	[%r4329+96], %r4319;
	st.shared.u32 	[%r4329+100], %r4320;
	st.shared.u32 	[%r4329+104], %r4321;
	st.shared.u32 	[%r4329+108], %r4322;
	st.shared.u32 	[%r4329+112], %r4323;
	st.shared.u32 	[%r4329+116], %r4324;
	st.shared.u32 	[%r4329+120], %r4325;
	st.shared.u32 	[%r4329+124], %r4326;
	st.shared.u32 	[%r4329+128], %r4327;
	bar.sync 	0;
	cvt.u32.u16 	%r4330, %rs70;
	ld.shared.u16 	%r4331, [%r747];
	add.s32 	%r811, %r4331, %r4330;
	cvt.u32.u16 	%r4332, %rs71;
	ld.shared.u16 	%r4333, [%r748];
	add.s32 	%r812, %r4333, %r4332;
	cvt.u32.u16 	%r4334, %rs72;
	ld.shared.u16 	%r4335, [%r749];
	add.s32 	%r813, %r4335, %r4334;
	cvt.u32.u16 	%r4336, %rs73;
	ld.shared.u16 	%r4337, [%r750];
	add.s32 	%r814, %r4337, %r4336;
	cvt.u32.u16 	%r4338, %rs74;
	ld.shared.u16 	%r4339, [%r751];
	add.s32 	%r815, %r4339, %r4338;
	cvt.u32.u16 	%r4340, %rs75;
	ld.shared.u16 	%r4341, [%r752];
	add.s32 	%r816, %r4341, %r4340;
	cvt.u32.u16 	%r4342, %rs76;
	ld.shared.u16 	%r4343, [%r753];
	add.s32 	%r817, %r4343, %r4342;
	cvt.u32.u16 	%r4344, %rs77;
	ld.shared.u16 	%r4345, [%r754];
	add.s32 	%r818, %r4345, %r4344;
	cvt.u32.u16 	%r4346, %rs78;
	ld.shared.u16 	%r4347, [%r755];
	add.s32 	%r819, %r4347, %r4346;
	cvt.u32.u16 	%r4348, %rs79;
	ld.shared.u16 	%r4349, [%r756];
	add.s32 	%r820, %r4349, %r4348;
	cvt.u32.u16 	%r4350, %rs80;
	ld.shared.u16 	%r4351, [%r757];
	add.s32 	%r821, %r4351, %r4350;
	cvt.u32.u16 	%r4352, %rs81;
	ld.shared.u16 	%r4353, [%r758];
	add.s32 	%r822, %r4353, %r4352;
	cvt.u32.u16 	%r4354, %rs82;
	ld.shared.u16 	%r4355, [%r759];
	add.s32 	%r823, %r4355, %r4354;
	cvt.u32.u16 	%r4356, %rs83;
	ld.shared.u16 	%r4357, [%r760];
	add.s32 	%r824, %r4357, %r4356;
	cvt.u32.u16 	%r4358, %rs84;
	ld.shared.u16 	%r4359, [%r761];
	add.s32 	%r825, %r4359, %r4358;
	cvt.u32.u16 	%r4360, %rs85;
	ld.shared.u16 	%r4361, [%r762];
	add.s32 	%r826, %r4361, %r4360;
	cvt.u32.u16 	%r4362, %rs86;
	ld.shared.u16 	%r4363, [%r763];
	add.s32 	%r827, %r4363, %r4362;
	cvt.u32.u16 	%r4364, %rs87;
	ld.shared.u16 	%r4365, [%r764];
	add.s32 	%r828, %r4365, %r4364;
	cvt.u32.u16 	%r4366, %rs88;
	ld.shared.u16 	%r4367, [%r765];
	add.s32 	%r829, %r4367, %r4366;
	cvt.u32.u16 	%r4368, %rs89;
	ld.shared.u16 	%r4369, [%r766];
	add.s32 	%r830, %r4369, %r4368;
	cvt.u32.u16 	%r4370, %rs90;
	ld.shared.u16 	%r4371, [%r767];
	add.s32 	%r831, %r4371, %r4370;
	cvt.u32.u16 	%r4372, %rs91;
	ld.shared.u16 	%r4373, [%r768];
	add.s32 	%r832, %r4373, %r4372;
	cvt.u32.u16 	%r4374, %rs92;
	ld.shared.u16 	%r4375, [%r769];
	add.s32 	%r833, %r4375, %r4374;
	@%p246 bra 	$L__BB14_470;
	cvt.u32.u64 	%r4376, %rd199;
	shl.b32 	%r4377, %r4376, 10;
	and.b32  	%r4378, %r4377, 31744;
	add.s32 	%r4380, %r4292, %r4378;
	shr.u32 	%r4381, %r4376, 4;
	and.b32  	%r4382, %r4381, 62;
	add.s32 	%r4383, %r4380, %r4382;
	ld.shared.u16 	%r6096, [%r4383];
$L__BB14_470:
	cvt.u32.u64 	%r4384, %rd199;
	setp.gt.u32 	%p248, %r4384, 63;
	bar.sync 	0;
	@%p248 bra 	$L__BB14_472;
	cvt.s64.s32 	%rd1445, %r6096;
	st.shared.u64 	[%r810], %rd1445;
	mov.b32 	%r6098, 5888;
$L__BB14_472:
	setp.gt.u32 	%p249, %r4384, 62;
	bar.sync 	0;
	@%p249 bra 	$L__BB14_474;
	ld.shared.u32 	%r6098, [%r810+8];
$L__BB14_474:
	bar.sync 	0;
	@%p248 bra 	$L__BB14_476;
	cvt.s64.s32 	%rd1446, %r6096;
	sub.s64 	%rd1447, %rd1760, %rd1446;
	st.shared.u64 	[%r810+23552], %rd1447;
	cvt.s64.s32 	%rd1448, %r6098;
	add.s64 	%rd1760, %rd1447, %rd1448;
$L__BB14_476:
	bar.sync 	0;
	shl.b32 	%r4457, %r811, 2;
	add.s32 	%r4459, %r4292, %r4457;
	st.shared.u32 	[%r4459], %r723;
	shl.b32 	%r4460, %r812, 2;
	add.s32 	%r4461, %r4292, %r4460;
	st.shared.u32 	[%r4461], %r724;
	shl.b32 	%r4462, %r813, 2;
	add.s32 	%r4463, %r4292, %r4462;
	st.shared.u32 	[%r4463], %r725;
	shl.b32 	%r4464, %r814, 2;
	add.s32 	%r4465, %r4292, %r4464;
	st.shared.u32 	[%r4465], %r726;
	shl.b32 	%r4466, %r815, 2;
	add.s32 	%r4467, %r4292, %r4466;
	st.shared.u32 	[%r4467], %r727;
	shl.b32 	%r4468, %r816, 2;
	add.s32 	%r4469, %r4292, %r4468;
	st.shared.u32 	[%r4469], %r728;
	shl.b32 	%r4470, %r817, 2;
	add.s32 	%r4471, %r4292, %r4470;
	st.shared.u32 	[%r4471], %r729;
	shl.b32 	%r4472, %r818, 2;
	add.s32 	%r4473, %r4292, %r4472;
	st.shared.u32 	[%r4473], %r730;
	shl.b32 	%r4474, %r819, 2;
	add.s32 	%r4475, %r4292, %r4474;
	st.shared.u32 	[%r4475], %r731;
	shl.b32 	%r4476, %r820, 2;
	add.s32 	%r4477, %r4292, %r4476;
	st.shared.u32 	[%r4477], %r732;
	shl.b32 	%r4478, %r821, 2;
	add.s32 	%r4479, %r4292, %r4478;
	st.shared.u32 	[%r4479], %r733;
	shl.b32 	%r4480, %r822, 2;
	add.s32 	%r4481, %r4292, %r4480;
	st.shared.u32 	[%r4481], %r734;
	shl.b32 	%r4482, %r823, 2;
	add.s32 	%r4483, %r4292, %r4482;
	st.shared.u32 	[%r4483], %r735;
	shl.b32 	%r4484, %r824, 2;
	add.s32 	%r4485, %r4292, %r4484;
	st.shared.u32 	[%r4485], %r736;
	shl.b32 	%r4486, %r825, 2;
	add.s32 	%r4487, %r4292, %r4486;
	st.shared.u32 	[%r4487], %r737;
	shl.b32 	%r4488, %r826, 2;
	add.s32 	%r4489, %r4292, %r4488;
	st.shared.u32 	[%r4489], %r738;
	shl.b32 	%r4490, %r827, 2;
	add.s32 	%r4491, %r4292, %r4490;
	st.shared.u32 	[%r4491], %r739;
	shl.b32 	%r4492, %r828, 2;
	add.s32 	%r4493, %r4292, %r4492;
	st.shared.u32 	[%r4493], %r740;
	shl.b32 	%r4494, %r829, 2;
	add.s32 	%r4495, %r4292, %r4494;
	st.shared.u32 	[%r4495], %r741;
	shl.b32 	%r4496, %r830, 2;
	add.s32 	%r4497, %r4292, %r4496;
	st.shared.u32 	[%r4497], %r742;
	shl.b32 	%r4498, %r831, 2;
	add.s32 	%r4499, %r4292, %r4498;
	st.shared.u32 	[%r4499], %r743;
	shl.b32 	%r4500, %r832, 2;
	add.s32 	%r4501, %r4292, %r4500;
	st.shared.u32 	[%r4501], %r744;
	shl.b32 	%r4502, %r833, 2;
	add.s32 	%r4503, %r4292, %r4502;
	st.shared.u32 	[%r4503], %r745;
	bar.sync 	0;
	ld.shared.u32 	%r4389, [%r809];
	// begin inline asm
	shr.b32 %r4388, %r4389, %r6011;
	// end inline asm
	and.b32  	%r4504, %r3959, %r4388;
	shl.b32 	%r4505, %r4504, 3;
	add.s32 	%r4506, %r4292, 23552;
	add.s32 	%r4507, %r4506, %r4505;
	ld.shared.u64 	%rd1449, [%r4507];
	add.s64 	%rd1450, %rd1449, %rd199;
	shl.b64 	%rd1451, %rd1450, 2;
	add.s64 	%rd1452, %rd100, %rd1451;
	st.global.u32 	[%rd1452], %r4389;
	ld.shared.u32 	%r4392, [%r809+1024];
	// begin inline asm
	shr.b32 %r4391, %r4392, %r6011;
	// end inline asm
	and.b32  	%r4508, %r3959, %r4391;
	shl.b32 	%r4509, %r4508, 3;
	add.s32 	%r4510, %r4506, %r4509;
	ld.shared.u64 	%rd1453, [%r4510];
	add.s64 	%rd1454, %rd1453, %rd199;
	shl.b64 	%rd1455, %rd1454, 2;
	add.s64 	%rd1456, %rd100, %rd1455;
	st.global.u32 	[%rd1456+1024], %r4392;
	ld.shared.u32 	%r4395, [%r809+2048];
	// begin inline asm
	shr.b32 %r4394, %r4395, %r6011;
	// end inline asm
	and.b32  	%r4511, %r3959, %r4394;
	shl.b32 	%r4512, %r4511, 3;
	add.s32 	%r4513, %r4506, %r4512;
	ld.shared.u64 	%rd1457, [%r4513];
	add.s64 	%rd1458, %rd1457, %rd199;
	shl.b64 	%rd1459, %rd1458, 2;
	add.s64 	%rd1460, %rd100, %rd1459;
	st.global.u32 	[%rd1460+2048], %r4395;
	ld.shared.u32 	%r4398, [%r809+3072];
	// begin inline asm
	shr.b32 %r4397, %r4398, %r6011;
	// end inline asm
	and.b32  	%r4514, %r3959, %r4397;
	shl.b32 	%r4515, %r4514, 3;
	add.s32 	%r4516, %r4506, %r4515;
	ld.shared.u64 	%rd1461, [%r4516];
	add.s64 	%rd1462, %rd1461, %rd199;
	shl.b64 	%rd1463, %rd1462, 2;
	add.s64 	%rd1464, %rd100, %rd1463;
	st.global.u32 	[%rd1464+3072], %r4398;
	ld.shared.u32 	%r4401, [%r809+4096];
	// begin inline asm
	shr.b32 %r4400, %r4401, %r6011;
	// end inline asm
	and.b32  	%r4517, %r3959, %r4400;
	shl.b32 	%r4518, %r4517, 3;
	add.s32 	%r4519, %r4506, %r4518;
	ld.shared.u64 	%rd1465, [%r4519];
	add.s64 	%rd1466, %rd1465, %rd199;
	shl.b64 	%rd1467, %rd1466, 2;
	add.s64 	%rd1468, %rd100, %rd1467;
	st.global.u32 	[%rd1468+4096], %r4401;
	ld.shared.u32 	%r4404, [%r809+5120];
	// begin inline asm
	shr.b32 %r4403, %r4404, %r6011;
	// end inline asm
	and.b32  	%r4520, %r3959, %r4403;
	shl.b32 	%r4521, %r4520, 3;
	add.s32 	%r4522, %r4506, %r4521;
	ld.shared.u64 	%rd1469, [%r4522];
	add.s64 	%rd1470, %rd1469, %rd199;
	shl.b64 	%rd1471, %rd1470, 2;
	add.s64 	%rd1472, %rd100, %rd1471;
	st.global.u32 	[%rd1472+5120], %r4404;
	ld.shared.u32 	%r4407, [%r809+6144];
	// begin inline asm
	shr.b32 %r4406, %r4407, %r6011;
	// end inline asm
	and.b32  	%r4523, %r3959, %r4406;
	shl.b32 	%r4524, %r4523, 3;
	add.s32 	%r4525, %r4506, %r4524;
	ld.shared.u64 	%rd1473, [%r4525];
	add.s64 	%rd1474, %rd1473, %rd199;
	shl.b64 	%rd1475, %rd1474, 2;
	add.s64 	%rd1476, %rd100, %rd1475;
	st.global.u32 	[%rd1476+6144], %r4407;
	ld.shared.u32 	%r4410, [%r809+7168];
	// begin inline asm
	shr.b32 %r4409, %r4410, %r6011;
	// end inline asm
	and.b32  	%r4526, %r3959, %r4409;
	shl.b32 	%r4527, %r4526, 3;
	add.s32 	%r4528, %r4506, %r4527;
	ld.shared.u64 	%rd1477, [%r4528];
	add.s64 	%rd1478, %rd1477, %rd199;
	shl.b64 	%rd1479, %rd1478, 2;
	add.s64 	%rd1480, %rd100, %rd1479;
	st.global.u32 	[%rd1480+7168], %r4410;
	ld.shared.u32 	%r4413, [%r809+8192];
	// begin inline asm
	shr.b32 %r4412, %r4413, %r6011;
	// end inline asm
	and.b32  	%r4529, %r3959, %r4412;
	shl.b32 	%r4530, %r4529, 3;
	add.s32 	%r4531, %r4506, %r4530;
	ld.shared.u64 	%rd1481, [%r4531];
	add.s64 	%rd1482, %rd1481, %rd199;
	shl.b64 	%rd1483, %rd1482, 2;
	add.s64 	%rd1484, %rd100, %rd1483;
	st.global.u32 	[%rd1484+8192], %r4413;
	ld.shared.u32 	%r4416, [%r809+9216];
	// begin inline asm
	shr.b32 %r4415, %r4416, %r6011;
	// end inline asm
	and.b32  	%r4532, %r3959, %r4415;
	shl.b32 	%r4533, %r4532, 3;
	add.s32 	%r4534, %r4506, %r4533;
	ld.shared.u64 	%rd1485, [%r4534];
	add.s64 	%rd1486, %rd1485, %rd199;
	shl.b64 	%rd1487, %rd1486, 2;
	add.s64 	%rd1488, %rd100, %rd1487;
	st.global.u32 	[%rd1488+9216], %r4416;
	ld.shared.u32 	%r4419, [%r809+10240];
	// begin inline asm
	shr.b32 %r4418, %r4419, %r6011;
	// end inline asm
	and.b32  	%r4535, %r3959, %r4418;
	shl.b32 	%r4536, %r4535, 3;
	add.s32 	%r4537, %r4506, %r4536;
	ld.shared.u64 	%rd1489, [%r4537];
	add.s64 	%rd1490, %rd1489, %rd199;
	shl.b64 	%rd1491, %rd1490, 2;
	add.s64 	%rd1492, %rd100, %rd1491;
	st.global.u32 	[%rd1492+10240], %r4419;
	ld.shared.u32 	%r4422, [%r809+11264];
	// begin inline asm
	shr.b32 %r4421, %r4422, %r6011;
	// end inline asm
	and.b32  	%r4538, %r3959, %r4421;
	shl.b32 	%r4539, %r4538, 3;
	add.s32 	%r4540, %r4506, %r4539;
	ld.shared.u64 	%rd1493, [%r4540];
	add.s64 	%rd1494, %rd1493, %rd199;
	shl.b64 	%rd1495, %rd1494, 2;
	add.s64 	%rd1496, %rd100, %rd1495;
	st.global.u32 	[%rd1496+11264], %r4422;
	ld.shared.u32 	%r4425, [%r809+12288];
	// begin inline asm
	shr.b32 %r4424, %r4425, %r6011;
	// end inline asm
	and.b32  	%r4541, %r3959, %r4424;
	shl.b32 	%r4542, %r4541, 3;
	add.s32 	%r4543, %r4506, %r4542;
	ld.shared.u64 	%rd1497, [%r4543];
	add.s64 	%rd1498, %rd1497, %rd199;
	shl.b64 	%rd1499, %rd1498, 2;
	add.s64 	%rd1500, %rd100, %rd1499;
	st.global.u32 	[%rd1500+12288], %r4425;
	ld.shared.u32 	%r4428, [%r809+13312];
	// begin inline asm
	shr.b32 %r4427, %r4428, %r6011;
	// end inline asm
	and.b32  	%r4544, %r3959, %r4427;
	shl.b32 	%r4545, %r4544, 3;
	add.s32 	%r4546, %r4506, %r4545;
	ld.shared.u64 	%rd1501, [%r4546];
	add.s64 	%rd1502, %rd1501, %rd199;
	shl.b64 	%rd1503, %rd1502, 2;
	add.s64 	%rd1504, %rd100, %rd1503;
	st.global.u32 	[%rd1504+13312], %r4428;
	ld.shared.u32 	%r4431, [%r809+14336];
	// begin inline asm
	shr.b32 %r4430, %r4431, %r6011;
	// end inline asm
	and.b32  	%r4547, %r3959, %r4430;
	shl.b32 	%r4548, %r4547, 3;
	add.s32 	%r4549, %r4506, %r4548;
	ld.shared.u64 	%rd1505, [%r4549];
	add.s64 	%rd1506, %rd1505, %rd199;
	shl.b64 	%rd1507, %rd1506, 2;
	add.s64 	%rd1508, %rd100, %rd1507;
	st.global.u32 	[%rd1508+14336], %r4431;
	ld.shared.u32 	%r4434, [%r809+15360];
	// begin inline asm
	shr.b32 %r4433, %r4434, %r6011;
	// end inline asm
	and.b32  	%r4550, %r3959, %r4433;
	shl.b32 	%r4551, %r4550, 3;
	add.s32 	%r4552, %r4506, %r4551;
	ld.shared.u64 	%rd1509, [%r4552];
	add.s64 	%rd1510, %rd1509, %rd199;
	shl.b64 	%rd1511, %rd1510, 2;
	add.s64 	%rd1512, %rd100, %rd1511;
	st.global.u32 	[%rd1512+15360], %r4434;
	ld.shared.u32 	%r4437, [%r809+16384];
	// begin inline asm
	shr.b32 %r4436, %r4437, %r6011;
	// end inline asm
	and.b32  	%r4553, %r3959, %r4436;
	shl.b32 	%r4554, %r4553, 3;
	add.s32 	%r4555, %r4506, %r4554;
	ld.shared.u64 	%rd1513, [%r4555];
	add.s64 	%rd1514, %rd1513, %rd199;
	shl.b64 	%rd1515, %rd1514, 2;
	add.s64 	%rd1516, %rd100, %rd1515;
	st.global.u32 	[%rd1516+16384], %r4437;
	ld.shared.u32 	%r4440, [%r809+17408];
	// begin inline asm
	shr.b32 %r4439, %r4440, %r6011;
	// end inline asm
	and.b32  	%r4556, %r3959, %r4439;
	shl.b32 	%r4557, %r4556, 3;
	add.s32 	%r4558, %r4506, %r4557;
	ld.shared.u64 	%rd1517, [%r4558];
	add.s64 	%rd1518, %rd1517, %rd199;
	shl.b64 	%rd1519, %rd1518, 2;
	add.s64 	%rd1520, %rd100, %rd1519;
	st.global.u32 	[%rd1520+17408], %r4440;
	ld.shared.u32 	%r4443, [%r809+18432];
	// begin inline asm
	shr.b32 %r4442, %r4443, %r6011;
	// end inline asm
	and.b32  	%r4559, %r3959, %r4442;
	shl.b32 	%r4560, %r4559, 3;
	add.s32 	%r4561, %r4506, %r4560;
	ld.shared.u64 	%rd1521, [%r4561];
	add.s64 	%rd1522, %rd1521, %rd199;
	shl.b64 	%rd1523, %rd1522, 2;
	add.s64 	%rd1524, %rd100, %rd1523;
	st.global.u32 	[%rd1524+18432], %r4443;
	ld.shared.u32 	%r4446, [%r809+19456];
	// begin inline asm
	shr.b32 %r4445, %r4446, %r6011;
	// end inline asm
	and.b32  	%r4562, %r3959, %r4445;
	shl.b32 	%r4563, %r4562, 3;
	add.s32 	%r4564, %r4506, %r4563;
	ld.shared.u64 	%rd1525, [%r4564];
	add.s64 	%rd1526, %rd1525, %rd199;
	shl.b64 	%rd1527, %rd1526, 2;
	add.s64 	%rd1528, %rd100, %rd1527;
	st.global.u32 	[%rd1528+19456], %r4446;
	ld.shared.u32 	%r4449, [%r809+20480];
	// begin inline asm
	shr.b32 %r4448, %r4449, %r6011;
	// end inline asm
	and.b32  	%r4565, %r3959, %r4448;
	shl.b32 	%r4566, %r4565, 3;
	add.s32 	%r4567, %r4506, %r4566;
	ld.shared.u64 	%rd1529, [%r4567];
	add.s64 	%rd1530, %rd1529, %rd199;
	shl.b64 	%rd1531, %rd1530, 2;
	add.s64 	%rd1532, %rd100, %rd1531;
	st.global.u32 	[%rd1532+20480], %r4449;
	ld.shared.u32 	%r4452, [%r809+21504];
	// begin inline asm
	shr.b32 %r4451, %r4452, %r6011;
	// end inline asm
	and.b32  	%r4568, %r3959, %r4451;
	shl.b32 	%r4569, %r4568, 3;
	add.s32 	%r4570, %r4506, %r4569;
	ld.shared.u64 	%rd1533, [%r4570];
	add.s64 	%rd1534, %rd1533, %rd199;
	shl.b64 	%rd1535, %rd1534, 2;
	add.s64 	%rd1536, %rd100, %rd1535;
	st.global.u32 	[%rd1536+21504], %r4452;
	ld.shared.u32 	%r4455, [%r809+22528];
	// begin inline asm
	shr.b32 %r4454, %r4455, %r6011;
	// end inline asm
	and.b32  	%r4571, %r3959, %r4454;
	shl.b32 	%r4572, %r4571, 3;
	add.s32 	%r4573, %r4506, %r4572;
	ld.shared.u64 	%rd1537, [%r4573];
	add.s64 	%rd1538, %rd1537, %rd199;
	shl.b64 	%rd1539, %rd1538, 2;
	add.s64 	%rd1540, %rd100, %rd1539;
	st.global.u32 	[%rd1540+22528], %r4455;
	add.s64 	%rd1758, %rd1758, 5888;
	bar.sync 	0;
	sub.s64 	%rd203, %rd2, %rd1758;
	setp.gt.s64 	%p251, %rd203, 5887;
	@%p251 bra 	$L__BB14_464;
	setp.le.s64 	%p252, %rd2, %rd1758;
	@%p252 bra 	$L__BB14_580;
	mov.b64 	{%r4576, %r4577}, %rd203;
	shfl.sync.idx.b32	%r839|%p253, %r4576, 0, 31, -1;
	shfl.sync.idx.b32	%r4578|%p254, %r4577, 0, 31, -1;
	setp.ge.s32 	%p255, %r4384, %r839;
	mov.b32 	%r6048, -1;
	@%p255 bra 	$L__BB14_480;
	ld.global.u32 	%r6048, [%rd198+23552];
$L__BB14_480:
	add.s32 	%r4581, %r4384, 256;
	setp.ge.s32 	%p256, %r4581, %r839;
	mov.b32 	%r6049, -1;
	@%p256 bra 	$L__BB14_482;
	ld.global.u32 	%r6049, [%rd198+24576];
$L__BB14_482:
	add.s32 	%r4584, %r4384, 512;
	setp.ge.s32 	%p257, %r4584, %r839;
	mov.b32 	%r6050, -1;
	@%p257 bra 	$L__BB14_484;
	ld.global.u32 	%r6050, [%rd198+25600];
$L__BB14_484:
	add.s32 	%r4587, %r4384, 768;
	setp.ge.s32 	%p258, %r4587, %r839;
	mov.b32 	%r6051, -1;
	@%p258 bra 	$L__BB14_486;
	ld.global.u32 	%r6051, [%rd198+26624];
$L__BB14_486:
	or.b32  	%r4590, %r4384, 1024;
	setp.ge.s32 	%p259, %r4590, %r839;
	mov.b32 	%r6052, -1;
	@%p259 bra 	$L__BB14_488;
	ld.global.u32 	%r6052, [%rd198+27648];
$L__BB14_488:
	add.s32 	%r4593, %r4384, 1280;
	setp.ge.s32 	%p260, %r4593, %r839;
	mov.b32 	%r6053, -1;
	@%p260 bra 	$L__BB14_490;
	ld.global.u32 	%r6053, [%rd198+28672];
$L__BB14_490:
	add.s32 	%r4596, %r4384, 1536;
	setp.ge.s32 	%p261, %r4596, %r839;
	mov.b32 	%r6054, -1;
	@%p261 bra 	$L__BB14_492;
	ld.global.u32 	%r6054, [%rd198+29696];
$L__BB14_492:
	add.s32 	%r4599, %r4384, 1792;
	setp.ge.s32 	%p262, %r4599, %r839;
	mov.b32 	%r6055, -1;
	@%p262 bra 	$L__BB14_494;
	ld.global.u32 	%r6055, [%rd198+30720];
$L__BB14_494:
	or.b32  	%r4602, %r4384, 2048;
	setp.ge.s32 	%p263, %r4602, %r839;
	mov.b32 	%r6056, -1;
	@%p263 bra 	$L__BB14_496;
	ld.global.u32 	%r6056, [%rd198+31744];
$L__BB14_496:
	add.s32 	%r4605, %r4384, 2304;
	setp.ge.s32 	%p264, %r4605, %r839;
	mov.b32 	%r6057, -1;
	@%p264 bra 	$L__BB14_498;
	ld.global.u32 	%r6057, [%rd198+32768];
$L__BB14_498:
	add.s32 	%r4608, %r4384, 2560;
	setp.ge.s32 	%p265, %r4608, %r839;
	mov.b32 	%r6058, -1;
	@%p265 bra 	$L__BB14_500;
	ld.global.u32 	%r6058, [%rd198+33792];
$L__BB14_500:
	add.s32 	%r4611, %r4384, 2816;
	setp.ge.s32 	%p266, %r4611, %r839;
	mov.b32 	%r6059, -1;
	@%p266 bra 	$L__BB14_502;
	ld.global.u32 	%r6059, [%rd198+34816];
$L__BB14_502:
	or.b32  	%r4614, %r4384, 3072;
	setp.ge.s32 	%p267, %r4614, %r839;
	mov.b32 	%r6060, -1;
	@%p267 bra 	$L__BB14_504;
	ld.global.u32 	%r6060, [%rd198+35840];
$L__BB14_504:
	add.s32 	%r4617, %r4384, 3328;
	setp.ge.s32 	%p268, %r4617, %r839;
	mov.b32 	%r6061, -1;
	@%p268 bra 	$L__BB14_506;
	ld.global.u32 	%r6061, [%rd198+36864];
$L__BB14_506:
	add.s32 	%r4620, %r4384, 3584;
	setp.ge.s32 	%p269, %r4620, %r839;
	mov.b32 	%r6062, -1;
	@%p269 bra 	$L__BB14_508;
	ld.global.u32 	%r6062, [%rd198+37888];
$L__BB14_508:
	add.s32 	%r4623, %r4384, 3840;
	setp.ge.s32 	%p270, %r4623, %r839;
	mov.b32 	%r6063, -1;
	@%p270 bra 	$L__BB14_510;
	ld.global.u32 	%r6063, [%rd198+38912];
$L__BB14_510:
	or.b32  	%r4626, %r4384, 4096;
	setp.ge.s32 	%p271, %r4626, %r839;
	mov.b32 	%r6064, -1;
	@%p271 bra 	$L__BB14_512;
	ld.global.u32 	%r6064, [%rd198+39936];
$L__BB14_512:
	add.s32 	%r4629, %r4384, 4352;
	setp.ge.s32 	%p272, %r4629, %r839;
	mov.b32 	%r6065, -1;
	@%p272 bra 	$L__BB14_514;
	ld.global.u32 	%r6065, [%rd198+40960];
$L__BB14_514:
	add.s32 	%r4632, %r4384, 4608;
	setp.ge.s32 	%p273, %r4632, %r839;
	mov.b32 	%r6066, -1;
	@%p273 bra 	$L__BB14_516;
	ld.global.u32 	%r6066, [%rd198+41984];
$L__BB14_516:
	add.s32 	%r4635, %r4384, 4864;
	setp.ge.s32 	%p274, %r4635, %r839;
	mov.b32 	%r6067, -1;
	@%p274 bra 	$L__BB14_518;
	ld.global.u32 	%r6067, [%rd198+43008];
$L__BB14_518:
	or.b32  	%r4638, %r4384, 5120;
	setp.ge.s32 	%p275, %r4638, %r839;
	mov.b32 	%r6068, -1;
	@%p275 bra 	$L__BB14_520;
	ld.global.u32 	%r6068, [%rd198+44032];
$L__BB14_520:
	add.s32 	%r4641, %r4384, 5376;
	setp.ge.s32 	%p276, %r4641, %r839;
	mov.b32 	%r6069, -1;
	@%p276 bra 	$L__BB14_522;
	ld.global.u32 	%r6069, [%rd198+45056];
$L__BB14_522:
	add.s32 	%r4644, %r4384, 5632;
	setp.ge.s32 	%p277, %r4644, %r839;
	mov.b32 	%r6070, -1;
	@%p277 bra 	$L__BB14_524;
	ld.global.u32 	%r6070, [%rd198+46080];
$L__BB14_524:
	setp.ne.s32 	%p278, %r1637, 31;
	mov.u32 	%r4744, %tid.x;
	shl.b32 	%r4745, %r4744, 2;
	mov.u32 	%r4746, _ZZN3cub18CUB_300001_SM_10006detail14segmented_sort30DeviceSegmentedSortKernelLargeILNS0_9SortOrderE0ENS2_10policy_hubIjNS0_8NullTypeEE9Policy860EjS6_PjS9_lEEvPKjPKT1_PSC_NS1_20device_double_bufferISC_EEPKT2_PSI_NSG_ISI_EET3_T4_E7storage;
	add.s32 	%r4747, %r4746, %r4745;
	st.shared.u32 	[%r4747], %r6048;
	st.shared.u32 	[%r4747+1024], %r6049;
	st.shared.u32 	[%r4747+2048], %r6050;
	st.shared.u32 	[%r4747+3072], %r6051;
	st.shared.u32 	[%r4747+4096], %r6052;
	st.shared.u32 	[%r4747+5120], %r6053;
	st.shared.u32 	[%r4747+6144], %r6054;
	st.shared.u32 	[%r4747+7168], %r6055;
	st.shared.u32 	[%r4747+8192], %r6056;
	st.shared.u32 	[%r4747+9216], %r6057;
	st.shared.u32 	[%r4747+10240], %r6058;
	st.shared.u32 	[%r4747+11264], %r6059;
	st.shared.u32 	[%r4747+12288], %r6060;
	st.shared.u32 	[%r4747+13312], %r6061;
	st.shared.u32 	[%r4747+14336], %r6062;
	st.shared.u32 	[%r4747+15360], %r6063;
	st.shared.u32 	[%r4747+16384], %r6064;
	st.shared.u32 	[%r4747+17408], %r6065;
	st.shared.u32 	[%r4747+18432], %r6066;
	st.shared.u32 	[%r4747+19456], %r6067;
	st.shared.u32 	[%r4747+20480], %r6068;
	st.shared.u32 	[%r4747+21504], %r6069;
	st.shared.u32 	[%r4747+22528], %r6070;
	bar.sync 	0;
	mad.lo.s32 	%r4748, %r4744, 88, %r4747;
	ld.shared.u32 	%r886, [%r4748];
	ld.shared.u32 	%r887, [%r4748+4];
	ld.shared.u32 	%r888, [%r4748+8];
	ld.shared.u32 	%r889, [%r4748+12];
	ld.shared.u32 	%r890, [%r4748+16];
	ld.shared.u32 	%r891, [%r4748+20];
	ld.shared.u32 	%r892, [%r4748+24];
	ld.shared.u32 	%r893, [%r4748+28];
	ld.shared.u32 	%r894, [%r4748+32];
	ld.shared.u32 	%r895, [%r4748+36];
	ld.shared.u32 	%r896, [%r4748+40];
	ld.shared.u32 	%r897, [%r4748+44];
	ld.shared.u32 	%r898, [%r4748+48];
	ld.shared.u32 	%r899, [%r4748+52];
	ld.shared.u32 	%r900, [%r4748+56];
	ld.shared.u32 	%r901, [%r4748+60];
	ld.shared.u32 	%r902, [%r4748+64];
	ld.shared.u32 	%r903, [%r4748+68];
	ld.shared.u32 	%r904, [%r4748+72];
	ld.shared.u32 	%r905, [%r4748+76];
	ld.shared.u32 	%r906, [%r4748+80];
	ld.shared.u32 	%r907, [%r4748+84];
	ld.shared.u32 	%r908, [%r4748+88];
	bar.sync 	0;
	mov.b32 	%r4741, 0;
	st.shared.u32 	[%r4747], %r4741;
	st.shared.u32 	[%r4747+1024], %r4741;
	st.shared.u32 	[%r4747+2048], %r4741;
	st.shared.u32 	[%r4747+3072], %r4741;
	st.shared.u32 	[%r4747+4096], %r4741;
	st.shared.u32 	[%r4747+5120], %r4741;
	st.shared.u32 	[%r4747+6144], %r4741;
	st.shared.u32 	[%r4747+7168], %r4741;
	st.shared.u32 	[%r4747+8192], %r4741;
	st.shared.u32 	[%r4747+9216], %r4741;
	st.shared.u32 	[%r4747+10240], %r4741;
	st.shared.u32 	[%r4747+11264], %r4741;
	st.shared.u32 	[%r4747+12288], %r4741;
	st.shared.u32 	[%r4747+13312], %r4741;
	st.shared.u32 	[%r4747+14336], %r4741;
	st.shared.u32 	[%r4747+15360], %r4741;
	st.shared.u32 	[%r4747+16384], %r4741;
	st.shared.u32 	[%r4747+17408], %r4741;
	st.shared.u32 	[%r4747+18432], %r4741;
	st.shared.u32 	[%r4747+19456], %r4741;
	st.shared.u32 	[%r4747+20480], %r4741;
	st.shared.u32 	[%r4747+21504], %r4741;
	st.shared.u32 	[%r4747+22528], %r4741;
	st.shared.u32 	[%r4747+23552], %r4741;
	st.shared.u32 	[%r4747+24576], %r4741;
	st.shared.u32 	[%r4747+25600], %r4741;
	st.shared.u32 	[%r4747+26624], %r4741;
	st.shared.u32 	[%r4747+27648], %r4741;
	st.shared.u32 	[%r4747+28672], %r4741;
	st.shared.u32 	[%r4747+29696], %r4741;
	st.shared.u32 	[%r4747+30720], %r4741;
	st.shared.u32 	[%r4747+31744], %r4741;
	st.shared.u32 	[%r4747+32768], %r4741;
	// begin inline asm
	shr.b32 %r4645, %r886, %r6011;
	// end inline asm
	and.b32  	%r4749, %r3959, %r4645;
	shl.b32 	%r4750, %r4749, 10;
	and.b32  	%r4751, %r4750, 31744;
	add.s32 	%r4752, %r4747, %r4751;
	shr.u32 	%r4753, %r4749, 4;
	and.b32  	%r4754, %r4753, 268435454;
	add.s32 	%r909, %r4752, %r4754;
	ld.shared.u16 	%rs93, [%r909];
	add.s16 	%rs381, %rs93, 1;
	st.shared.u16 	[%r909], %rs381;
	// begin inline asm
	shr.b32 %r4648, %r887, %r6011;
	// end inline asm
	and.b32  	%r4755, %r3959, %r4648;
	shl.b32 	%r4756, %r4755, 10;
	and.b32  	%r4757, %r4756, 31744;
	add.s32 	%r4758, %r4747, %r4757;
	shr.u32 	%r4759, %r4755, 4;
	and.b32  	%r4760, %r4759, 268435454;
	add.s32 	%r910, %r4758, %r4760;
	ld.shared.u16 	%rs94, [%r910];
	add.s16 	%rs382, %rs94, 1;
	st.shared.u16 	[%r910], %rs382;
	// begin inline asm
	shr.b32 %r4651, %r888, %r6011;
	// end inline asm
	and.b32  	%r4761, %r3959, %r4651;
	shl.b32 	%r4762, %r4761, 10;
	and.b32  	%r4763, %r4762, 31744;
	add.s32 	%r4764, %r4747, %r4763;
	shr.u32 	%r4765, %r4761, 4;
	and.b32  	%r4766, %r4765, 268435454;
	add.s32 	%r911, %r4764, %r4766;
	ld.shared.u16 	%rs95, [%r911];
	add.s16 	%rs383, %rs95, 1;
	st.shared.u16 	[%r911], %rs383;
	// begin inline asm
	shr.b32 %r4654, %r889, %r6011;
	// end inline asm
	and.b32  	%r4767, %r3959, %r4654;
	shl.b32 	%r4768, %r4767, 10;
	and.b32  	%r4769, %r4768, 31744;
	add.s32 	%r4770, %r4747, %r4769;
	shr.u32 	%r4771, %r4767, 4;
	and.b32  	%r4772, %r4771, 268435454;
	add.s32 	%r912, %r4770, %r4772;
	ld.shared.u16 	%rs96, [%r912];
	add.s16 	%rs384, %rs96, 1;
	st.shared.u16 	[%r912], %rs384;
	// begin inline asm
	shr.b32 %r4657, %r890, %r6011;
	// end inline asm
	and.b32  	%r4773, %r3959, %r4657;
	shl.b32 	%r4774, %r4773, 10;
	and.b32  	%r4775, %r4774, 31744;
	add.s32 	%r4776, %r4747, %r4775;
	shr.u32 	%r4777, %r4773, 4;
	and.b32  	%r4778, %r4777, 268435454;
	add.s32 	%r913, %r4776, %r4778;
	ld.shared.u16 	%rs97, [%r913];
	add.s16 	%rs385, %rs97, 1;
	st.shared.u16 	[%r913], %rs385;
	// begin inline asm
	shr.b32 %r4660, %r891, %r6011;
	// end inline asm
	and.b32  	%r4779, %r3959, %r4660;
	shl.b32 	%r4780, %r4779, 10;
	and.b32  	%r4781, %r4780, 31744;
	add.s32 	%r4782, %r4747, %r4781;
	shr.u32 	%r4783, %r4779, 4;
	and.b32  	%r4784, %r4783, 268435454;
	add.s32 	%r914, %r4782, %r4784;
	ld.shared.u16 	%rs98, [%r914];
	add.s16 	%rs386, %rs98, 1;
	st.shared.u16 	[%r914], %rs386;
	// begin inline asm
	shr.b32 %r4663, %r892, %r6011;
	// end inline asm
	and.b32  	%r4785, %r3959, %r4663;
	shl.b32 	%r4786, %r4785, 10;
	and.b32  	%r4787, %r4786, 31744;
	add.s32 	%r4788, %r4747, %r4787;
	shr.u32 	%r4789, %r4785, 4;
	and.b32  	%r4790, %r4789, 268435454;
	add.s32 	%r915, %r4788, %r4790;
	ld.shared.u16 	%rs99, [%r915];
	add.s16 	%rs387, %rs99, 1;
	st.shared.u16 	[%r915], %rs387;
	// begin inline asm
	shr.b32 %r4666, %r893, %r6011;
	// end inline asm
	and.b32  	%r4791, %r3959, %r4666;
	shl.b32 	%r4792, %r4791, 10;
	and.b32  	%r4793, %r4792, 31744;
	add.s32 	%r4794, %r4747, %r4793;
	shr.u32 	%r4795, %r4791, 4;
	and.b32  	%r4796, %r4795, 268435454;
	add.s32 	%r916, %r4794, %r4796;
	ld.shared.u16 	%rs100, [%r916];
	add.s16 	%rs388, %rs100, 1;
	st.shared.u16 	[%r916], %rs388;
	// begin inline asm
	shr.b32 %r4669, %r894, %r6011;
	// end inline asm
	and.b32  	%r4797, %r3959, %r4669;
	shl.b32 	%r4798, %r4797, 10;
	and.b32  	%r4799, %r4798, 31744;
	add.s32 	%r4800, %r4747, %r4799;
	shr.u32 	%r4801, %r4797, 4;
	and.b32  	%r4802, %r4801, 268435454;
	add.s32 	%r917, %r4800, %r4802;
	ld.shared.u16 	%rs101, [%r917];
	add.s16 	%rs389, %rs101, 1;
	st.shared.u16 	[%r917], %rs389;
	// begin inline asm
	shr.b32 %r4672, %r895, %r6011;
	// end inline asm
	and.b32  	%r4803, %r3959, %r4672;
	shl.b32 	%r4804, %r4803, 10;
	and.b32  	%r4805, %r4804, 31744;
	add.s32 	%r4806, %r4747, %r4805;
	shr.u32 	%r4807, %r4803, 4;
	and.b32  	%r4808, %r4807, 268435454;
	add.s32 	%r918, %r4806, %r4808;
	ld.shared.u16 	%rs102, [%r918];
	add.s16 	%rs390, %rs102, 1;
	st.shared.u16 	[%r918], %rs390;
	// begin inline asm
	shr.b32 %r4675, %r896, %r6011;
	// end inline asm
	and.b32  	%r4809, %r3959, %r4675;
	shl.b32 	%r4810, %r4809, 10;
	and.b32  	%r4811, %r4810, 31744;
	add.s32 	%r4812, %r4747, %r4811;
	shr.u32 	%r4813, %r4809, 4;
	and.b32  	%r4814, %r4813, 268435454;
	add.s32 	%r919, %r4812, %r4814;
	ld.shared.u16 	%rs103, [%r919];
	add.s16 	%rs391, %rs103, 1;
	st.shared.u16 	[%r919], %rs391;
	// begin inline asm
	shr.b32 %r4678, %r897, %r6011;
	// end inline asm
	and.b32  	%r4815, %r3959, %r4678;
	shl.b32 	%r4816, %r4815, 10;
	and.b32  	%r4817, %r4816, 31744;
	add.s32 	%r4818, %r4747, %r4817;
	shr.u32 	%r4819, %r4815, 4;
	and.b32  	%r4820, %r4819, 268435454;
	add.s32 	%r920, %r4818, %r4820;
	ld.shared.u16 	%rs104, [%r920];
	add.s16 	%rs392, %rs104, 1;
	st.shared.u16 	[%r920], %rs392;
	// begin inline asm
	shr.b32 %r4681, %r898, %r6011;
	// end inline asm
	and.b32  	%r4821, %r3959, %r4681;
	shl.b32 	%r4822, %r4821, 10;
	and.b32  	%r4823, %r4822, 31744;
	add.s32 	%r4824, %r4747, %r4823;
	shr.u32 	%r4825, %r4821, 4;
	and.b32  	%r4826, %r4825, 268435454;
	add.s32 	%r921, %r4824, %r4826;
	ld.shared.u16 	%rs105, [%r921];
	add.s16 	%rs393, %rs105, 1;
	st.shared.u16 	[%r921], %rs393;
	// begin inline asm
	shr.b32 %r4684, %r899, %r6011;
	// end inline asm
	and.b32  	%r4827, %r3959, %r4684;
	shl.b32 	%r4828, %r4827, 10;
	and.b32  	%r4829, %r4828, 31744;
	add.s32 	%r4830, %r4747, %r4829;
	shr.u32 	%r4831, %r4827, 4;
	and.b32  	%r4832, %r4831, 268435454;
	add.s32 	%r922, %r4830, %r4832;
	ld.shared.u16 	%rs106, [%r922];
	add.s16 	%rs394, %rs106, 1;
	st.shared.u16 	[%r922], %rs394;
	// begin inline asm
	shr.b32 %r4687, %r900, %r6011;
	// end inline asm
	and.b32  	%r4833, %r3959, %r4687;
	shl.b32 	%r4834, %r4833, 10;
	and.b32  	%r4835, %r4834, 31744;
	add.s32 	%r4836, %r4747, %r4835;
	shr.u32 	%r4837, %r4833, 4;
	and.b32  	%r4838, %r4837, 268435454;
	add.s32 	%r923, %r4836, %r4838;
	ld.shared.u16 	%rs107, [%r923];
	add.s16 	%rs395, %rs107, 1;
	st.shared.u16 	[%r923], %rs395;
	// begin inline asm
	shr.b32 %r4690, %r901, %r6011;
	// end inline asm
	and.b32  	%r4839, %r3959, %r4690;
	shl.b32 	%r4840, %r4839, 10;
	and.b32  	%r4841, %r4840, 31744;
	add.s32 	%r4842, %r4747, %r4841;
	shr.u32 	%r4843, %r4839, 4;
	and.b32  	%r4844, %r4843, 268435454;
	add.s32 	%r924, %r4842, %r4844;
	ld.shared.u16 	%rs108, [%r924];
	add.s16 	%rs396, %rs108, 1;
	st.shared.u16 	[%r924], %rs396;
	// begin inline asm
	shr.b32 %r4693, %r902, %r6011;
	// end inline asm
	and.b32  	%r4845, %r3959, %r4693;
	shl.b32 	%r4846, %r4845, 10;
	and.b32  	%r4847, %r4846, 31744;
	add.s32 	%r4848, %r4747, %r4847;
	shr.u32 	%r4849, %r4845, 4;
	and.b32  	%r4850, %r4849, 268435454;
	add.s32 	%r925, %r4848, %r4850;
	ld.shared.u16 	%rs109, [%r925];
	add.s16 	%rs397, %rs109, 1;
	st.shared.u16 	[%r925], %rs397;
	// begin inline asm
	shr.b32 %r4696, %r903, %r6011;
	// end inline asm
	and.b32  	%r4851, %r3959, %r4696;
	shl.b32 	%r4852, %r4851, 10;
	and.b32  	%r4853, %r4852, 31744;
	add.s32 	%r4854, %r4747, %r4853;
	shr.u32 	%r4855, %r4851, 4;
	and.b32  	%r4856, %r4855, 268435454;
	add.s32 	%r926, %r4854, %r4856;
	ld.shared.u16 	%rs110, [%r926];
	add.s16 	%rs398, %rs110, 1;
	st.shared.u16 	[%r926], %rs398;
	// begin inline asm
	shr.b32 %r4699, %r904, %r6011;
	// end inline asm
	and.b32  	%r4857, %r3959, %r4699;
	shl.b32 	%r4858, %r4857, 10;
	and.b32  	%r4859, %r4858, 31744;
	add.s32 	%r4860, %r4747, %r4859;
	shr.u32 	%r4861, %r4857, 4;
	and.b32  	%r4862, %r4861, 268435454;
	add.s32 	%r927, %r4860, %r4862;
	ld.shared.u16 	%rs111, [%r927];
	add.s16 	%rs399, %rs111, 1;
	st.shared.u16 	[%r927], %rs399;
	// begin inline asm
	shr.b32 %r4702, %r905, %r6011;
	// end inline asm
	and.b32  	%r4863, %r3959, %r4702;
	shl.b32 	%r4864, %r4863, 10;
	and.b32  	%r4865, %r4864, 31744;
	add.s32 	%r4866, %r4747, %r4865;
	shr.u32 	%r4867, %r4863, 4;
	and.b32  	%r4868, %r4867, 268435454;
	add.s32 	%r928, %r4866, %r4868;
	ld.shared.u16 	%rs112, [%r928];
	add.s16 	%rs400, %rs112, 1;
	st.shared.u16 	[%r928], %rs400;
	// begin inline asm
	shr.b32 %r4705, %r906, %r6011;
	// end inline asm
	and.b32  	%r4869, %r3959, %r4705;
	shl.b32 	%r4870, %r4869, 10;
	and.b32  	%r4871, %r4870, 31744;
	add.s32 	%r4872, %r4747, %r4871;
	shr.u32 	%r4873, %r4869, 4;
	and.b32  	%r4874, %r4873, 268435454;
	add.s32 	%r929, %r4872, %r4874;
	ld.shared.u16 	%rs113, [%r929];
	add.s16 	%rs401, %rs113, 1;
	st.shared.u16 	[%r929], %rs401;
	// begin inline asm
	shr.b32 %r4708, %r907, %r6011;
	// end inline asm
	and.b32  	%r4875, %r3959, %r4708;
	shl.b32 	%r4876, %r4875, 10;
	and.b32  	%r4877, %r4876, 31744;
	add.s32 	%r4878, %r4747, %r4877;
	shr.u32 	%r4879, %r4875, 4;
	and.b32  	%r4880, %r4879, 268435454;
	add.s32 	%r930, %r4878, %r4880;
	ld.shared.u16 	%rs114, [%r930];
	add.s16 	%rs402, %rs114, 1;
	st.shared.u16 	[%r930], %rs402;
	// begin inline asm
	shr.b32 %r4711, %r908, %r6011;
	// end inline asm
	and.b32  	%r4881, %r3959, %r4711;
	shl.b32 	%r4882, %r4881, 10;
	and.b32  	%r4883, %r4882, 31744;
	add.s32 	%r4884, %r4747, %r4883;
	shr.u32 	%r4885, %r4881, 4;
	and.b32  	%r4886, %r4885, 268435454;
	add.s32 	%r931, %r4884, %r4886;
	ld.shared.u16 	%rs115, [%r931];
	add.s16 	%rs403, %rs115, 1;
	st.shared.u16 	[%r931], %rs403;
	bar.sync 	0;
	add.s32 	%r4887, %r4747, %r4745;
	mad.lo.s32 	%r4888, %r4744, 124, %r4887;
	ld.shared.u32 	%r932, [%r4888];
	ld.shared.u32 	%r4889, [%r4888+4];
	ld.shared.u32 	%r4890, [%r4888+8];
	ld.shared.u32 	%r4891, [%r4888+12];
	ld.shared.u32 	%r4892, [%r4888+16];
	ld.shared.u32 	%r4893, [%r4888+20];
	ld.shared.u32 	%r4894, [%r4888+24];
	ld.shared.u32 	%r4895, [%r4888+28];
	ld.shared.u32 	%r4896, [%r4888+32];
	ld.shared.u32 	%r4897, [%r4888+36];
	ld.shared.u32 	%r4898, [%r4888+40];
	ld.shared.u32 	%r4899, [%r4888+44];
	ld.shared.u32 	%r4900, [%r4888+48];
	ld.shared.u32 	%r4901, [%r4888+52];
	ld.shared.u32 	%r4902, [%r4888+56];
	ld.shared.u32 	%r4903, [%r4888+60];
	ld.shared.u32 	%r4904, [%r4888+64];
	ld.shared.u32 	%r4905, [%r4888+68];
	ld.shared.u32 	%r4906, [%r4888+72];
	ld.shared.u32 	%r4907, [%r4888+76];
	ld.shared.u32 	%r4908, [%r4888+80];
	ld.shared.u32 	%r4909, [%r4888+84];
	ld.shared.u32 	%r4910, [%r4888+88];
	ld.shared.u32 	%r4911, [%r4888+92];
	ld.shared.u32 	%r4912, [%r4888+96];
	ld.shared.u32 	%r4913, [%r4888+100];
	ld.shared.u32 	%r4914, [%r4888+104];
	ld.shared.u32 	%r4915, [%r4888+108];
	ld.shared.u32 	%r4916, [%r4888+112];
	ld.shared.u32 	%r4917, [%r4888+116];
	ld.shared.u32 	%r4918, [%r4888+120];
	ld.shared.u32 	%r4919, [%r4888+124];
	ld.shared.u32 	%r4920, [%r4888+128];
	add.s32 	%r933, %r4889, %r932;
	add.s32 	%r934, %r4890, %r933;
	add.s32 	%r935, %r4891, %r934;
	add.s32 	%r936, %r4892, %r935;
	add.s32 	%r937, %r4893, %r936;
	add.s32 	%r938, %r4894, %r937;
	add.s32 	%r939, %r4895, %r938;
	add.s32 	%r940, %r4896, %r939;
	add.s32 	%r941, %r4897, %r940;
	add.s32 	%r942, %r4898, %r941;
	add.s32 	%r943, %r4899, %r942;
	add.s32 	%r944, %r4900, %r943;
	add.s32 	%r945, %r4901, %r944;
	add.s32 	%r946, %r4902, %r945;
	add.s32 	%r947, %r4903, %r946;
	add.s32 	%r948, %r4904, %r947;
	add.s32 	%r949, %r4905, %r948;
	add.s32 	%r950, %r4906, %r949;
	add.s32 	%r951, %r4907, %r950;
	add.s32 	%r952, %r4908, %r951;
	add.s32 	%r953, %r4909, %r952;
	add.s32 	%r954, %r4910, %r953;
	add.s32 	%r955, %r4911, %r954;
	add.s32 	%r956, %r4912, %r955;
	add.s32 	%r957, %r4913, %r956;
	add.s32 	%r958, %r4914, %r957;
	add.s32 	%r959, %r4915, %r958;
	add.s32 	%r960, %r4916, %r959;
	add.s32 	%r961, %r4917, %r960;
	add.s32 	%r962, %r4918, %r961;
	add.s32 	%r963, %r4919, %r962;
	add.s32 	%r4718, %r4920, %r963;
	mov.b32 	%r4716, 1;
	mov.b32 	%r4743, -1;
	// begin inline asm
	{  .reg .u32 r0;  .reg .pred p;  shfl.sync.up.b32 r0|p, %r4718, %r4716, %r4741, %r4743;  @p add.u32 r0, r0, %r4718;  mov.u32 %r4714, r0;}
	// end inline asm
	mov.b32 	%r4722, 2;
	// begin inline asm
	{  .reg .u32 r0;  .reg .pred p;  shfl.sync.up.b32 r0|p, %r4714, %r4722, %r4741, %r4743;  @p add.u32 r0, r0, %r4714;  mov.u32 %r4720, r0;}
	// end inline asm
	mov.b32 	%r4728, 4;
	// begin inline asm
	{  .reg .u32 r0;  .reg .pred p;  shfl.sync.up.b32 r0|p, %r4720, %r4728, %r4741, %r4743;  @p add.u32 r0, r0, %r4720;  mov.u32 %r4726, r0;}
	// end inline asm
	mov.b32 	%r4734, 8;
	// begin inline asm
	{  .reg .u32 r0;  .reg .pred p;  shfl.sync.up.b32 r0|p, %r4726, %r4734, %r4741, %r4743;  @p add.u32 r0, r0, %r4726;  mov.u32 %r4732, r0;}
	// end inline asm
	mov.b32 	%r4740, 16;
	// begin inline asm
	{  .reg .u32 r0;  .reg .pred p;  shfl.sync.up.b32 r0|p, %r4732, %r4740, %r4741, %r4743;  @p add.u32 r0, r0, %r4732;  mov.u32 %r4738, r0;}
	// end inline asm
	@%p278 bra 	$L__BB14_526;
	mov.u32 	%r4921, %tid.x;
	shr.u32 	%r4922, %r4921, 3;
	and.b32  	%r4923, %r4922, 124;
	mov.u32 	%r4924, _ZZN3cub18CUB_300001_SM_10006detail14segmented_sort30DeviceSegmentedSortKernelLargeILNS0_9SortOrderE0ENS2_10policy_hubIjNS0_8NullTypeEE9Policy860EjS6_PjS9_lEEvPKjPKT1_PSC_NS1_20device_double_bufferISC_EEPKT2_PSI_NSG_ISI_EET3_T4_E7storage;
	add.s32 	%r4925, %r4924, %r4923;
	st.shared.u32 	[%r4925+33792], %r4738;
$L__BB14_526:
	sub.s32 	%r4926, %r4738, %r4718;
	mov.u32 	%r4927, %tid.x;
	setp.ne.s32 	%p279, %r1637, 0;
	setp.gt.u32 	%p280, %r4927, 31;
	shr.u32 	%r4928, %r4927, 5;
	setp.eq.s32 	%p281, %r4928, 7;
	setp.eq.s32 	%p282, %r4928, 6;
	setp.eq.s32 	%p283, %r4928, 5;
	setp.eq.s32 	%p284, %r4928, 4;
	setp.eq.s32 	%p285, %r4928, 3;
	setp.eq.s32 	%p286, %r4928, 2;
	setp.eq.s32 	%p287, %r4928, 1;
	bar.sync 	0;
	ld.shared.v4.u32 	{%r4929, %r4930, %r4931, %r4932}, [_ZZN3cub18CUB_300001_SM_10006detail14segmented_sort30DeviceSegmentedSortKernelLargeILNS0_9SortOrderE0ENS2_10policy_hubIjNS0_8NullTypeEE9Policy860EjS6_PjS9_lEEvPKjPKT1_PSC_NS1_20device_double_bufferISC_EEPKT2_PSI_NSG_ISI_EET3_T4_E7storage+33792];
	selp.b32 	%r4933, %r4929, %r6100, %p287;
	add.s32 	%r4934, %r4930, %r4929;
	selp.b32 	%r4935, %r4934, %r4933, %p286;
	add.s32 	%r4936, %r4934, %r4931;
	selp.b32 	%r4937, %r4936, %r4935, %p285;
	add.s32 	%r4938, %r4936, %r4932;
	selp.b32 	%r4939, %r4938, %r4937, %p284;
	ld.shared.v4.u32 	{%r4940, %r4941, %r4942, %r4943}, [_ZZN3cub18CUB_300001_SM_10006detail14segmented_sort30DeviceSegmentedSortKernelLargeILNS0_9SortOrderE0ENS2_10policy_hubIjNS0_8NullTypeEE9Policy860EjS6_PjS9_lEEvPKjPKT1_PSC_NS1_20device_double_bufferISC_EEPKT2_PSI_NSG_ISI_EET3_T4_E7storage+33808];
	add.s32 	%r4944, %r4938, %r4940;
	selp.b32 	%r4945, %r4944, %r4939, %p283;
	add.s32 	%r4946, %r4944, %r4941;
	selp.b32 	%r4947, %r4946, %r4945, %p282;
	add.s32 	%r4948, %r4946, %r4942;
	selp.b32 	%r6100, %r4948, %r4947, %p281;
	add.s32 	%r967, %r4948, %r4943;
	selp.b32 	%r4949, %r4926, 0, %p279;
	add.s32 	%r4950, %r6100, %r4949;
	selp.b32 	%r6071, %r4950, %r4926, %p280;
	or.pred  	%p288, %p280, %p279;
	@%p288 bra 	$L__BB14_528;
	shl.b32 	%r6071, %r967, 16;
	st.shared.u32 	[_ZZN3cub18CUB_300001_SM_10006detail14segmented_sort30DeviceSegmentedSortKernelLargeILNS0_9SortOrderE0ENS2_10policy_hubIjNS0_8NullTypeEE9Policy860EjS6_PjS9_lEEvPKjPKT1_PSC_NS1_20device_double_bufferISC_EEPKT2_PSI_NSG_ISI_EET3_T4_E7storage+33832], %r6071;
$L__BB14_528:
	mov.u32 	%r4951, %tid.x;
	cvt.u64.u32 	%rd204, %r4951;
	setp.gt.u32 	%p289, %r4951, 63;
	setp.eq.s32 	%p290, %r4951, 0;
	bar.sync 	0;
	mov.u32 	%r4952, _ZZN3cub18CUB_300001_SM_10006detail14segmented_sort30DeviceSegmentedSortKernelLargeILNS0_9SortOrderE0ENS2_10policy_hubIjNS0_8NullTypeEE9Policy860EjS6_PjS9_lEEvPKjPKT1_PSC_NS1_20device_double_bufferISC_EEPKT2_PSI_NSG_ISI_EET3_T4_E7storage;
	ld.shared.u32 	%r4953, [_ZZN3cub18CUB_300001_SM_10006detail14segmented_sort30DeviceSegmentedSortKernelLargeILNS0_9SortOrderE0ENS2_10policy_hubIjNS0_8NullTypeEE9Policy860EjS6_PjS9_lEEvPKjPKT1_PSC_NS1_20device_double_bufferISC_EEPKT2_PSI_NSG_ISI_EET3_T4_E7storage+33832];
	selp.b32 	%r4954, 0, %r4953, %p290;
	add.s32 	%r4955, %r6071, %r4954;
	add.s32 	%r4956, %r932, %r4955;
	add.s32 	%r4957, %r933, %r4955;
	add.s32 	%r4958, %r934, %r4955;
	add.s32 	%r4959, %r935, %r4955;
	add.s32 	%r4960, %r936, %r4955;
	add.s32 	%r4961, %r937, %r4955;
	add.s32 	%r4962, %r938, %r4955;
	add.s32 	%r4963, %r939, %r4955;
	add.s32 	%r4964, %r940, %r4955;
	add.s32 	%r4965, %r941, %r4955;
	add.s32 	%r4966, %r942, %r4955;
	add.s32 	%r4967, %r943, %r4955;
	add.s32 	%r4968, %r944, %r4955;
	add.s32 	%r4969, %r945, %r4955;
	add.s32 	%r4970, %r946, %r4955;
	add.s32 	%r4971, %r947, %r4955;
	add.s32 	%r4972, %r948, %r4955;
	add.s32 	%r4973, %r949, %r4955;
	add.s32 	%r4974, %r950, %r4955;
	add.s32 	%r4975, %r951, %r4955;
	add.s32 	%r4976, %r952, %r4955;
	add.s32 	%r4977, %r953, %r4955;
	add.s32 	%r4978, %r954, %r4955;
	add.s32 	%r4979, %r955, %r4955;
	add.s32 	%r4980, %r956, %r4955;
	add.s32 	%r4981, %r957, %r4955;
	add.s32 	%r4982, %r958, %r4955;
	add.s32 	%r4983, %r959, %r4955;
	add.s32 	%r4984, %r960, %r4955;
	add.s32 	%r4985, %r961, %r4955;
	add.s32 	%r4986, %r962, %r4955;
	add.s32 	%r4987, %r963, %r4955;
	shl.b32 	%r4988, %r4951, 2;
	add.s32 	%r971, %r4952, %r4988;
	add.s32 	%r972, %r971, %r4988;
	mad.lo.s32 	%r4989, %r4951, 124, %r972;
	st.shared.u32 	[%r4989], %r4955;
	st.shared.u32 	[%r4989+4], %r4956;
	st.shared.u32 	[%r4989+8], %r4957;
	st.shared.u32 	[%r4989+12], %r4958;
	st.shared.u32 	[%r4989+16], %r4959;
	st.shared.u32 	[%r4989+20], %r4960;
	st.shared.u32 	[%r4989+24], %r4961;
	st.shared.u32 	[%r4989+28], %r4962;
	st.shared.u32 	[%r4989+32], %r4963;
	st.shared.u32 	[%r4989+36], %r4964;
	st.shared.u32 	[%r4989+40], %r4965;
	st.shared.u32 	[%r4989+44], %r4966;
	st.shared.u32 	[%r4989+48], %r4967;
	st.shared.u32 	[%r4989+52], %r4968;
	st.shared.u32 	[%r4989+56], %r4969;
	st.shared.u32 	[%r4989+60], %r4970;
	st.shared.u32 	[%r4989+64], %r4971;
	st.shared.u32 	[%r4989+68], %r4972;
	st.shared.u32 	[%r4989+72], %r4973;
	st.shared.u32 	[%r4989+76], %r4974;
	st.shared.u32 	[%r4989+80], %r4975;
	st.shared.u32 	[%r4989+84], %r4976;
	st.shared.u32 	[%r4989+88], %r4977;
	st.shared.u32 	[%r4989+92], %r4978;
	st.shared.u32 	[%r4989+96], %r4979;
	st.shared.u32 	[%r4989+100], %r4980;
	st.shared.u32 	[%r4989+104], %r4981;
	st.shared.u32 	[%r4989+108], %r4982;
	st.shared.u32 	[%r4989+112], %r4983;
	st.shared.u32 	[%r4989+116], %r4984;
	st.shared.u32 	[%r4989+120], %r4985;
	st.shared.u32 	[%r4989+124], %r4986;
	st.shared.u32 	[%r4989+128], %r4987;
	bar.sync 	0;
	cvt.u32.u16 	%r4990, %rs93;
	ld.shared.u16 	%r4991, [%r909];
	add.s32 	%r973, %r4991, %r4990;
	cvt.u32.u16 	%r4992, %rs94;
	ld.shared.u16 	%r4993, [%r910];
	add.s32 	%r974, %r4993, %r4992;
	cvt.u32.u16 	%r4994, %rs95;
	ld.shared.u16 	%r4995, [%r911];
	add.s32 	%r975, %r4995, %r4994;
	cvt.u32.u16 	%r4996, %rs96;
	ld.shared.u16 	%r4997, [%r912];
	add.s32 	%r976, %r4997, %r4996;
	cvt.u32.u16 	%r4998, %rs97;
	ld.shared.u16 	%r4999, [%r913];
	add.s32 	%r977, %r4999, %r4998;
	cvt.u32.u16 	%r5000, %rs98;
	ld.shared.u16 	%r5001, [%r914];
	add.s32 	%r978, %r5001, %r5000;
	cvt.u32.u16 	%r5002, %rs99;
	ld.shared.u16 	%r5003, [%r915];
	add.s32 	%r979, %r5003, %r5002;
	cvt.u32.u16 	%r5004, %rs100;
	ld.shared.u16 	%r5005, [%r916];
	add.s32 	%r980, %r5005, %r5004;
	cvt.u32.u16 	%r5006, %rs101;
	ld.shared.u16 	%r5007, [%r917];
	add.s32 	%r981, %r5007, %r5006;
	cvt.u32.u16 	%r5008, %rs102;
	ld.shared.u16 	%r5009, [%r918];
	add.s32 	%r982, %r5009, %r5008;
	cvt.u32.u16 	%r5010, %rs103;
	ld.shared.u16 	%r5011, [%r919];
	add.s32 	%r983, %r5011, %r5010;
	cvt.u32.u16 	%r5012, %rs104;
	ld.shared.u16 	%r5013, [%r920];
	add.s32 	%r984, %r5013, %r5012;
	cvt.u32.u16 	%r5014, %rs105;
	ld.shared.u16 	%r5015, [%r921];
	add.s32 	%r985, %r5015, %r5014;
	cvt.u32.u16 	%r5016, %rs106;
	ld.shared.u16 	%r5017, [%r922];
	add.s32 	%r986, %r5017, %r5016;
	cvt.u32.u16 	%r5018, %rs107;
	ld.shared.u16 	%r5019, [%r923];
	add.s32 	%r987, %r5019, %r5018;
	cvt.u32.u16 	%r5020, %rs108;
	ld.shared.u16 	%r5021, [%r924];
	add.s32 	%r988, %r5021, %r5020;
	cvt.u32.u16 	%r5022, %rs109;
	ld.shared.u16 	%r5023, [%r925];
	add.s32 	%r989, %r5023, %r5022;
	cvt.u32.u16 	%r5024, %rs110;
	ld.shared.u16 	%r5025, [%r926];
	add.s32 	%r990, %r5025, %r5024;
	cvt.u32.u16 	%r5026, %rs111;
	ld.shared.u16 	%r5027, [%r927];
	add.s32 	%r991, %r5027, %r5026;
	cvt.u32.u16 	%r5028, %rs112;
	ld.shared.u16 	%r5029, [%r928];
	add.s32 	%r992, %r5029, %r5028;
	cvt.u32.u16 	%r5030, %rs113;
	ld.shared.u16 	%r5031, [%r929];
	add.s32 	%r993, %r5031, %r5030;
	cvt.u32.u16 	%r5032, %rs114;
	ld.shared.u16 	%r5033, [%r930];
	add.s32 	%r994, %r5033, %r5032;
	cvt.u32.u16 	%r5034, %rs115;
	ld.shared.u16 	%r5035, [%r931];
	add.s32 	%r995, %r5035, %r5034;
	@%p289 bra 	$L__BB14_530;
	cvt.u32.u64 	%r5036, %rd204;
	shl.b32 	%r5037, %r5036, 10;
	and.b32  	%r5038, %r5037, 31744;
	add.s32 	%r5040, %r4952, %r5038;
	shr.u32 	%r5041, %r5036, 4;
	and.b32  	%r5042, %r5041, 62;
	add.s32 	%r5043, %r5040, %r5042;
	ld.shared.u16 	%r6097, [%r5043];
$L__BB14_530:
	cvt.u32.u64 	%r5044, %rd204;
	setp.gt.u32 	%p291, %r5044, 63;
	bar.sync 	0;
	@%p291 bra 	$L__BB14_532;
	cvt.s64.s32 	%rd1541, %r6097;
	st.shared.u64 	[%r972], %rd1541;
$L__BB14_532:
	bar.sync 	0;
	bar.sync 	0;
	@%p291 bra 	$L__BB14_534;
	cvt.s64.s32 	%rd1542, %r6097;
	sub.s64 	%rd1543, %rd1760, %rd1542;
	st.shared.u64 	[%r972+23552], %rd1543;
$L__BB14_534:
	bar.sync 	0;
	shl.b32 	%r5049, %r973, 2;
	add.s32 	%r5051, %r4952, %r5049;
	st.shared.u32 	[%r5051], %r886;
	shl.b32 	%r5052, %r974, 2;
	add.s32 	%r5053, %r4952, %r5052;
	st.shared.u32 	[%r5053], %r887;
	shl.b32 	%r5054, %r975, 2;
	add.s32 	%r5055, %r4952, %r5054;
	st.shared.u32 	[%r5055], %r888;
	shl.b32 	%r5056, %r976, 2;
	add.s32 	%r5057, %r4952, %r5056;
	st.shared.u32 	[%r5057], %r889;
	shl.b32 	%r5058, %r977, 2;
	add.s32 	%r5059, %r4952, %r5058;
	st.shared.u32 	[%r5059], %r890;
	shl.b32 	%r5060, %r978, 2;
	add.s32 	%r5061, %r4952, %r5060;
	st.shared.u32 	[%r5061], %r891;
	shl.b32 	%r5062, %r979, 2;
	add.s32 	%r5063, %r4952, %r5062;
	st.shared.u32 	[%r5063], %r892;
	shl.b32 	%r5064, %r980, 2;
	add.s32 	%r5065, %r4952, %r5064;
	st.shared.u32 	[%r5065], %r893;
	shl.b32 	%r5066, %r981, 2;
	add.s32 	%r5067, %r4952, %r5066;
	st.shared.u32 	[%r5067], %r894;
	shl.b32 	%r5068, %r982, 2;
	add.s32 	%r5069, %r4952, %r5068;
	st.shared.u32 	[%r5069], %r895;
	shl.b32 	%r5070, %r983, 2;
	add.s32 	%r5071, %r4952, %r5070;
	st.shared.u32 	[%r5071], %r896;
	shl.b32 	%r5072, %r984, 2;
	add.s32 	%r5073, %r4952, %r5072;
	st.shared.u32 	[%r5073], %r897;
	shl.b32 	%r5074, %r985, 2;
	add.s32 	%r5075, %r4952, %r5074;
	st.shared.u32 	[%r5075], %r898;
	shl.b32 	%r5076, %r986, 2;
	add.s32 	%r5077, %r4952, %r5076;
	st.shared.u32 	[%r5077], %r899;
	shl.b32 	%r5078, %r987, 2;
	add.s32 	%r5079, %r4952, %r5078;
	st.shared.u32 	[%r5079], %r900;
	shl.b32 	%r5080, %r988, 2;
	add.s32 	%r5081, %r4952, %r5080;
	st.shared.u32 	[%r5081], %r901;
	shl.b32 	%r5082, %r989, 2;
	add.s32 	%r5083, %r4952, %r5082;
	st.shared.u32 	[%r5083], %r902;
	shl.b32 	%r5084, %r990, 2;
	add.s32 	%r5085, %r4952, %r5084;
	st.shared.u32 	[%r5085], %r903;
	shl.b32 	%r5086, %r991, 2;
	add.s32 	%r5087, %r4952, %r5086;
	st.shared.u32 	[%r5087], %r904;
	shl.b32 	%r5088, %r992, 2;
	add.s32 	%r5089, %r4952, %r5088;
	st.shared.u32 	[%r5089], %r905;
	shl.b32 	%r5090, %r993, 2;
	add.s32 	%r5091, %r4952, %r5090;
	st.shared.u32 	[%r5091], %r906;
	shl.b32 	%r5092, %r994, 2;
	add.s32 	%r5093, %r4952, %r5092;
	st.shared.u32 	[%r5093], %r907;
	shl.b32 	%r5094, %r995, 2;
	add.s32 	%r5095, %r4952, %r5094;
	st.shared.u32 	[%r5095], %r908;
	bar.sync 	0;
	ld.shared.u32 	%r998, [%r971];
	// begin inline asm
	shr.b32 %r5046, %r998, %r6011;
	// end inline asm
	setp.le.s64 	%p293, %rd203, %rd204;
	@%p293 bra 	$L__BB14_536;
	and.b32  	%r5096, %r3959, %r5046;
	shl.b32 	%r5097, %r5096, 3;
	add.s32 	%r5099, %r4952, %r5097;
	ld.shared.u64 	%rd1544, [%r5099+23552];
	add.s64 	%rd1545, %rd1544, %rd204;
	shl.b64 	%rd1546, %rd1545, 2;
	add.s64 	%rd1547, %rd100, %rd1546;
	st.global.u32 	[%rd1547], %r998;
$L__BB14_536:
	ld.shared.u32 	%r1000, [%r971+1024];
	// begin inline asm
	shr.b32 %r5100, %r1000, %r6011;
	// end inline asm
	add.s32 	%r5104, %r5044, 256;
	cvt.u64.u32 	%rd1548, %r5104;
	setp.le.s64 	%p294, %rd203, %rd1548;
	@%p294 bra 	$L__BB14_538;
	and.b32  	%r5105, %r3959, %r5100;
	shl.b32 	%r5106, %r5105, 3;
	add.s32 	%r5108, %r4952, %r5106;
	ld.shared.u64 	%rd1549, [%r5108+23552];
	add.s64 	%rd1550, %rd1549, %rd204;
	shl.b64 	%rd1551, %rd1550, 2;
	add.s64 	%rd1552, %rd100, %rd1551;
	st.global.u32 	[%rd1552+1024], %r1000;
$L__BB14_538:
	ld.shared.u32 	%r1002, [%r971+2048];
	// begin inline asm
	shr.b32 %r5109, %r1002, %r6011;
	// end inline asm
	add.s32 	%r5113, %r5044, 512;
	cvt.u64.u32 	%rd1553, %r5113;
	setp.le.s64 	%p295, %rd203, %rd1553;
	@%p295 bra 	$L__BB14_540;
	and.b32  	%r5114, %r3959, %r5109;
	shl.b32 	%r5115, %r5114, 3;
	add.s32 	%r5117, %r4952, %r5115;
	ld.shared.u64 	%rd1554, [%r5117+23552];
	add.s64 	%rd1555, %rd1554, %rd204;
	shl.b64 	%rd1556, %rd1555, 2;
	add.s64 	%rd1557, %rd100, %rd1556;
	st.global.u32 	[%rd1557+2048], %r1002;
$L__BB14_540:
	ld.shared.u32 	%r1004, [%r971+3072];
	// begin inline asm
	shr.b32 %r5118, %r1004, %r6011;
	// end inline asm
	add.s32 	%r5122, %r5044, 768;
	cvt.u64.u32 	%rd1558, %r5122;
	setp.le.s64 	%p296, %rd203, %rd1558;
	@%p296 bra 	$L__BB14_542;
	and.b32  	%r5123, %r3959, %r5118;
	shl.b32 	%r5124, %r5123, 3;
	add.s32 	%r5126, %r4952, %r5124;
	ld.shared.u64 	%rd1559, [%r5126+23552];
	add.s64 	%rd1560, %rd1559, %rd204;
	shl.b64 	%rd1561, %rd1560, 2;
	add.s64 	%rd1562, %rd100, %rd1561;
	st.global.u32 	[%rd1562+3072], %r1004;
$L__BB14_542:
	ld.shared.u32 	%r1006, [%r971+4096];
	// begin inline asm
	shr.b32 %r5127, %r1006, %r6011;
	// end inline asm
	or.b32  	%r5131, %r5044, 1024;
	cvt.u64.u32 	%rd1563, %r5131;
	setp.le.s64 	%p297, %rd203, %rd1563;
	@%p297 bra 	$L__BB14_544;
	and.b32  	%r5132, %r3959, %r5127;
	shl.b32 	%r5133, %r5132, 3;
	add.s32 	%r5135, %r4952, %r5133;
	ld.shared.u64 	%rd1564, [%r5135+23552];
	add.s64 	%rd1565, %rd1564, %rd204;
	shl.b64 	%rd1566, %rd1565, 2;
	add.s64 	%rd1567, %rd100, %rd1566;
	st.global.u32 	[%rd1567+4096], %r1006;
$L__BB14_544:
	ld.shared.u32 	%r1008, [%r971+5120];
	// begin inline asm
	shr.b32 %r5136, %r1008, %r6011;
	// end inline asm
	add.s32 	%r5140, %r5044, 1280;
	cvt.u64.u32 	%rd1568, %r5140;
	setp.le.s64 	%p298, %rd203, %rd1568;
	@%p298 bra 	$L__BB14_546;
	and.b32  	%r5141, %r3959, %r5136;
	shl.b32 	%r5142, %r5141, 3;
	add.s32 	%r5144, %r4952, %r5142;
	ld.shared.u64 	%rd1569, [%r5144+23552];
	add.s64 	%rd1570, %rd1569, %rd204;
	shl.b64 	%rd1571, %rd1570, 2;
	add.s64 	%rd1572, %rd100, %rd1571;
	st.global.u32 	[%rd1572+5120], %r1008;
$L__BB14_546:
	ld.shared.u32 	%r1010, [%r971+6144];
	// begin inline asm
	shr.b32 %r5145, %r1010, %r6011;
	// end inline asm
	add.s32 	%r5149, %r5044, 1536;
	cvt.u64.u32 	%rd1573, %r5149;
	setp.le.s64 	%p299, %rd203, %rd1573;
	@%p299 bra 	$L__BB14_548;
	and.b32  	%r5150, %r3959, %r5145;
	shl.b32 	%r5151, %r5150, 3;
	add.s32 	%r5153, %r4952, %r5151;
	ld.shared.u64 	%rd1574, [%r5153+23552];
	add.s64 	%rd1575, %rd1574, %rd204;
	shl.b64 	%rd1576, %rd1575, 2;
	add.s64 	%rd1577, %rd100, %rd1576;
	st.global.u32 	[%rd1577+6144], %r1010;
$L__BB14_548:
	ld.shared.u32 	%r1012, [%r971+7168];
	// begin inline asm
	shr.b32 %r5154, %r1012, %r6011;
	// end inline asm
	add.s32 	%r5158, %r5044, 1792;
	cvt.u64.u32 	%rd1578, %r5158;
	setp.le.s64 	%p300, %rd203, %rd1578;
	@%p300 bra 	$L__BB14_550;
	and.b32  	%r5159, %r3959, %r5154;
	shl.b32 	%r5160, %r5159, 3;
	add.s32 	%r5162, %r4952, %r5160;
	ld.shared.u64 	%rd1579, [%r5162+23552];
	add.s64 	%rd1580, %rd1579, %rd204;
	shl.b64 	%rd1581, %rd1580, 2;
	add.s64 	%rd1582, %rd100, %rd1581;
	st.global.u32 	[%rd1582+7168], %r1012;
$L__BB14_550:
	ld.shared.u32 	%r1014, [%r971+8192];
	// begin inline asm
	shr.b32 %r5163, %r1014, %r6011;
	// end inline asm
	or.b32  	%r5167, %r5044, 2048;
	cvt.u64.u32 	%rd1583, %r5167;
	setp.le.s64 	%p301, %rd203, %rd1583;
	@%p301 bra 	$L__BB14_552;
	and.b32  	%r5168, %r3959, %r5163;
	shl.b32 	%r5169, %r5168, 3;
	add.s32 	%r5171, %r4952, %r5169;
	ld.shared.u64 	%rd1584, [%r5171+23552];
	add.s64 	%rd1585, %rd1584, %rd204;
	shl.b64 	%rd1586, %rd1585, 2;
	add.s64 	%rd1587, %rd100, %rd1586;
	st.global.u32 	[%rd1587+8192], %r1014;
$L__BB14_552:
	ld.shared.u32 	%r1016, [%r971+9216];
	// begin inline asm
	shr.b32 %r5172, %r1016, %r6011;
	// end inline asm
	add.s32 	%r5176, %r5044, 2304;
	cvt.u64.u32 	%rd1588, %r5176;
	setp.le.s64 	%p302, %rd203, %rd1588;
	@%p302 bra 	$L__BB14_554;
	and.b32  	%r5177, %r3959, %r5172;
	shl.b32 	%r5178, %r5177, 3;
	add.s32 	%r5180, %r4952, %r5178;
	ld.shared.u64 	%rd1589, [%r5180+23552];
	add.s64 	%rd1590, %rd1589, %rd204;
	shl.b64 	%rd1591, %rd1590, 2;
	add.s64 	%rd1592, %rd100, %rd1591;
	st.global.u32 	[%rd1592+9216], %r1016;
$L__BB14_554:
	ld.shared.u32 	%r1018, [%r971+10240];
	// begin inline asm
	shr.b32 %r5181, %r1018, %r6011;
	// end inline asm
	add.s32 	%r5185, %r5044, 2560;
	cvt.u64.u32 	%rd1593, %r5185;
	setp.le.s64 	%p303, %rd203, %rd1593;
	@%p303 bra 	$L__BB14_556;
	and.b32  	%r5186, %r3959, %r5181;
	shl.b32 	%r5187, %r5186, 3;
	add.s32 	%r5189, %r4952, %r5187;
	ld.shared.u64 	%rd1594, [%r5189+23552];
	add.s64 	%rd1595, %rd1594, %rd204;
	shl.b64 	%rd1596, %rd1595, 2;
	add.s64 	%rd1597, %rd100, %rd1596;
	st.global.u32 	[%rd1597+10240], %r1018;
$L__BB14_556:
	ld.shared.u32 	%r1020, [%r971+11264];
	// begin inline asm
	shr.b32 %r5190, %r1020, %r6011;
	// end inline asm
	add.s32 	%r5194, %r5044, 2816;
	cvt.u64.u32 	%rd1598, %r5194;
	setp.le.s64 	%p304, %rd203, %rd1598;
	@%p304 bra 	$L__BB14_558;
	and.b32  	%r5195, %r3959, %r5190;
	shl.b32 	%r5196, %r5195, 3;
	add.s32 	%r5198, %r4952, %r5196;
	ld.shared.u64 	%rd1599, [%r5198+23552];
	add.s64 	%rd1600, %rd1599, %rd204;
	shl.b64 	%rd1601, %rd1600, 2;
	add.s64 	%rd1602, %rd100, %rd1601;
	st.global.u32 	[%rd1602+11264], %r1020;
$L__BB14_558:
	ld.shared.u32 	%r1022, [%r971+12288];
	// begin inline asm
	shr.b32 %r5199, %r1022, %r6011;
	// end inline asm
	or.b32  	%r5203, %r5044, 3072;
	cvt.u64.u32 	%rd1603, %r5203;
	setp.le.s64 	%p305, %rd203, %rd1603;
	@%p305 bra 	$L__BB14_560;
	and.b32  	%r5204, %r3959, %r5199;
	shl.b32 	%r5205, %r5204, 3;
	add.s32 	%r5207, %r4952, %r5205;
	ld.shared.u64 	%rd1604, [%r5207+23552];
	add.s64 	%rd1605, %rd1604, %rd204;
	shl.b64 	%rd1606, %rd1605, 2;
	add.s64 	%rd1607, %rd100, %rd1606;
	st.global.u32 	[%rd1607+12288], %r1022;
$L__BB14_560:
	ld.shared.u32 	%r1024, [%r971+13312];
	// begin inline asm
	shr.b32 %r5208, %r1024, %r6011;
	// end inline asm
	add.s32 	%r5212, %r5044, 3328;
	cvt.u64.u32 	%rd1608, %r5212;
	setp.le.s64 	%p306, %rd203, %rd1608;
	@%p306 bra 	$L__BB14_562;
	and.b32  	%r5213, %r3959, %r5208;
	shl.b32 	%r5214, %r5213, 3;
	add.s32 	%r5216, %r4952, %r5214;
	ld.shared.u64 	%rd1609, [%r5216+23552];
	add.s64 	%rd1610, %rd1609, %rd204;
	shl.b64 	%rd1611, %rd1610, 2;
	add.s64 	%rd1612, %rd100, %rd1611;
	st.global.u32 	[%rd1612+13312], %r1024;
$L__BB14_562:
	ld.shared.u32 	%r1026, [%r971+14336];
	// begin inline asm
	shr.b32 %r5217, %r1026, %r6011;
	// end inline asm
	add.s32 	%r5221, %r5044, 3584;
	cvt.u64.u32 	%rd1613, %r5221;
	setp.le.s64 	%p307, %rd203, %rd1613;
	@%p307 bra 	$L__BB14_564;
	and.b32  	%r5222, %r3959, %r5217;
	shl.b32 	%r5223, %r5222, 3;
	add.s32 	%r5225, %r4952, %r5223;
	ld.shared.u64 	%rd1614, [%r5225+23552];
	add.s64 	%rd1615, %rd1614, %rd204;
	shl.b64 	%rd1616, %rd1615, 2;
	add.s64 	%rd1617, %rd100, %rd1616;
	st.global.u32 	[%rd1617+14336], %r1026;
$L__BB14_564:
	ld.shared.u32 	%r1028, [%r971+15360];
	// begin inline asm
	shr.b32 %r5226, %r1028, %r6011;
	// end inline asm
	add.s32 	%r5230, %r5044, 3840;
	cvt.u64.u32 	%rd1618, %r5230;
	setp.le.s64 	%p308, %rd203, %rd1618;
	@%p308 bra 	$L__BB14_566;
	and.b32  	%r5231, %r3959, %r5226;
	shl.b32 	%r5232, %r5231, 3;
	add.s32 	%r5234, %r4952, %r5232;
	ld.shared.u64 	%rd1619, [%r5234+23552];
	add.s64 	%rd1620, %rd1619, %rd204;
	shl.b64 	%rd1621, %rd1620, 2;
	add.s64 	%rd1622, %rd100, %rd1621;
	st.global.u32 	[%rd1622+15360], %r1028;
$L__BB14_566:
	ld.shared.u32 	%r1030, [%r971+16384];
	// begin inline asm
	shr.b32 %r5235, %r1030, %r6011;
	// end inline asm
	or.b32  	%r5239, %r5044, 4096;
	cvt.u64.u32 	%rd1623, %r5239;
	setp.le.s64 	%p309, %rd203, %rd1623;
	@%p309 bra 	$L__BB14_568;
	and.b32  	%r5240, %r3959, %r5235;
	shl.b32 	%r5241, %r5240, 3;
	add.s32 	%r5243, %r4952, %r5241;
	ld.shared.u64 	%rd1624, [%r5243+23552];
	add.s64 	%rd1625, %rd1624, %rd204;
	shl.b64 	%rd1626, %rd1625, 2;
	add.s64 	%rd1627, %rd100, %rd1626;
	st.global.u32 	[%rd1627+16384], %r1030;
$L__BB14_568:
	ld.shared.u32 	%r1032, [%r971+17408];
	// begin inline asm
	shr.b32 %r5244, %r1032, %r6011;
	// end inline asm
	add.s32 	%r5248, %r5044, 4352;
	cvt.u64.u32 	%rd1628, %r5248;
	setp.le.s64 	%p310, %rd203, %rd1628;
	@%p310 bra 	$L__BB14_570;
	and.b32  	%r5249, %r3959, %r5244;
	shl.b32 	%r5250, %r5249, 3;
	add.s32 	%r5252, %r4952, %r5250;
	ld.shared.u64 	%rd1629, [%r5252+23552];
	add.s64 	%rd1630, %rd1629, %rd204;
	shl.b64 	%rd1631, %rd1630, 2;
	add.s64 	%rd1632, %rd100, %rd1631;
	st.global.u32 	[%rd1632+17408], %r1032;
$L__BB14_570:
	ld.shared.u32 	%r1034, [%r971+18432];
	// begin inline asm
	shr.b32 %r5253, %r1034, %r6011;
	// end inline asm
	add.s32 	%r5257, %r5044, 4608;
	cvt.u64.u32 	%rd1633, %r5257;
	setp.le.s64 	%p311, %rd203, %rd1633;
	@%p311 bra 	$L__BB14_572;
	and.b32  	%r5258, %r3959, %r5253;
	shl.b32 	%r5259, %r5258, 3;
	add.s32 	%r5261, %r4952, %r5259;
	ld.shared.u64 	%rd1634, [%r5261+23552];
	add.s64 	%rd1635, %rd1634, %rd204;
	shl.b64 	%rd1636, %rd1635, 2;
	add.s64 	%rd1637, %rd100, %rd1636;
	st.global.u32 	[%rd1637+18432], %r1034;
$L__BB14_572:
	ld.shared.u32 	%r1036, [%r971+19456];
	// begin inline asm
	shr.b32 %r5262, %r1036, %r6011;
	// end inline asm
	add.s32 	%r5266, %r5044, 4864;
	cvt.u64.u32 	%rd1638, %r5266;
	setp.le.s64 	%p312, %rd203, %rd1638;
	@%p312 bra 	$L__BB14_574;
	and.b32  	%r5267, %r3959, %r5262;
	shl.b32 	%r5268, %r5267, 3;
	add.s32 	%r5270, %r4952, %r5268;
	ld.shared.u64 	%rd1639, [%r5270+23552];
	add.s64 	%rd1640, %rd1639, %rd204;
	shl.b64 	%rd1641, %rd1640, 2;
	add.s64 	%rd1642, %rd100, %rd1641;
	st.global.u32 	[%rd1642+19456], %r1036;
$L__BB14_574:
	ld.shared.u32 	%r1038, [%r971+20480];
	// begin inline asm
	shr.b32 %r5271, %r1038, %r6011;
	// end inline asm
	or.b32  	%r5275, %r5044, 5120;
	cvt.u64.u32 	%rd1643, %r5275;
	setp.le.s64 	%p313, %rd203, %rd1643;
	@%p313 bra 	$L__BB14_576;
	and.b32  	%r5276, %r3959, %r5271;
	shl.b32 	%r5277, %r5276, 3;
	add.s32 	%r5279, %r4952, %r5277;
	ld.shared.u64 	%rd1644, [%r5279+23552];
	add.s64 	%rd1645, %rd1644, %rd204;
	shl.b64 	%rd1646, %rd1645, 2;
	add.s64 	%rd1647, %rd100, %rd1646;
	st.global.u32 	[%rd1647+20480], %r1038;
$L__BB14_576:
	ld.shared.u32 	%r1040, [%r971+21504];
	// begin inline asm
	shr.b32 %r5280, %r1040, %r6011;
	// end inline asm
	add.s32 	%r5284, %r5044, 5376;
	cvt.u64.u32 	%rd1648, %r5284;
	setp.le.s64 	%p314, %rd203, %rd1648;
	@%p314 bra 	$L__BB14_578;
	and.b32  	%r5285, %r3959, %r5280;
	shl.b32 	%r5286, %r5285, 3;
	add.s32 	%r5288, %r4952, %r5286;
	ld.shared.u64 	%rd1649, [%r5288+23552];
	add.s64 	%rd1650, %rd1649, %rd204;
	shl.b64 	%rd1651, %rd1650, 2;
	add.s64 	%rd1652, %rd100, %rd1651;
	st.global.u32 	[%rd1652+21504], %r1040;
$L__BB14_578:
	ld.shared.u32 	%r1042, [%r971+22528];
	// begin inline asm
	shr.b32 %r5289, %r1042, %r6011;
	// end inline asm
	and.b32  	%r1043, %r3959, %r5289;
	add.s32 	%r5293, %r5044, 5632;
	cvt.u64.u32 	%rd1653, %r5293;
	setp.le.s64 	%p315, %rd203, %rd1653;
	@%p315 bra 	$L__BB14_580;
	shl.b32 	%r5294, %r1043, 3;
	add.s32 	%r5296, %r4952, %r5294;
	ld.shared.u64 	%rd1654, [%r5296+23552];
	add.s64 	%rd1655, %rd1654, %rd204;
	shl.b64 	%rd1656, %rd1655, 2;
	add.s64 	%rd1657, %rd100, %rd1656;
	st.global.u32 	[%rd1657+22528], %r1042;
$L__BB14_580:
	add.s32 	%r6011, %r666, %r6011;
	setp.lt.u32 	%p316, %r6011, 32;
	mov.u64 	%rd1714, %rd100;
	mov.u64 	%rd1715, %rd101;
	@%p316 bra 	$L__BB14_342;
$L__BB14_581:
	ret;
$L__BB14_582:
	add.s32 	%r5931, %r5931, 6;
	shl.b32 	%r5836, %r164, 2;
	add.s32 	%r5838, %r5658, %r5836;
	st.shared.u32 	[%r5838], %r5929;
	shl.b32 	%r5839, %r165, 2;
	add.s32 	%r5840, %r5658, %r5839;
	st.shared.u32 	[%r5840], %r5928;
	shl.b32 	%r5841, %r166, 2;
	add.s32 	%r5842, %r5658, %r5841;
	st.shared.u32 	[%r5842], %r5927;
	shl.b32 	%r5843, %r167, 2;
	add.s32 	%r5844, %r5658, %r5843;
	st.shared.u32 	[%r5844], %r5926;
	shl.b32 	%r5845, %r168, 2;
	add.s32 	%r5846, %r5658, %r5845;
	st.shared.u32 	[%r5846], %r5925;
	shl.b32 	%r5847, %r169, 2;
	add.s32 	%r5848, %r5658, %r5847;
	st.shared.u32 	[%r5848], %r5924;
	shl.b32 	%r5849, %r170, 2;
	add.s32 	%r5850, %r5658, %r5849;
	st.shared.u32 	[%r5850], %r5923;
	shl.b32 	%r5851, %r171, 2;
	add.s32 	%r5852, %r5658, %r5851;
	st.shared.u32 	[%r5852], %r5922;
	shl.b32 	%r5853, %r172, 2;
	add.s32 	%r5854, %r5658, %r5853;
	st.shared.u32 	[%r5854], %r5921;
	shl.b32 	%r5855, %r173, 2;
	add.s32 	%r5856, %r5658, %r5855;
	st.shared.u32 	[%r5856], %r5920;
	shl.b32 	%r5857, %r174, 2;
	add.s32 	%r5858, %r5658, %r5857;
	st.shared.u32 	[%r5858], %r5919;
	shl.b32 	%r5859, %r175, 2;
	add.s32 	%r5860, %r5658, %r5859;
	st.shared.u32 	[%r5860], %r5918;
	shl.b32 	%r5861, %r176, 2;
	add.s32 	%r5862, %r5658, %r5861;
	st.shared.u32 	[%r5862], %r5917;
	shl.b32 	%r5863, %r177, 2;
	add.s32 	%r5864, %r5658, %r5863;
	st.shared.u32 	[%r5864], %r5916;
	shl.b32 	%r5865, %r178, 2;
	add.s32 	%r5866, %r5658, %r5865;
	st.shared.u32 	[%r5866], %r5915;
	shl.b32 	%r5867, %r179, 2;
	add.s32 	%r5868, %r5658, %r5867;
	st.shared.u32 	[%r5868], %r5914;
	shl.b32 	%r5869, %r180, 2;
	add.s32 	%r5870, %r5658, %r5869;
	st.shared.u32 	[%r5870], %r5913;
	shl.b32 	%r5871, %r181, 2;
	add.s32 	%r5872, %r5658, %r5871;
	st.shared.u32 	[%r5872], %r5912;
	shl.b32 	%r5873, %r182, 2;
	add.s32 	%r5874, %r5658, %r5873;
	st.shared.u32 	[%r5874], %r5911;
	shl.b32 	%r5875, %r183, 2;
	add.s32 	%r5876, %r5658, %r5875;
	st.shared.u32 	[%r5876], %r5910;
	shl.b32 	%r5877, %r184, 2;
	add.s32 	%r5878, %r5658, %r5877;
	st.shared.u32 	[%r5878], %r5909;
	shl.b32 	%r5879, %r185, 2;
	add.s32 	%r5880, %r5658, %r5879;
	st.shared.u32 	[%r5880], %r5908;
	shl.b32 	%r5881, %r186, 2;
	add.s32 	%r5882, %r5658, %r5881;
	st.shared.u32 	[%r5882], %r5907;
	bar.sync 	0;
	ld.shared.u32 	%r5929, [%r163];
	ld.shared.u32 	%r5928, [%r163+4];
	ld.shared.u32 	%r5927, [%r163+8];
	ld.shared.u32 	%r5926, [%r163+12];
	ld.shared.u32 	%r5925, [%r163+16];
	ld.shared.u32 	%r5924, [%r163+20];
	ld.shared.u32 	%r5923, [%r163+24];
	ld.shared.u32 	%r5922, [%r163+28];
	ld.shared.u32 	%r5921, [%r163+32];
	ld.shared.u32 	%r5920, [%r163+36];
	ld.shared.u32 	%r5919, [%r163+40];
	ld.shared.u32 	%r5918, [%r163+44];
	ld.shared.u32 	%r5917, [%r163+48];
	ld.shared.u32 	%r5916, [%r163+52];
	ld.shared.u32 	%r5915, [%r163+56];
	ld.shared.u32 	%r5914, [%r163+60];
	ld.shared.u32 	%r5913, [%r163+64];
	ld.shared.u32 	%r5912, [%r163+68];
	ld.shared.u32 	%r5911, [%r163+72];
	ld.shared.u32 	%r5910, [%r163+76];
	ld.shared.u32 	%r5909, [%r163+80];
	ld.shared.u32 	%r5908, [%r163+84];
	ld.shared.u32 	%r5907, [%r163+88];
	bar.sync 	0;
	add.s32 	%r5906, %r5906, -6;
	bra.uni 	$L__BB14_48;
$L__BB14_583:
	add.s64 	%rd1141, %rd1735, %rd103;
	shl.b64 	%rd1142, %rd1141, 2;
	add.s64 	%rd1143, %rd1717, %rd1142;
	ld.global.u32 	%r3493, [%rd1143];
	ld.global.u32 	%r3499, [%rd1143+1024];
	ld.global.u32 	%r3502, [%rd1143+2048];
	ld.global.u32 	%r3505, [%rd1143+3072];
	ld.global.u32 	%r3508, [%rd1143+4096];
	ld.global.u32 	%r3511, [%rd1143+5120];
	ld.global.u32 	%r3514, [%rd1143+6144];
	ld.global.u32 	%r3517, [%rd1143+7168];
	ld.global.u32 	%r3520, [%rd1143+8192];
	ld.global.u32 	%r3523, [%rd1143+9216];
	ld.global.u32 	%r3526, [%rd1143+10240];
	ld.global.u32 	%r3529, [%rd1143+11264];
	ld.global.u32 	%r3532, [%rd1143+12288];
	ld.global.u32 	%r3535, [%rd1143+13312];
	ld.global.u32 	%r3538, [%rd1143+14336];
	ld.global.u32 	%r3541, [%rd1143+15360];
	ld.global.u32 	%r3544, [%rd1143+16384];
	ld.global.u32 	%r3547, [%rd1143+17408];
	ld.global.u32 	%r3550, [%rd1143+18432];
	ld.global.u32 	%r3553, [%rd1143+19456];
	ld.global.u32 	%r3556, [%rd1143+20480];
	ld.global.u32 	%r3559, [%rd1143+21504];
	ld.global.u32 	%r3562, [%rd1143+22528];
	bar.sync 	0;
	// begin inline asm
	shr.b32 %r3492, %r3493, %r6011;
	// end inline asm
	mov.b32 	%r3496, 0;
	// begin inline asm
	bmsk.clamp.b32 %r3495, %r3496, %r666;
	// end inline asm
	and.b32  	%r3564, %r3495, %r3492;
	and.b32  	%r3565, %r3564, 3;
	shl.b32 	%r3566, %r3564, 8;
	and.b32  	%r3567, %r3566, -1024;
	add.s32 	%r3568, %r667, %r3567;
	add.s32 	%r3569, %r3568, %r3565;
	ld.shared.u8 	%rs310, [%r3569];
	add.s16 	%rs311, %rs310, 1;
	st.shared.u8 	[%r3569], %rs311;
	// begin inline asm
	shr.b32 %r3498, %r3499, %r6011;
	// end inline asm
	and.b32  	%r3570, %r3495, %r3498;
	and.b32  	%r3571, %r3570, 3;
	shl.b32 	%r3572, %r3570, 8;
	and.b32  	%r3573, %r3572, -1024;
	add.s32 	%r3574, %r667, %r3573;
	add.s32 	%r3575, %r3574, %r3571;
	ld.shared.u8 	%rs312, [%r3575];
	add.s16 	%rs313, %rs312, 1;
	st.shared.u8 	[%r3575], %rs313;
	// begin inline asm
	shr.b32 %r3501, %r3502, %r6011;
	// end inline asm
	and.b32  	%r3576, %r3495, %r3501;
	and.b32  	%r3577, %r3576, 3;
	shl.b32 	%r3578, %r3576, 8;
	and.b32  	%r3579, %r3578, -1024;
	add.s32 	%r3580, %r667, %r3579;
	add.s32 	%r3581, %r3580, %r3577;
	ld.shared.u8 	%rs314, [%r3581];
	add.s16 	%rs315, %rs314, 1;
	st.shared.u8 	[%r3581], %rs315;
	// begin inline asm
	shr.b32 %r3504, %r3505, %r6011;
	// end inline asm
	and.b32  	%r3582, %r3495, %r3504;
	and.b32  	%r3583, %r3582, 3;
	shl.b32 	%r3584, %r3582, 8;
	and.b32  	%r3585, %r3584, -1024;
	add.s32 	%r3586, %r667, %r3585;
	add.s32 	%r3587, %r3586, %r3583;
	ld.shared.u8 	%rs316, [%r3587];
	add.s16 	%rs317, %rs316, 1;
	st.shared.u8 	[%r3587], %rs317;
	// begin inline asm
	shr.b32 %r3507, %r3508, %r6011;
	// end inline asm
	and.b32  	%r3588, %r3495, %r3507;
	and.b32  	%r3589, %r3588, 3;
	shl.b32 	%r3590, %r3588, 8;
	and.b32  	%r3591, %r3590, -1024;
	add.s32 	%r3592, %r667, %r3591;
	add.s32 	%r3593, %r3592, %r3589;
	ld.shared.u8 	%rs318, [%r3593];
	add.s16 	%rs319, %rs318, 1;
	st.shared.u8 	[%r3593], %rs319;
	// begin inline asm
	shr.b32 %r3510, %r3511, %r6011;
	// end inline asm
	and.b32  	%r3594, %r3495, %r3510;
	and.b32  	%r3595, %r3594, 3;
	shl.b32 	%r3596, %r3594, 8;
	and.b32  	%r3597, %r3596, -1024;
	add.s32 	%r3598, %r667, %r3597;
	add.s32 	%r3599, %r3598, %r3595;
	ld.shared.u8 	%rs320, [%r3599];
	add.s16 	%rs321, %rs320, 1;
	st.shared.u8 	[%r3599], %rs321;
	// begin inline asm
	shr.b32 %r3513, %r3514, %r6011;
	// end inline asm
	and.b32  	%r3600, %r3495, %r3513;
	and.b32  	%r3601, %r3600, 3;
	shl.b32 	%r3602, %r3600, 8;
	and.b32  	%r3603, %r3602, -1024;
	add.s32 	%r3604, %r667, %r3603;
	add.s32 	%r3605, %r3604, %r3601;
	ld.shared.u8 	%rs322, [%r3605];
	add.s16 	%rs323, %rs322, 1;
	st.shared.u8 	[%r3605], %rs323;
	// begin inline asm
	shr.b32 %r3516, %r3517, %r6011;
	// end inline asm
	and.b32  	%r3606, %r3495, %r3516;
	and.b32  	%r3607, %r3606, 3;
	shl.b32 	%r3608, %r3606, 8;
	and.b32  	%r3609, %r3608, -1024;
	add.s32 	%r3610, %r667, %r3609;
	add.s32 	%r3611, %r3610, %r3607;
	ld.shared.u8 	%rs324, [%r3611];
	add.s16 	%rs325, %rs324, 1;
	st.shared.u8 	[%r3611], %rs325;
	// begin inline asm
	shr.b32 %r3519, %r3520, %r6011;
	// end inline asm
	and.b32  	%r3612, %r3495, %r3519;
	and.b32  	%r3613, %r3612, 3;
	shl.b32 	%r3614, %r3612, 8;
	and.b32  	%r3615, %r3614, -1024;
	add.s32 	%r3616, %r667, %r3615;
	add.s32 	%r3617, %r3616, %r3613;
	ld.shared.u8 	%rs326, [%r3617];
	add.s16 	%rs327, %rs326, 1;
	st.shared.u8 	[%r3617], %rs327;
	// begin inline asm
	shr.b32 %r3522, %r3523, %r6011;
	// end inline asm
	and.b32  	%r3618, %r3495, %r3522;
	and.b32  	%r3619, %r3618, 3;
	shl.b32 	%r3620, %r3618, 8;
	and.b32  	%r3621, %r3620, -1024;
	add.s32 	%r3622, %r667, %r3621;
	add.s32 	%r3623, %r3622, %r3619;
	ld.shared.u8 	%rs328, [%r3623];
	add.s16 	%rs329, %rs328, 1;
	st.shared.u8 	[%r3623], %rs329;
	// begin inline asm
	shr.b32 %r3525, %r3526, %r6011;
	// end inline asm
	and.b32  	%r3624, %r3495, %r3525;
	and.b32  	%r3625, %r3624, 3;
	shl.b32 	%r3626, %r3624, 8;
	and.b32  	%r3627, %r3626, -1024;
	add.s32 	%r3628, %r667, %r3627;
	add.s32 	%r3629, %r3628, %r3625;
	ld.shared.u8 	%rs330, [%r3629];
	add.s16 	%rs331, %rs330, 1;
	st.shared.u8 	[%r3629], %rs331;
	// begin inline asm
	shr.b32 %r3528, %r3529, %r6011;
	// end inline asm
	and.b32  	%r3630, %r3495, %r3528;
	and.b32  	%r3631, %r3630, 3;
	shl.b32 	%r3632, %r3630, 8;
	and.b32  	%r3633, %r3632, -1024;
	add.s32 	%r3634, %r667, %r3633;
	add.s32 	%r3635, %r3634, %r3631;
	ld.shared.u8 	%rs332, [%r3635];
	add.s16 	%rs333, %rs332, 1;
	st.shared.u8 	[%r3635], %rs333;
	// begin inline asm
	shr.b32 %r3531, %r3532, %r6011;
	// end inline asm
	and.b32  	%r3636, %r3495, %r3531;
	and.b32  	%r3637, %r3636, 3;
	shl.b32 	%r3638, %r3636, 8;
	and.b32  	%r3639, %r3638, -1024;
	add.s32 	%r3640, %r667, %r3639;
	add.s32 	%r3641, %r3640, %r3637;
	ld.shared.u8 	%rs334, [%r3641];
	add.s16 	%rs335, %rs334, 1;
	st.shared.u8 	[%r3641], %rs335;
	// begin inline asm
	shr.b32 %r3534, %r3535, %r6011;
	// end inline asm
	and.b32  	%r3642, %r3495, %r3534;
	and.b32  	%r3643, %r3642, 3;
	shl.b32 	%r3644, %r3642, 8;
	and.b32  	%r3645, %r3644, -1024;
	add.s32 	%r3646, %r667, %r3645;
	add.s32 	%r3647, %r3646, %r3643;
	ld.shared.u8 	%rs336, [%r3647];
	add.s16 	%rs337, %rs336, 1;
	st.shared.u8 	[%r3647], %rs337;
	// begin inline asm
	shr.b32 %r3537, %r3538, %r6011;
	// end inline asm
	and.b32  	%r3648, %r3495, %r3537;
	and.b32  	%r3649, %r3648, 3;
	shl.b32 	%r3650, %r3648, 8;
	and.b32  	%r3651, %r3650, -1024;
	add.s32 	%r3652, %r667, %r3651;
	add.s32 	%r3653, %r3652, %r3649;
	ld.shared.u8 	%rs338, [%r3653];
	add.s16 	%rs339, %rs338, 1;
	st.shared.u8 	[%r3653], %rs339;
	// begin inline asm
	shr.b32 %r3540, %r3541, %r6011;
	// end inline asm
	and.b32  	%r3654, %r3495, %r3540;
	and.b32  	%r3655, %r3654, 3;
	shl.b32 	%r3656, %r3654, 8;
	and.b32  	%r3657, %r3656, -1024;
	add.s32 	%r3658, %r667, %r3657;
	add.s32 	%r3659, %r3658, %r3655;
	ld.shared.u8 	%rs340, [%r3659];
	add.s16 	%rs341, %rs340, 1;
	st.shared.u8 	[%r3659], %rs341;
	// begin inline asm
	shr.b32 %r3543, %r3544, %r6011;
	// end inline asm
	and.b32  	%r3660, %r3495, %r3543;
	and.b32  	%r3661, %r3660, 3;
	shl.b32 	%r3662, %r3660, 8;
	and.b32  	%r3663, %r3662, -1024;
	add.s32 	%r3664, %r667, %r3663;
	add.s32 	%r3665, %r3664, %r3661;
	ld.shared.u8 	%rs342, [%r3665];
	add.s16 	%rs343, %rs342, 1;
	st.shared.u8 	[%r3665], %rs343;
	// begin inline asm
	shr.b32 %r3546, %r3547, %r6011;
	// end inline asm
	and.b32  	%r3666, %r3495, %r3546;
	and.b32  	%r3667, %r3666, 3;
	shl.b32 	%r3668, %r3666, 8;
	and.b32  	%r3669, %r3668, -1024;
	add.s32 	%r3670, %r667, %r3669;
	add.s32 	%r3671, %r3670, %r3667;
	ld.shared.u8 	%rs344, [%r3671];
	add.s16 	%rs345, %rs344, 1;
	st.shared.u8 	[%r3671], %rs345;
	// begin inline asm
	shr.b32 %r3549, %r3550, %r6011;
	// end inline asm
	and.b32  	%r3672, %r3495, %r3549;
	and.b32  	%r3673, %r3672, 3;
	shl.b32 	%r3674, %r3672, 8;
	and.b32  	%r3675, %r3674, -1024;
	add.s32 	%r3676, %r667, %r3675;
	add.s32 	%r3677, %r3676, %r3673;
	ld.shared.u8 	%rs346, [%r3677];
	add.s16 	%rs347, %rs346, 1;
	st.shared.u8 	[%r3677], %rs347;
	// begin inline asm
	shr.b32 %r3552, %r3553, %r6011;
	// end inline asm
	and.b32  	%r3678, %r3495, %r3552;
	and.b32  	%r3679, %r3678, 3;
	shl.b32 	%r3680, %r3678, 8;
	and.b32  	%r3681, %r3680, -1024;
	add.s32 	%r3682, %r667, %r3681;
	add.s32 	%r3683, %r3682, %r3679;
	ld.shared.u8 	%rs348, [%r3683];
	add.s16 	%rs349, %rs348, 1;
	st.shared.u8 	[%r3683], %rs349;
	// begin inline asm
	shr.b32 %r3555, %r3556, %r6011;
	// end inline asm
	and.b32  	%r3684, %r3495, %r3555;
	and.b32  	%r3685, %r3684, 3;
	shl.b32 	%r3686, %r3684, 8;
	and.b32  	%r3687, %r3686, -1024;
	add.s32 	%r3688, %r667, %r3687;
	add.s32 	%r3689, %r3688, %r3685;
	ld.shared.u8 	%rs350, [%r3689];
	add.s16 	%rs351, %rs350, 1;
	st.shared.u8 	[%r3689], %rs351;
	// begin inline asm
	shr.b32 %r3558, %r3559, %r6011;
	// end inline asm
	and.b32  	%r3690, %r3495, %r3558;
	and.b32  	%r3691, %r3690, 3;
	shl.b32 	%r3692, %r3690, 8;
	and.b32  	%r3693, %r3692, -1024;
	add.s32 	%r3694, %r667, %r3693;
	add.s32 	%r3695, %r3694, %r3691;
	ld.shared.u8 	%rs352, [%r3695];
	add.s16 	%rs353, %rs352, 1;
	st.shared.u8 	[%r3695], %rs353;
	// begin inline asm
	shr.b32 %r3561, %r3562, %r6011;
	// end inline asm
	and.b32  	%r3696, %r3495, %r3561;
	and.b32  	%r3697, %r3696, 3;
	shl.b32 	%r3698, %r3696, 8;
	and.b32  	%r3699, %r3698, -1024;
	add.s32 	%r3700, %r667, %r3699;
	add.s32 	%r3701, %r3700, %r3697;
	ld.shared.u8 	%rs354, [%r3701];
	add.s16 	%rs355, %rs354, 1;
	st.shared.u8 	[%r3701], %rs355;
	add.s64 	%rd1735, %rd1735, 5888;
	sub.s64 	%rd1746, %rd2, %rd1735;
	setp.gt.s64 	%p166, %rd1746, 5887;
	@%p166 bra 	$L__BB14_583;
	bra.uni 	$L__BB14_352;

}
	// .globl	_ZN3cub18CUB_300001_SM_10006detail14segmented_sort30DeviceSegmentedSortKernelSmallILNS0_9SortOrderE0ENS2_10policy_hubIjNS0_8NullTypeEE9Policy860EjS6_PjS9_lEEvjjjPKjSB_PKT1_PSC_PKT2_PSG_T3_T4_
.visible .entry _ZN3cub18CUB_300001_SM_10006detail14segmented_sort30DeviceSegmentedSortKernelSmallILNS0_9SortOrderE0ENS2_10policy_hubIjNS0_8NullTypeEE9Policy860EjS6_PjS9_lEEvjjjPKjSB_PKT1_PSC_PKT2_PSG_T3_T4_(
	.param .u32 _ZN3cub18CUB_300001_SM_10006detail14segmented_sort30DeviceSegmentedSortKernelSmallILNS0_9SortOrderE0ENS2_10policy_hubIjNS0_8NullTypeEE9Policy860EjS6_PjS9_lEEvjjjPKjSB_PKT1_PSC_PKT2_PSG_T3_T4__param_0,
	.param .u32 _ZN3cub18CUB_300001_SM_10006detail14segmented_sort30DeviceSegmentedSortKernelSmallILNS0_9SortOrderE0ENS2_10policy_hubIjNS0_8NullTypeEE9Policy860EjS6_PjS9_lEEvjjjPKjSB_PKT1_PSC_PKT2_PSG_T3_T4__param_1,
	.param .u32 _ZN3cub18CUB_300001_SM_10006detail14segmented_sort30DeviceSegmentedSortKernelSmallILNS0_9SortOrderE0ENS2_10policy_hubIjNS0_8NullTypeEE9Policy860EjS6_PjS9_lEEvjjjPKjSB_PKT1_PSC_PKT2_PSG_T3_T4__param_2,
	.param .u64 .ptr .align 1 _ZN3cub18CUB_300001_SM_10006detail14segmented_sort30DeviceSegmentedSortKernelSmallILNS0_9SortOrderE0ENS2_10policy_hubIjNS0_8NullTypeEE9Policy860EjS6_PjS9_lEEvjjjPKjSB_PKT1_PSC_PKT2_PSG_T3_T4__param_3,
	.param .u64 .ptr .align 1 _ZN3cub18CUB_300001_SM_10006detail14segmented_sort30DeviceSegmentedSortKernelSmallILNS0_9SortOrderE0ENS2_10policy_hubIjNS0_8NullTypeEE9Policy860EjS6_PjS9_lEEvjjjPKjSB_PKT1_PSC_PKT2_PSG_T3_T4__param_4,
	.param .u64 .ptr .align 1 _ZN3cub18CUB_300001_SM_10006detail14segmented_sort30DeviceSegmentedSortKernelSmallILNS0_9SortOrderE0ENS2_10policy_hubIjNS0_8NullTypeEE9Policy860EjS6_PjS9_lEEvjjjPKjSB_PKT1_PSC_PKT2_PSG_T3_T4__param_5,
	.param .u64 .ptr .align 1 _ZN3cub18CUB_300001_SM_10006detail14segmented_sort30DeviceSegmentedSortKernelSmallILNS0_9SortOrderE0ENS2_10policy_hubIjNS0_8NullTypeEE9Policy860EjS6_PjS9_lEEvjjjPKjSB_PKT1_PSC_PKT2_PSG_T3_T4__param_6,
	.param .u64 .ptr .align 1 _ZN3cub18CUB_300001_SM_10006detail14segmented_sort30DeviceSegmentedSortKernelSmallILNS0_9SortOrderE0ENS2_10policy_hubIjNS0_8NullTypeEE9Policy860EjS6_PjS9_lEEvjjjPKjSB_PKT1_PSC_PKT2_PSG_T3_T4__param_7,
	.param .u64 .ptr .align 1 _ZN3cub18CUB_300001_SM_10006detail14segmented_sort30DeviceSegmentedSortKernelSmallILNS0_9SortOrderE0ENS2_10policy_hubIjNS0_8NullTypeEE9Policy860EjS6_PjS9_lEEvjjjPKjSB_PKT1_PSC_PKT2_PSG_T3_T4__param_8,
	.param .u64 .ptr .align 1 _ZN3cub18CUB_300001_SM_10006detail14segmented_sort30DeviceSegmentedSortKernelSmallILNS0_9SortOrderE0ENS2_10policy_hubIjNS0_8NullTypeEE9Policy860EjS6_PjS9_lEEvjjjPKjSB_PKT1_PSC_PKT2_PSG_T3_T4__param_9,
	.param .u64 .ptr .align 1 _ZN3cub18CUB_300001_SM_10006detail14segmented_sort30DeviceSegmentedSortKernelSmallILNS0_9SortOrderE0ENS2_10policy_hubIjNS0_8NullTypeEE9Policy860EjS6_PjS9_lEEvjjjPKjSB_PKT1_PSC_PKT2_PSG_T3_T4__param_10
)
.maxntid 256
{
	.reg .pred 	%p<199>;
	.reg .b32 	%r<653>;
	.reg .b64 	%rd<59>;
	// demoted variable
	.shared .align 4 .b8 _ZZN3cub18CUB_300001_SM_10006detail14segmented_sort30DeviceSegmentedSortKernelSmallILNS0_9SortOrderE0ENS2_10policy_hubIjNS0_8NullTypeEE9Policy860EjS6_PjS9_lEEvjjjPKjSB_PKT1_PSC_PKT2_PSG_T3_T4_E12temp_storage[9728];
	ld.param.u32 	%r263, [_ZN3cub18CUB_300001_SM_10006detail14segmented_sort30DeviceSegmentedSortKernelSmallILNS0_9SortOrderE0ENS2_10policy_hubIjNS0_8NullTypeEE9Policy860EjS6_PjS9_lEEvjjjPKjSB_PKT1_PSC_PKT2_PSG_T3_T4__param_0];
	ld.param.u32 	%r264, [_ZN3cub18CUB_300001_SM_10006detail14segmented_sort30DeviceSegmentedSortKernelSmallILNS0_9SortOrderE0ENS2_10policy_hubIjNS0_8NullTypeEE9Policy860EjS6_PjS9_lEEvjjjPKjSB_PKT1_PSC_PKT2_PSG_T3_T4__param_1];
	ld.param.u32 	%r265, [_ZN3cub18CUB_300001_SM_10006detail14segmented_sort30DeviceSegmentedSortKernelSmallILNS0_9SortOrderE0ENS2_10policy_hubIjNS0_8NullTypeEE9Policy860EjS6_PjS9_lEEvjjjPKjSB_PKT1_PSC_PKT2_PSG_T3_T4__param_2];
	ld.param.u64 	%rd13, [_ZN3cub18CUB_300001_SM_10006detail14segmented_sort30DeviceSegmentedSortKernelSmallILNS0_9SortOrderE0ENS2_10policy_hubIjNS0_8NullTypeEE9Policy860EjS6_PjS9_lEEvjjjPKjSB_PKT1_PSC_PKT2_PSG_T3_T4__param_3];
	ld.param.u64 	%rd14, [_ZN3cub18CUB_300001_SM_10006detail14segmented_sort30DeviceSegmentedSortKernelSmallILNS0_9SortOrderE0ENS2_10policy_hubIjNS0_8NullTypeEE9Policy860EjS6_PjS9_lEEvjjjPKjSB_PKT1_PSC_PKT2_PSG_T3_T4__param_4];
	ld.param.u64 	%rd15, [_ZN3cub18CUB_300001_SM_10006detail14segmented_sort30DeviceSegmentedSortKernelSmallILNS0_9SortOrderE0ENS2_10policy_hubIjNS0_8NullTypeEE9Policy860EjS6_PjS9_lEEvjjjPKjSB_PKT1_PSC_PKT2_PSG_T3_T4__param_5];
	ld.param.u64 	%rd16, [_ZN3cub18CUB_300001_SM_10006detail14segmented_sort30DeviceSegmentedSortKernelSmallILNS0_9SortOrderE0ENS2_10policy_hubIjNS0_8NullTypeEE9Policy860EjS6_PjS9_lEEvjjjPKjSB_PKT1_PSC_PKT2_PSG_T3_T4__param_6];
	ld.param.u64 	%rd17, [_ZN3cub18CUB_300001_SM_10006detail14segmented_sort30DeviceSegmentedSortKernelSmallILNS0_9SortOrderE0ENS2_10policy_hubIjNS0_8NullTypeEE9Policy860EjS6_PjS9_lEEvjjjPKjSB_PKT1_PSC_PKT2_PSG_T3_T4__param_9];
	ld.param.u64 	%rd18, [_ZN3cub18CUB_300001_SM_10006detail14segmented_sort30DeviceSegmentedSortKernelSmallILNS0_9SortOrderE0ENS2_10policy_hubIjNS0_8NullTypeEE9Policy860EjS6_PjS9_lEEvjjjPKjSB_PKT1_PSC_PKT2_PSG_T3_T4__param_10];
	cvta.to.global.u64 	%rd1, %rd18;
	cvta.to.global.u64 	%rd2, %rd17;
	cvta.to.global.u64 	%rd3, %rd16;
	cvta.to.global.u64 	%rd4, %rd15;
	mov.u32 	%r1, %tid.x;
	mov.u32 	%r2, %ctaid.x;
	setp.ge.u32 	%p29, %r2, %r265;
	@%p29 bra 	$L__BB15_76;
	shr.u32 	%r3, %r1, 4;
	shl.b32 	%r440, %r2, 4;
	or.b32  	%r4, %r440, %r3;
	setp.ge.u32 	%p115, %r4, %r264;
	@%p115 bra 	$L__BB15_165;
	cvta.to.global.u64 	%rd40, %rd14;
	mul.wide.u32 	%rd41, %r4, 4;
	add.s64 	%rd42, %rd40, %rd41;
	ld.global.u32 	%r442, [%rd42];
	mul.wide.u32 	%rd43, %r442, 4;
	add.s64 	%rd44, %rd2, %rd43;
	ld.global.u32 	%r443, [%rd44];
	add.s64 	%rd45, %rd1, %rd43;
	ld.global.u32 	%r444, [%rd45];
	sub.s32 	%r5, %r444, %r443;
	mul.wide.u32 	%rd46, %r443, 4;
	add.s64 	%rd5, %rd15, %rd46;
	add.s64 	%rd6, %rd3, %rd46;
	// begin inline asm
	mov.u32 %r441, %laneid;
	// end inline asm
	and.b32  	%r6, %r441, 15;
	and.b32  	%r445, %r441, -16;
	mov.b32 	%r446, 65535;
	shl.b32 	%r7, %r446, %r445;
	setp.gt.s32 	%p116, %r5, 2;
	@%p116 bra 	$L__BB15_11;
	setp.eq.s32 	%p178, %r5, 2;
	@%p178 bra 	$L__BB15_7;
	setp.ne.s32 	%p179, %r5, 1;
	@%p179 bra 	$L__BB15_165;
	setp.ne.s32 	%p182, %r6, 0;
	setp.eq.s64 	%p183, %rd4, %rd3;
	or.pred  	%p184, %p183, %p182;
	@%p184 bra 	$L__BB15_165;
	// begin inline asm
	ld.global.nc.u32 %r579, [%rd5];
	// end inline asm
	st.global.u32 	[%rd6], %r579;
	bra.uni 	$L__BB15_165;
$L__BB15_7:
	setp.ne.s32 	%p180, %r6, 0;
	@%p180 bra 	$L__BB15_165;
	// begin inline asm
	ld.global.nc.u32 %r577, [%rd5];
	// end inline asm
	add.s64 	%rd57, %rd5, 4;
	// begin inline asm
	ld.global.nc.u32 %r578, [%rd57];
	// end inline asm
	setp.gt.u32 	%p181, %r577, %r578;
	@%p181 bra 	$L__BB15_10;
	st.global.u32 	[%rd6], %r577;
	st.global.u32 	[%rd6+4], %r578;
	bra.uni 	$L__BB15_165;
$L__BB15_10:
	st.global.u32 	[%rd6], %r578;
	st.global.u32 	[%rd6+4], %r577;
	bra.uni 	$L__BB15_165;
$L__BB15_11:
	setp.ge.u32 	%p117, %r6, %r5;
	mul.wide.u32 	%rd47, %r6, 4;
	add.s64 	%rd7, %rd5, %rd47;
	mov.b32 	%r580, -1;
	@%p117 bra 	$L__BB15_13;
	// begin inline asm
	ld.global.nc.u32 %r580, [%rd7];
	// end inline asm
$L__BB15_13:
	or.b32  	%r450, %r6, 16;
	setp.ge.u32 	%p118, %r450, %r5;
	mov.b32 	%r581, -1;
	@%p118 bra 	$L__BB15_15;
	add.s64 	%rd49, %rd7, 64;
	// begin inline asm
	ld.global.nc.u32 %r581, [%rd49];
	// end inline asm
$L__BB15_15:
	or.b32  	%r453, %r6, 32;
	setp.ge.u32 	%p119, %r453, %r5;
	mov.b32 	%r582, -1;
	@%p119 bra 	$L__BB15_17;
	add.s64 	%rd50, %rd7, 128;
	// begin inline asm
	ld.global.nc.u32 %r582, [%rd50];
	// end inline asm
$L__BB15_17:
	or.b32  	%r456, %r6, 48;
	setp.ge.u32 	%p120, %r456, %r5;
	mov.b32 	%r583, -1;
	@%p120 bra 	$L__BB15_19;
	add.s64 	%rd51, %rd7, 192;
	// begin inline asm
	ld.global.nc.u32 %r583, [%rd51];
	// end inline asm
$L__BB15_19:
	or.b32  	%r459, %r6, 64;
	setp.ge.u32 	%p121, %r459, %r5;
	mov.b32 	%r584, -1;
	@%p121 bra 	$L__BB15_21;
	add.s64 	%rd52, %rd7, 256;
	// begin inline asm
	ld.global.nc.u32 %r584, [%rd52];
	// end inline asm
$L__BB15_21:
	or.b32  	%r462, %r6, 80;
	setp.ge.u32 	%p122, %r462, %r5;
	mov.b32 	%r585, -1;
	@%p122 bra 	$L__BB15_23;
	add.s64 	%rd53, %rd7, 320;
	// begin inline asm
	ld.global.nc.u32 %r585, [%rd53];
	// end inline asm
$L__BB15_23:
	or.b32  	%r465, %r6, 96;
	setp.ge.u32 	%p123, %r465, %r5;
	mov.b32 	%r586, -1;
	@%p123 bra 	$L__BB15_25;
	add.s64 	%rd54, %rd7, 384;
	// begin inline asm
	ld.global.nc.u32 %r586, [%rd54];
	// end inline asm
$L__BB15_25:
	mov.u32 	%r467, _ZZN3cub18CUB_300001_SM_10006detail14segmented_sort30DeviceSegmentedSortKernelSmallILNS0_9SortOrderE0ENS2_10policy_hubIjNS0_8NullTypeEE9Policy860EjS6_PjS9_lEEvjjjPKjSB_PKT1_PSC_PKT2_PSG_T3_T4_E12temp_storage;
	mad.lo.s32 	%r24, %r3, 452, %r467;
	shl.b32 	%r468, %r6, 2;
	add.s32 	%r469, %r24, %r468;
	st.shared.u32 	[%r469], %r580;
	st.shared.u32 	[%r469+64], %r581;
	st.shared.u32 	[%r469+128], %r582;
	st.shared.u32 	[%r469+192], %r583;
	st.shared.u32 	[%r469+256], %r584;
	st.shared.u32 	[%r469+320], %r585;
	st.shared.u32 	[%r469+384], %r586;
	bar.warp.sync 	%r7;
	mul.lo.s32 	%r25, %r6, 7;
	mad.lo.s32 	%r26, %r6, 24, %r469;
	ld.shared.u32 	%r600, [%r26];
	add.s32 	%r28, %r25, 1;
	ld.shared.u32 	%r470, [%r26+4];
	add.s32 	%r29, %r25, 2;
	ld.shared.u32 	%r471, [%r26+8];
	add.s32 	%r30, %r25, 3;
	ld.shared.u32 	%r472, [%r26+12];
	add.s32 	%r31, %r25, 4;
	ld.shared.u32 	%r473, [%r26+16];
	add.s32 	%r32, %r25, 5;
	ld.shared.u32 	%r474, [%r26+20];
	add.s32 	%r33, %r25, 6;
	ld.shared.u32 	%r475, [%r26+24];
	bar.warp.sync 	%r7;
	setp.lt.u32 	%p124, %r28, %r5;
	selp.b32 	%r599, %r470, -1, %p124;
	setp.lt.u32 	%p125, %r29, %r5;
	selp.b32 	%r598, %r471, -1, %p125;
	setp.lt.u32 	%p126, %r30, %r5;
	selp.b32 	%r597, %r472, -1, %p126;
	setp.lt.u32 	%p127, %r31, %r5;
	selp.b32 	%r596, %r473, -1, %p127;
	setp.lt.u32 	%p128, %r32, %r5;
	selp.b32 	%r595, %r474, -1, %p128;
	setp.lt.u32 	%p129, %r33, %r5;
	selp.b32 	%r594, %r475, -1, %p129;
	setp.ge.u32 	%p130, %r25, %r5;
	@%p130 bra 	$L__BB15_27;
	max.u32 	%r476, %r599, %r600;
	min.u32 	%r477, %r599, %r600;
	max.u32 	%r478, %r597, %r598;
	min.u32 	%r479, %r597, %r598;
	max.u32 	%r480, %r595, %r596;
	min.u32 	%r481, %r595, %r596;
	max.u32 	%r482, %r479, %r476;
	min.u32 	%r483, %r479, %r476;
	max.u32 	%r484, %r481, %r478;
	min.u32 	%r485, %r481, %r478;
	max.u32 	%r486, %r594, %r480;
	min.u32 	%r487, %r594, %r480;
	setp.lt.u32 	%p131, %r479, %r477;
	selp.b32 	%r488, %r477, %r483, %p131;
	selp.b32 	%r489, %r483, %r477, %p131;
	max.u32 	%r490, %r485, %r482;
	min.u32 	%r491, %r485, %r482;
	max.u32 	%r492, %r487, %r484;
	min.u32 	%r493, %r487, %r484;
	max.u32 	%r494, %r491, %r488;
	min.u32 	%r495, %r491, %r488;
	max.u32 	%r496, %r493, %r490;
	min.u32 	%r497, %r493, %r490;
	setp.gt.u32 	%p132, %r484, %r486;
	selp.b32 	%r498, %r492, %r486, %p132;
	selp.b32 	%r499, %r486, %r492, %p132;
	max.u32 	%r500, %r495, %r489;
	min.u32 	%r501, %r495, %r489;
	max.u32 	%r502, %r497, %r494;
	min.u32 	%r503, %r497, %r494;
	max.u32 	%r504, %r499, %r496;
	min.u32 	%r505, %r499, %r496;
	max.u32 	%r506, %r503, %r500;
	min.u32 	%r507, %r503, %r500;
	max.u32 	%r508, %r505, %r502;
	min.u32 	%r509, %r505, %r502;
	max.u32 	%r594, %r498, %r504;
	min.u32 	%r510, %r498, %r504;
	setp.lt.u32 	%p133, %r503, %r501;
	selp.b32 	%r599, %r501, %r507, %p133;
	selp.b32 	%r600, %r507, %r501, %p133;
	max.u32 	%r597, %r509, %r506;
	min.u32 	%r598, %r509, %r506;
	max.u32 	%r595, %r510, %r508;
	min.u32 	%r596, %r510, %r508;
$L__BB15_27:
	mov.b32 	%r601, 2;
$L__BB15_28:
	bar.warp.sync 	%r7;
	add.s32 	%r512, %r601, -1;
	shr.u32 	%r513, %r601, 1;
	st.shared.u32 	[%r26], %r600;
	st.shared.u32 	[%r26+4], %r599;
	st.shared.u32 	[%r26+8], %r598;
	st.shared.u32 	[%r26+12], %r597;
	st.shared.u32 	[%r26+16], %r596;
	st.shared.u32 	[%r26+20], %r595;
	st.shared.u32 	[%r26+24], %r594;
	bar.warp.sync 	%r7;
	neg.s32 	%r514, %r601;
	and.b32  	%r515, %r6, %r514;
	mul.lo.s32 	%r516, %r515, 7;
	mul.lo.s32 	%r517, %r513, 7;
	and.b32  	%r518, %r512, %r6;
	mul.lo.s32 	%r519, %r518, 7;
	min.s32 	%r62, %r519, %r5;
	min.s32 	%r63, %r516, %r5;
	add.s32 	%r520, %r63, %r517;
	min.s32 	%r64, %r520, %r5;
	add.s32 	%r521, %r64, %r517;
	min.s32 	%r65, %r521, %r5;
	sub.s32 	%r522, %r64, %r63;
	sub.s32 	%r523, %r65, %r64;
	setp.lt.s32 	%p134, %r62, %r523;
	sub.s32 	%r524, %r62, %r523;
	selp.b32 	%r604, 0, %r524, %p134;
	min.s32 	%r602, %r522, %r62;
	setp.ge.s32 	%p135, %r604, %r602;
	@%p135 bra 	$L__BB15_31;
	add.s32 	%r68, %r64, %r62;
$L__BB15_30:
	sub.s32 	%r525, %r602, %r604;
	shr.u32 	%r526, %r525, 31;
	add.s32 	%r527, %r525, %r526;
	shr.s32 	%r528, %r527, 1;
	add.s32 	%r529, %r528, %r604;
	add.s32 	%r530, %r529, %r63;
	shl.b32 	%r531, %r530, 2;
	add.s32 	%r532, %r24, %r531;
	ld.shared.u32 	%r533, [%r532];
	not.b32 	%r534, %r529;
	add.s32 	%r535, %r68, %r534;
	shl.b32 	%r536, %r535, 2;
	add.s32 	%r537, %r24, %r536;
	ld.shared.u32 	%r538, [%r537];
	setp.lt.u32 	%p136, %r538, %r533;
	add.s32 	%r539, %r529, 1;
	selp.b32 	%r604, %r604, %r539, %p136;
	selp.b32 	%r602, %r529, %r602, %p136;
	setp.lt.s32 	%p137, %r604, %r602;
	@%p137 bra 	$L__BB15_30;
$L__BB15_31:
	add.s32 	%r74, %r604, %r63;
	add.s32 	%r540, %r64, %r62;
	sub.s32 	%r75, %r540, %r604;
	shl.b32 	%r541, %r74, 2;
	add.s32 	%r76, %r24, %r541;
	ld.shared.u32 	%r607, [%r76];
	shl.b32 	%r542, %r75, 2;
	add.s32 	%r78, %r24, %r542;
	ld.shared.u32 	%r606, [%r78];
	setp.ge.s32 	%p139, %r75, %r65;
	mov.pred 	%p185, 0;
	@%p139 bra 	$L__BB15_33;
	setp.ge.s32 	%p140, %r74, %r64;
	setp.lt.u32 	%p141, %r606, %r607;
	or.pred  	%p185, %p140, %p141;
$L__BB15_33:
	selp.b32 	%r600, %r606, %r607, %p185;
	selp.u32 	%r543, 1, 0, %p185;
	add.s32 	%r81, %r75, %r543;
	not.pred 	%p142, %p185;
	selp.u32 	%r544, 1, 0, %p142;
	add.s32 	%r82, %r74, %r544;
	@%p142 bra 	$L__BB15_35;
	ld.shared.u32 	%r606, [%r78+4];
	bra.uni 	$L__BB15_36;
$L__BB15_35:
	ld.shared.u32 	%r607, [%r76+4];
$L__BB15_36:
	setp.ge.s32 	%p144, %r81, %r65;
	mov.pred 	%p186, 0;
	@%p144 bra 	$L__BB15_38;
	setp.ge.s32 	%p145, %r82, %r64;
	setp.lt.u32 	%p146, %r606, %r607;
	or.pred  	%p186, %p145, %p146;
$L__BB15_38:
	selp.b32 	%r599, %r606, %r607, %p186;
	selp.u32 	%r545, 1, 0, %p186;
	add.s32 	%r88, %r81, %r545;
	not.pred 	%p147, %p186;
	selp.u32 	%r546, 1, 0, %p147;
	add.s32 	%r89, %r82, %r546;
	@%p186 bra 	$L__BB15_40;
	shl.b32 	%r547, %r89, 2;
	add.s32 	%r548, %r24, %r547;
	ld.shared.u32 	%r607, [%r548];
	bra.uni 	$L__BB15_41;
$L__BB15_40:
	shl.b32 	%r549, %r88, 2;
	add.s32 	%r550, %r24, %r549;
	ld.shared.u32 	%r606, [%r550];
$L__BB15_41:
	setp.ge.s32 	%p149, %r88, %r65;
	mov.pred 	%p187, 0;
	@%p149 bra 	$L__BB15_43;
	setp.ge.s32 	%p150, %r89, %r64;
	setp.lt.u32 	%p151, %r606, %r607;
	or.pred  	%p187, %p150, %p151;
$L__BB15_43:
	selp.b32 	%r598, %r606, %r607, %p187;
	selp.u32 	%r551, 1, 0, %p187;
	add.s32 	%r95, %r88, %r551;
	not.pred 	%p152, %p187;
	selp.u32 	%r552, 1, 0, %p152;
	add.s32 	%r96, %r89, %r552;
	@%p187 bra 	$L__BB15_45;
	shl.b32 	%r553, %r96, 2;
	add.s32 	%r554, %r24, %r553;
	ld.shared.u32 	%r607, [%r554];
	bra.uni 	$L__BB15_46;
$L__BB15_45:
	shl.b32 	%r555, %r95, 2;
	add.s32 	%r556, %r24, %r555;
	ld.shared.u32 	%r606, [%r556];
$L__BB15_46:
	setp.ge.s32 	%p154, %r95, %r65;
	mov.pred 	%p188, 0;
	@%p154 bra 	$L__BB15_48;
	setp.ge.s32 	%p155, %r96, %r64;
	setp.lt.u32 	%p156, %r606, %r607;
	or.pred  	%p188, %p155, %p156;
$L__BB15_48:
	selp.b32 	%r597, %r606, %r607, %p188;
	selp.u32 	%r557, 1, 0, %p188;
	add.s32 	%r102, %r95, %r557;
	not.pred 	%p157, %p188;
	selp.u32 	%r558, 1, 0, %p157;
	add.s32 	%r103, %r96, %r558;
	@%p188 bra 	$L__BB15_50;
	shl.b32 	%r559, %r103, 2;
	add.s32 	%r560, %r24, %r559;
	ld.shared.u32 	%r607, [%r560];
	bra.uni 	$L__BB15_51;
$L__BB15_50:
	shl.b32 	%r561, %r102, 2;
	add.s32 	%r562, %r24, %r561;
	ld.shared.u32 	%r606, [%r562];
$L__BB15_51:
	setp.ge.s32 	%p159, %r102, %r65;
	mov.pred 	%p189, 0;
	@%p159 bra 	$L__BB15_53;
	setp.ge.s32 	%p160, %r103, %r64;
	setp.lt.u32 	%p161, %r606, %r607;
	or.pred  	%p189, %p160, %p161;
$L__BB15_53:
	selp.b32 	%r596, %r606, %r607, %p189;
	selp.u32 	%r563, 1, 0, %p189;
	add.s32 	%r109, %r102, %r563;
	not.pred 	%p162, %p189;
	selp.u32 	%r564, 1, 0, %p162;
	add.s32 	%r110, %r103, %r564;
	@%p189 bra 	$L__BB15_55;
	shl.b32 	%r565, %r110, 2;
	add.s32 	%r566, %r24, %r565;
	ld.shared.u32 	%r607, [%r566];
	bra.uni 	$L__BB15_56;
$L__BB15_55:
	shl.b32 	%r567, %r109, 2;
	add.s32 	%r568, %r24, %r567;
	ld.shared.u32 	%r606, [%r568];
$L__BB15_56:
	setp.ge.s32 	%p164, %r109, %r65;
	mov.pred 	%p190, 0;
	@%p164 bra 	$L__BB15_58;
	setp.ge.s32 	%p165, %r110, %r64;
	setp.lt.u32 	%p166, %r606, %r607;
	or.pred  	%p190, %p165, %p166;
$L__BB15_58:
	selp.b32 	%r595, %r606, %r607, %p190;
	selp.u32 	%r569, 1, 0, %p190;
	add.s32 	%r116, %r109, %r569;
	not.pred 	%p167, %p190;
	selp.u32 	%r570, 1, 0, %p167;
	add.s32 	%r117, %r110, %r570;
	@%p190 bra 	$L__BB15_60;
	shl.b32 	%r571, %r117, 2;
	add.s32 	%r572, %r24, %r571;
	ld.shared.u32 	%r607, [%r572];
	bra.uni 	$L__BB15_61;
$L__BB15_60:
	shl.b32 	%r573, %r116, 2;
	add.s32 	%r574, %r24, %r573;
	ld.shared.u32 	%r606, [%r574];
$L__BB15_61:
	setp.lt.s32 	%p168, %r116, %r65;
	setp.lt.s32 	%p169, %r117, %r64;
	min.u32 	%r575, %r606, %r607;
	selp.b32 	%r576, %r575, %r606, %p169;
	selp.b32 	%r594, %r576, %r607, %p168;
	shl.b32 	%r123, %r601, 1;
	setp.lt.u32 	%p170, %r601, 9;
	mov.u32 	%r601, %r123;
	@%p170 bra 	$L__BB15_28;
	bar.warp.sync 	%r7;
	setp.ge.s32 	%p171, %r25, %r5;
	mul.wide.u32 	%rd55, %r25, 4;
	add.s64 	%rd8, %rd6, %rd55;
	@%p171 bra 	$L__BB15_64;
	st.global.u32 	[%rd8], %r600;
$L__BB15_64:
	setp.ge.s32 	%p172, %r28, %r5;
	@%p172 bra 	$L__BB15_66;
	st.global.u32 	[%rd8+4], %r599;
$L__BB15_66:
	setp.ge.s32 	%p173, %r29, %r5;
	@%p173 bra 	$L__BB15_68;
	st.global.u32 	[%rd8+8], %r598;
$L__BB15_68:
	setp.ge.s32 	%p174, %r30, %r5;
	@%p174 bra 	$L__BB15_70;
	st.global.u32 	[%rd8+12], %r597;
$L__BB15_70:
	setp.ge.s32 	%p175, %r31, %r5;
	@%p175 bra 	$L__BB15_72;
	st.global.u32 	[%rd8+16], %r596;
$L__BB15_72:
	setp.ge.s32 	%p176, %r32, %r5;
	@%p176 bra 	$L__BB15_74;
	st.global.u32 	[%rd8+20], %r595;
$L__BB15_74:
	setp.ge.s32 	%p177, %r33, %r5;
	@%p177 bra 	$L__BB15_165;
	st.global.u32 	[%rd8+24], %r594;
	bra.uni 	$L__BB15_165;
$L__BB15_76:
	shr.u32 	%r124, %r1, 1;
	sub.s32 	%r266, %r2, %r265;
	shl.b32 	%r267, %r266, 7;
	or.b32  	%r125, %r267, %r124;
	setp.ge.u32 	%p30, %r125, %r263;
	@%p30 bra 	$L__BB15_165;
	cvta.to.global.u64 	%rd19, %rd13;
	mul.wide.u32 	%rd20, %r125, 4;
	add.s64 	%rd21, %rd19, %rd20;
	ld.global.u32 	%r269, [%rd21];
	mul.wide.u32 	%rd22, %r269, 4;
	add.s64 	%rd23, %rd2, %rd22;
	ld.global.u32 	%r270, [%rd23];
	add.s64 	%rd24, %rd1, %rd22;
	ld.global.u32 	%r271, [%rd24];
	sub.s32 	%r126, %r271, %r270;
	mul.wide.u32 	%rd25, %r270, 4;
	add.s64 	%rd9, %rd15, %rd25;
	add.s64 	%rd10, %rd3, %rd25;
	// begin inline asm
	mov.u32 %r268, %laneid;
	// end inline asm
	and.b32  	%r127, %r268, 1;
	and.b32  	%r272, %r268, -2;
	mov.b32 	%r273, 3;
	shl.b32 	%r128, %r273, %r272;
	setp.gt.s32 	%p31, %r126, 2;
	@%p31 bra 	$L__BB15_86;
	setp.eq.s32 	%p108, %r126, 2;
	@%p108 bra 	$L__BB15_82;
	setp.ne.s32 	%p109, %r126, 1;
	@%p109 bra 	$L__BB15_165;
	setp.ne.s32 	%p112, %r127, 0;
	setp.eq.s64 	%p113, %rd4, %rd3;
	or.pred  	%p114, %p113, %p112;
	@%p114 bra 	$L__BB15_165;
	// begin inline asm
	ld.global.nc.u32 %r439, [%rd9];
	// end inline asm
	st.global.u32 	[%rd10], %r439;
	bra.uni 	$L__BB15_165;
$L__BB15_82:
	setp.ne.s32 	%p110, %r127, 0;
	@%p110 bra 	$L__BB15_165;
	// begin inline asm
	ld.global.nc.u32 %r437, [%rd9];
	// end inline asm
	add.s64 	%rd38, %rd9, 4;
	// begin inline asm
	ld.global.nc.u32 %r438, [%rd38];
	// end inline asm
	setp.gt.u32 	%p111, %r437, %r438;
	@%p111 bra 	$L__BB15_85;
	st.global.u32 	[%rd10], %r437;
	st.global.u32 	[%rd10+4], %r438;
	bra.uni 	$L__BB15_165;
$L__BB15_85:
	st.global.u32 	[%rd10], %r438;
	st.global.u32 	[%rd10+4], %r437;
	bra.uni 	$L__BB15_165;
$L__BB15_86:
	mul.wide.u32 	%rd27, %r127, 4;
	add.s64 	%rd26, %rd9, %rd27;
	// begin inline asm
	ld.global.nc.u32 %r274, [%rd26];
	// end inline asm
	or.b32  	%r132, %r127, 2;
	setp.ge.u32 	%p32, %r132, %r126;
	mov.b32 	%r617, -1;
	@%p32 bra 	$L__BB15_88;
	add.s64 	%rd28, %rd26, 8;
	// begin inline asm
	ld.global.nc.u32 %r617, [%rd28];
	// end inline asm
$L__BB15_88:
	or.b32  	%r135, %r127, 4;
	setp.ge.u32 	%p33, %r135, %r126;
	mov.b32 	%r618, -1;
	@%p33 bra 	$L__BB15_90;
	add.s64 	%rd29, %rd26, 16;
	// begin inline asm
	ld.global.nc.u32 %r618, [%rd29];
	// end inline asm
$L__BB15_90:
	or.b32  	%r138, %r127, 6;
	setp.ge.u32 	%p34, %r138, %r126;
	mov.b32 	%r619, -1;
	@%p34 bra 	$L__BB15_92;
	add.s64 	%rd30, %rd26, 24;
	// begin inline asm
	ld.global.nc.u32 %r619, [%rd30];
	// end inline asm
$L__BB15_92:
	or.b32  	%r141, %r127, 8;
	setp.ge.u32 	%p35, %r141, %r126;
	mov.b32 	%r620, -1;
	@%p35 bra 	$L__BB15_94;
	add.s64 	%rd31, %rd26, 32;
	// begin inline asm
	ld.global.nc.u32 %r620, [%rd31];
	// end inline asm
$L__BB15_94:
	or.b32  	%r284, %r127, 10;
	setp.ge.u32 	%p36, %r284, %r126;
	mov.b32 	%r621, -1;
	@%p36 bra 	$L__BB15_96;
	add.s64 	%rd32, %rd26, 40;
	// begin inline asm
	ld.global.nc.u32 %r621, [%rd32];
	// end inline asm
$L__BB15_96:
	or.b32  	%r287, %r127, 12;
	setp.ge.u32 	%p37, %r287, %r126;
	mov.b32 	%r622, -1;
	@%p37 bra 	$L__BB15_98;
	add.s64 	%rd33, %rd26, 48;
	// begin inline asm
	ld.global.nc.u32 %r622, [%rd33];
	// end inline asm
$L__BB15_98:
	or.b32  	%r290, %r127, 14;
	setp.ge.u32 	%p38, %r290, %r126;
	mov.b32 	%r623, -1;
	@%p38 bra 	$L__BB15_100;
	add.s64 	%rd34, %rd26, 56;
	// begin inline asm
	ld.global.nc.u32 %r623, [%rd34];
	// end inline asm
$L__BB15_100:
	or.b32  	%r293, %r127, 16;
	setp.ge.u32 	%p39, %r293, %r126;
	mov.b32 	%r624, -1;
	@%p39 bra 	$L__BB15_102;
	add.s64 	%rd35, %rd26, 64;
	// begin inline asm
	ld.global.nc.u32 %r624, [%rd35];
	// end inline asm
$L__BB15_102:
	mov.u32 	%r295, _ZZN3cub18CUB_300001_SM_10006detail14segmented_sort30DeviceSegmentedSortKernelSmallILNS0_9SortOrderE0ENS2_10policy_hubIjNS0_8NullTypeEE9Policy860EjS6_PjS9_lEEvjjjPKjSB_PKT1_PSC_PKT2_PSG_T3_T4_E12temp_storage;
	mad.lo.s32 	%r152, %r124, 76, %r295;
	shl.b32 	%r296, %r127, 2;
	add.s32 	%r297, %r152, %r296;
	st.shared.u32 	[%r297], %r274;
	st.shared.u32 	[%r297+8], %r617;
	st.shared.u32 	[%r297+16], %r618;
	st.shared.u32 	[%r297+24], %r619;
	st.shared.u32 	[%r297+32], %r620;
	st.shared.u32 	[%r297+40], %r621;
	st.shared.u32 	[%r297+48], %r622;
	st.shared.u32 	[%r297+56], %r623;
	st.shared.u32 	[%r297+64], %r624;
	bar.warp.sync 	%r128;
	mul.lo.s32 	%r153, %r127, 9;
	shl.b32 	%r298, %r127, 5;
	add.s32 	%r154, %r297, %r298;
	ld.shared.u32 	%r633, [%r154];
	add.s32 	%r156, %r153, 1;
	ld.shared.u32 	%r299, [%r154+4];
	shl.b32 	%r300, %r127, 3;
	or.b32  	%r157, %r132, %r300;
	ld.shared.u32 	%r301, [%r154+8];
	add.s32 	%r158, %r157, 1;
	ld.shared.u32 	%r302, [%r154+12];
	or.b32  	%r159, %r135, %r300;
	ld.shared.u32 	%r303, [%r154+16];
	add.s32 	%r160, %r159, 1;
	ld.shared.u32 	%r304, [%r154+20];
	or.b32  	%r161, %r138, %r300;
	ld.shared.u32 	%r305, [%r154+24];
	add.s32 	%r162, %r161, 1;
	ld.shared.u32 	%r306, [%r154+28];
	add.s32 	%r163, %r141, %r300;
	ld.shared.u32 	%r307, [%r154+32];
	bar.warp.sync 	%r128;
	setp.lt.u32 	%p40, %r156, %r126;
	selp.b32 	%r632, %r299, -1, %p40;
	setp.lt.u32 	%p41, %r157, %r126;
	selp.b32 	%r631, %r301, -1, %p41;
	setp.lt.u32 	%p42, %r158, %r126;
	selp.b32 	%r630, %r302, -1, %p42;
	setp.lt.u32 	%p43, %r159, %r126;
	selp.b32 	%r629, %r303, -1, %p43;
	setp.lt.u32 	%p44, %r160, %r126;
	selp.b32 	%r628, %r304, -1, %p44;
	setp.lt.u32 	%p45, %r161, %r126;
	selp.b32 	%r627, %r305, -1, %p45;
	setp.lt.u32 	%p46, %r162, %r126;
	selp.b32 	%r626, %r306, -1, %p46;
	setp.lt.u32 	%p47, %r163, %r126;
	selp.b32 	%r625, %r307, -1, %p47;
	setp.ge.u32 	%p48, %r153, %r126;
	@%p48 bra 	$L__BB15_104;
	max.u32 	%r308, %r632, %r633;
	min.u32 	%r309, %r632, %r633;
	max.u32 	%r310, %r630, %r631;
	min.u32 	%r311, %r630, %r631;
	max.u32 	%r312, %r628, %r629;
	min.u32 	%r313, %r628, %r629;
	max.u32 	%r314, %r626, %r627;
	min.u32 	%r315, %r626, %r627;
	max.u32 	%r316, %r311, %r308;
	min.u32 	%r317, %r311, %r308;
	max.u32 	%r318, %r313, %r310;
	min.u32 	%r319, %r313, %r310;
	max.u32 	%r320, %r315, %r312;
	min.u32 	%r321, %r315, %r312;
	max.u32 	%r322, %r625, %r314;
	min.u32 	%r323, %r625, %r314;
	setp.lt.u32 	%p49, %r311, %r309;
	selp.b32 	%r324, %r309, %r317, %p49;
	selp.b32 	%r325, %r317, %r309, %p49;
	max.u32 	%r326, %r319, %r316;
	min.u32 	%r327, %r319, %r316;
	max.u32 	%r328, %r321, %r318;
	min.u32 	%r329, %r321, %r318;
	max.u32 	%r330, %r323, %r320;
	min.u32 	%r331, %r323, %r320;
	max.u32 	%r332, %r327, %r324;
	min.u32 	%r333, %r327, %r324;
	max.u32 	%r334, %r329, %r326;
	min.u32 	%r335, %r329, %r326;
	max.u32 	%r336, %r331, %r328;
	min.u32 	%r337, %r331, %r328;
	setp.gt.u32 	%p50, %r320, %r322;
	selp.b32 	%r338, %r330, %r322, %p50;
	selp.b32 	%r339, %r322, %r330, %p50;
	max.u32 	%r340, %r333, %r325;
	min.u32 	%r341, %r333, %r325;
	max.u32 	%r342, %r335, %r332;
	min.u32 	%r343, %r335, %r332;
	max.u32 	%r344, %r337, %r334;
	min.u32 	%r345, %r337, %r334;
	max.u32 	%r346, %r339, %r336;
	min.u32 	%r347, %r339, %r336;
	max.u32 	%r348, %r343, %r340;
	min.u32 	%r349, %r343, %r340;
	max.u32 	%r350, %r345, %r342;
	min.u32 	%r351, %r345, %r342;
	max.u32 	%r352, %r347, %r344;
	min.u32 	%r353, %r347, %r344;
	max.u32 	%r354, %r338, %r346;
	min.u32 	%r355, %r338, %r346;
	setp.lt.u32 	%p51, %r343, %r341;
	selp.b32 	%r356, %r341, %r349, %p51;
	selp.b32 	%r357, %r349, %r341, %p51;
	max.u32 	%r358, %r351, %r348;
	min.u32 	%r359, %r351, %r348;
	max.u32 	%r360, %r353, %r350;
	min.u32 	%r361, %r353, %r350;
	max.u32 	%r362, %r355, %r352;
	min.u32 	%r363, %r355, %r352;
	max.u32 	%r364, %r359, %r356;
	min.u32 	%r365, %r359, %r356;
	max.u32 	%r366, %r361, %r358;
	min.u32 	%r367, %r361, %r358;
	max.u32 	%r368, %r363, %r360;
	min.u32 	%r369, %r363, %r360;
	setp.gt.u32 	%p52, %r352, %r354;
	selp.b32 	%r625, %r362, %r354, %p52;
	selp.b32 	%r370, %r354, %r362, %p52;
	max.u32 	%r632, %r365, %r357;
	min.u32 	%r633, %r365, %r357;
	max.u32 	%r630, %r367, %r364;
	min.u32 	%r631, %r367, %r364;
	max.u32 	%r628, %r369, %r366;
	min.u32 	%r629, %r369, %r366;
	max.u32 	%r626, %r370, %r368;
	min.u32 	%r627, %r370, %r368;
$L__BB15_104:
	bar.warp.sync 	%r128;
	st.shared.u32 	[%r154], %r633;
	st.shared.u32 	[%r154+4], %r632;
	st.shared.u32 	[%r154+8], %r631;
	st.shared.u32 	[%r154+12], %r630;
	st.shared.u32 	[%r154+16], %r629;
	st.shared.u32 	[%r154+20], %r628;
	st.shared.u32 	[%r154+24], %r627;
	st.shared.u32 	[%r154+28], %r626;
	st.shared.u32 	[%r154+32], %r625;
	bar.warp.sync 	%r128;
	min.u32 	%r190, %r153, %r126;
	min.u32 	%r191, %r126, 9;
	add.s32 	%r371, %r191, 9;
	min.u32 	%r192, %r371, %r126;
	sub.s32 	%r372, %r192, %r191;
	setp.lt.s32 	%p53, %r190, %r372;
	sub.s32 	%r373, %r190, %r372;
	selp.b32 	%r636, 0, %r373, %p53;
	min.u32 	%r634, %r191, %r190;
	setp.ge.s32 	%p54, %r636, %r634;
	@%p54 bra 	$L__BB15_107;
	add.s32 	%r195, %r190, %r191;
$L__BB15_106:
	sub.s32 	%r374, %r634, %r636;
	shr.u32 	%r375, %r374, 31;
	add.s32 	%r376, %r374, %r375;
	shr.s32 	%r377, %r376, 1;
	add.s32 	%r378, %r377, %r636;
	shl.b32 	%r379, %r378, 2;
	add.s32 	%r380, %r152, %r379;
	ld.shared.u32 	%r381, [%r380];
	not.b32 	%r382, %r378;
	add.s32 	%r383, %r195, %r382;
	shl.b32 	%r384, %r383, 2;
	add.s32 	%r385, %r152, %r384;
	ld.shared.u32 	%r386, [%r385];
	setp.lt.u32 	%p55, %r386, %r381;
	add.s32 	%r387, %r378, 1;
	selp.b32 	%r636, %r636, %r387, %p55;
	selp.b32 	%r634, %r378, %r634, %p55;
	setp.lt.s32 	%p56, %r636, %r634;
	@%p56 bra 	$L__BB15_106;
$L__BB15_107:
	add.s32 	%r388, %r190, %r191;
	sub.s32 	%r201, %r388, %r636;
	shl.b32 	%r389, %r636, 2;
	add.s32 	%r202, %r152, %r389;
	shl.b32 	%r390, %r201, 2;
	add.s32 	%r203, %r152, %r390;
	ld.shared.u32 	%r638, [%r203];
	ld.shared.u32 	%r639, [%r202];
	setp.ge.s32 	%p58, %r201, %r192;
	mov.pred 	%p191, 0;
	@%p58 bra 	$L__BB15_109;
	setp.ge.s32 	%p59, %r636, %r191;
	setp.lt.u32 	%p60, %r638, %r639;
	or.pred  	%p191, %p59, %p60;
$L__BB15_109:
	selp.b32 	%r206, %r638, %r639, %p191;
	selp.u32 	%r391, 1, 0, %p191;
	add.s32 	%r207, %r201, %r391;
	not.pred 	%p61, %p191;
	selp.u32 	%r392, 1, 0, %p61;
	add.s32 	%r208, %r636, %r392;
	@%p61 bra 	$L__BB15_111;
	ld.shared.u32 	%r638, [%r203+4];
	bra.uni 	$L__BB15_112;
$L__BB15_111:
	ld.shared.u32 	%r639, [%r202+4];
$L__BB15_112:
	setp.ge.s32 	%p63, %r207, %r192;
	mov.pred 	%p192, 0;
	@%p63 bra 	$L__BB15_114;
	setp.ge.s32 	%p64, %r208, %r191;
	setp.lt.u32 	%p65, %r638, %r639;
	or.pred  	%p192, %p64, %p65;
$L__BB15_114:
	selp.b32 	%r213, %r638, %r639, %p192;
	selp.u32 	%r393, 1, 0, %p192;
	add.s32 	%r214, %r207, %r393;
	not.pred 	%p66, %p192;
	selp.u32 	%r394, 1, 0, %p66;
	add.s32 	%r215, %r208, %r394;
	@%p192 bra 	$L__BB15_116;
	shl.b32 	%r395, %r215, 2;
	add.s32 	%r396, %r152, %r395;
	ld.shared.u32 	%r639, [%r396];
	bra.uni 	$L__BB15_117;
$L__BB15_116:
	shl.b32 	%r397, %r214, 2;
	add.s32 	%r398, %r152, %r397;
	ld.shared.u32 	%r638, [%r398];
$L__BB15_117:
	setp.ge.s32 	%p68, %r214, %r192;
	mov.pred 	%p193, 0;
	@%p68 bra 	$L__BB15_119;
	setp.ge.s32 	%p69, %r215, %r191;
	setp.lt.u32 	%p70, %r638, %r639;
	or.pred  	%p193, %p69, %p70;
$L__BB15_119:
	selp.b32 	%r220, %r638, %r639, %p193;
	selp.u32 	%r399, 1, 0, %p193;
	add.s32 	%r221, %r214, %r399;
	not.pred 	%p71, %p193;
	selp.u32 	%r400, 1, 0, %p71;
	add.s32 	%r222, %r215, %r400;
	@%p193 bra 	$L__BB15_121;
	shl.b32 	%r401, %r222, 2;
	add.s32 	%r402, %r152, %r401;
	ld.shared.u32 	%r639, [%r402];
	bra.uni 	$L__BB15_122;
$L__BB15_121:
	shl.b32 	%r403, %r221, 2;
	add.s32 	%r404, %r152, %r403;
	ld.shared.u32 	%r638, [%r404];
$L__BB15_122:
	setp.ge.s32 	%p73, %r221, %r192;
	mov.pred 	%p194, 0;
	@%p73 bra 	$L__BB15_124;
	setp.ge.s32 	%p74, %r222, %r191;
	setp.lt.u32 	%p75, %r638, %r639;
	or.pred  	%p194, %p74, %p75;
$L__BB15_124:
	selp.b32 	%r227, %r638, %r639, %p194;
	selp.u32 	%r405, 1, 0, %p194;
	add.s32 	%r228, %r221, %r405;
	not.pred 	%p76, %p194;
	selp.u32 	%r406, 1, 0, %p76;
	add.s32 	%r229, %r222, %r406;
	@%p194 bra 	$L__BB15_126;
	shl.b32 	%r407, %r229, 2;
	add.s32 	%r408, %r152, %r407;
	ld.shared.u32 	%r639, [%r408];
	bra.uni 	$L__BB15_127;
$L__BB15_126:
	shl.b32 	%r409, %r228, 2;
	add.s32 	%r410, %r152, %r409;
	ld.shared.u32 	%r638, [%r410];
$L__BB15_127:
	setp.ge.s32 	%p78, %r228, %r192;
	mov.pred 	%p195, 0;
	@%p78 bra 	$L__BB15_129;
	setp.ge.s32 	%p79, %r229, %r191;
	setp.lt.u32 	%p80, %r638, %r639;
	or.pred  	%p195, %p79, %p80;
$L__BB15_129:
	selp.b32 	%r234, %r638, %r639, %p195;
	selp.u32 	%r411, 1, 0, %p195;
	add.s32 	%r235, %r228, %r411;
	not.pred 	%p81, %p195;
	selp.u32 	%r412, 1, 0, %p81;
	add.s32 	%r236, %r229, %r412;
	@%p195 bra 	$L__BB15_131;
	shl.b32 	%r413, %r236, 2;
	add.s32 	%r414, %r152, %r413;
	ld.shared.u32 	%r639, [%r414];
	bra.uni 	$L__BB15_132;
$L__BB15_131:
	shl.b32 	%r415, %r235, 2;
	add.s32 	%r416, %r152, %r415;
	ld.shared.u32 	%r638, [%r416];
$L__BB15_132:
	setp.ge.s32 	%p83, %r235, %r192;
	mov.pred 	%p196, 0;
	@%p83 bra 	$L__BB15_134;
	setp.ge.s32 	%p84, %r236, %r191;
	setp.lt.u32 	%p85, %r638, %r639;
	or.pred  	%p196, %p84, %p85;
$L__BB15_134:
	selp.b32 	%r241, %r638, %r639, %p196;
	selp.u32 	%r417, 1, 0, %p196;
	add.s32 	%r242, %r235, %r417;
	not.pred 	%p86, %p196;
	selp.u32 	%r418, 1, 0, %p86;
	add.s32 	%r243, %r236, %r418;
	@%p196 bra 	$L__BB15_136;
	shl.b32 	%r419, %r243, 2;
	add.s32 	%r420, %r152, %r419;
	ld.shared.u32 	%r639, [%r420];
	bra.uni 	$L__BB15_137;
$L__BB15_136:
	shl.b32 	%r421, %r242, 2;
	add.s32 	%r422, %r152, %r421;
	ld.shared.u32 	%r638, [%r422];
$L__BB15_137:
	setp.ge.s32 	%p88, %r242, %r192;
	mov.pred 	%p197, 0;
	@%p88 bra 	$L__BB15_139;
	setp.ge.s32 	%p89, %r243, %r191;
	setp.lt.u32 	%p90, %r638, %r639;
	or.pred  	%p197, %p89, %p90;
$L__BB15_139:
	selp.b32 	%r248, %r638, %r639, %p197;
	selp.u32 	%r423, 1, 0, %p197;
	add.s32 	%r249, %r242, %r423;
	not.pred 	%p91, %p197;
	selp.u32 	%r424, 1, 0, %p91;
	add.s32 	%r250, %r243, %r424;
	@%p197 bra 	$L__BB15_141;
	shl.b32 	%r425, %r250, 2;
	add.s32 	%r426, %r152, %r425;
	ld.shared.u32 	%r639, [%r426];
	bra.uni 	$L__BB15_142;
$L__BB15_141:
	shl.b32 	%r427, %r249, 2;
	add.s32 	%r428, %r152, %r427;
	ld.shared.u32 	%r638, [%r428];
$L__BB15_142:
	setp.ge.s32 	%p93, %r249, %r192;
	mov.pred 	%p198, 0;
	@%p93 bra 	$L__BB15_144;
	setp.ge.s32 	%p94, %r250, %r191;
	setp.lt.u32 	%p95, %r638, %r639;
	or.pred  	%p198, %p94, %p95;
$L__BB15_144:
	selp.b32 	%r255, %r638, %r639, %p198;
	selp.u32 	%r429, 1, 0, %p198;
	add.s32 	%r256, %r249, %r429;
	not.pred 	%p96, %p198;
	selp.u32 	%r430, 1, 0, %p96;
	add.s32 	%r257, %r250, %r430;
	@%p198 bra 	$L__BB15_146;
	shl.b32 	%r431, %r257, 2;
	add.s32 	%r432, %r152, %r431;
	ld.shared.u32 	%r639, [%r432];
	bra.uni 	$L__BB15_147;
$L__BB15_146:
	shl.b32 	%r433, %r256, 2;
	add.s32 	%r434, %r152, %r433;
	ld.shared.u32 	%r638, [%r434];
$L__BB15_147:
	setp.ge.u32 	%p97, %r153, %r126;
	setp.lt.s32 	%p98, %r256, %r192;
	setp.lt.s32 	%p99, %r257, %r191;
	min.u32 	%r435, %r638, %r639;
	selp.b32 	%r436, %r435, %r638, %p99;
	selp.b32 	%r262, %r436, %r639, %p98;
	bar.warp.sync 	%r128;
	mul.wide.u32 	%rd36, %r153, 4;
	add.s64 	%rd12, %rd10, %rd36;
	@%p97 bra 	$L__BB15_149;
	st.global.u32 	[%rd12], %r206;
$L__BB15_149:
	setp.ge.u32 	%p100, %r156, %r126;
	@%p100 bra 	$L__BB15_151;
	st.global.u32 	[%rd12+4], %r213;
$L__BB15_151:
	setp.ge.u32 	%p101, %r157, %r126;
	@%p101 bra 	$L__BB15_153;
	st.global.u32 	[%rd12+8], %r220;
$L__BB15_153:
	setp.ge.u32 	%p102, %r158, %r126;
	@%p102 bra 	$L__BB15_155;
	st.global.u32 	[%rd12+12], %r227;
$L__BB15_155:
	setp.ge.u32 	%p103, %r159, %r126;
	@%p103 bra 	$L__BB15_157;
	st.global.u32 	[%rd12+16], %r234;
$L__BB15_157:
	setp.ge.u32 	%p104, %r160, %r126;
	@%p104 bra 	$L__BB15_159;
	st.global.u32 	[%rd12+20], %r241;
$L__BB15_159:
	setp.ge.u32 	%p105, %r161, %r126;
	@%p105 bra 	$L__BB15_161;
	st.global.u32 	[%rd12+24], %r248;
$L__BB15_161:
	setp.ge.u32 	%p106, %r162, %r126;
	@%p106 bra 	$L__BB15_163;
	st.global.u32 	[%rd12+28], %r255;
$L__BB15_163:
	setp.ge.u32 	%p107, %r163, %r126;
	@%p107 bra 	$L__BB15_165;
	st.global.u32 	[%rd12+32], %r262;
$L__BB15_165:
	ret;

}
	// .globl	_ZN3cub18CUB_300001_SM_10006detail14segmented_sort33DeviceSegmentedSortFallbackKernelILNS0_9SortOrderE0ENS2_10policy_hubIjNS0_8NullTypeEE9Policy860EjS6_PjS9_lEEvPKT1_PSA_NS1_20device_double_bufferISA_EEPKT2_PSG_NSE_ISG_EET3_T4_
.visible .entry _ZN3cub18CUB_300001_SM_10006detail14segmented_sort33DeviceSegmentedSortFallbackKernelILNS0_9SortOrderE0ENS2_10policy_hubIjNS0_8NullTypeEE9Policy860EjS6_PjS9_lEEvPKT1_PSA_NS1_20device_double_bufferISA_EEPKT2_PSG_NSE_ISG_EET3_T4_(
	.param .u64 .ptr .align 1 _ZN3cub18CUB_300001_SM_10006detail14segmented_sort33DeviceSegmentedSortFallbackKernelILNS0_9SortOrderE0ENS2_10policy_hubIjNS0_8NullTypeEE9Policy860EjS6_PjS9_lEEvPKT1_PSA_NS1_20device_double_bufferISA_EEPKT2_PSG_NSE_ISG_EET3_T4__param_0,
	.param .u64 .ptr .align 1 _ZN3cub18CUB_300001_SM_10006detail14segmented_sort33DeviceSegmentedSortFallbackKernelILNS0_9SortOrderE0ENS2_10policy_hubIjNS0_8NullTypeEE9Policy860EjS6_PjS9_lEEvPKT1_PSA_NS1_20device_double_bufferISA_EEPKT2_PSG_NSE_ISG_EET3_T4__param_1,
	.param .align 8 .b8 _ZN3cub18CUB_300001_SM_10006detail14segmented_sort33DeviceSegmentedSortFallbackKernelILNS0_9SortOrderE0ENS2_10policy_hubIjNS0_8NullTypeEE9Policy860EjS6_PjS9_lEEvPKT1_PSA_NS1_20device_double_bufferISA_EEPKT2_PSG_NSE_ISG_EET3_T4__param_2[16],
	.param .u64 .ptr .align 1 _ZN3cub18CUB_300001_SM_10006detail14segmented_sort33DeviceSegmentedSortFallbackKernelILNS0_9SortOrderE0ENS2_10policy_hubIjNS0_8NullTypeEE9Policy860EjS6_PjS9_lEEvPKT1_PSA_NS1_20device_double_bufferISA_EEPKT2_PSG_NSE_ISG_EET3_T4__param_3,
	.param .u64 .ptr .align 1 _ZN3cub18CUB_300001_SM_10006detail14segmented_sort33DeviceSegmentedSortFallbackKernelILNS0_9SortOrderE0ENS2_10policy_hubIjNS0_8NullTypeEE9Policy860EjS6_PjS9_lEEvPKT1_PSA_NS1_20device_double_bufferISA_EEPKT2_PSG_NSE_ISG_EET3_T4__param_4,
	.param .align 8 .b8 _ZN3cub18CUB_300001_SM_10006detail14segmented_sort33DeviceSegmentedSortFallbackKernelILNS0_9SortOrderE0ENS2_10policy_hubIjNS0_8NullTypeEE9Policy860EjS6_PjS9_lEEvPKT1_PSA_NS1_20device_double_bufferISA_EEPKT2_PSG_NSE_ISG_EET3_T4__param_5[16],
	.param .u64 .ptr .align 1 _ZN3cub18CUB_300001_SM_10006detail14segmented_sort33DeviceSegmentedSortFallbackKernelILNS0_9SortOrderE0ENS2_10policy_hubIjNS0_8NullTypeEE9Policy860EjS6_PjS9_lEEvPKT1_PSA_NS1_20device_double_bufferISA_EEPKT2_PSG_NSE_ISG_EET3_T4__param_6,
	.param .u64 .ptr .align 1 _ZN3cub18CUB_300001_SM_10006detail14segmented_sort33DeviceSegmentedSortFallbackKernelILNS0_9SortOrderE0ENS2_10policy_hubIjNS0_8NullTypeEE9Policy860EjS6_PjS9_lEEvPKT1_PSA_NS1_20device_double_bufferISA_EEPKT2_PSG_NSE_ISG_EET3_T4__param_7
)
.maxntid 256
{
	.reg .pred 	%p<469>;
	.reg .b16 	%rs<427>;
	.reg .b32 	%r<6441>;
	.reg .b64 	%rd<1826>;
	// demoted variable
	.shared .align 16 .b8 _ZZN3cub18CUB_300001_SM_10006detail14segmented_sort33DeviceSegmentedSortFallbackKernelILNS0_9SortOrderE0ENS2_10policy_hubIjNS0_8NullTypeEE9Policy860EjS6_PjS9_lEEvPKT1_PSA_NS1_20device_double_bufferISA_EEPKT2_PSG_NSE_ISG_EET3_T4_E12temp_storage[33856];
	ld.param.u64 	%rd230, [_ZN3cub18CUB_300001_SM_10006detail14segmented_sort33DeviceSegmentedSortFallbackKernelILNS0_9SortOrderE0ENS2_10policy_hubIjNS0_8NullTypeEE9Policy860EjS6_PjS9_lEEvPKT1_PSA_NS1_20device_double_bufferISA_EEPKT2_PSG_NSE_ISG_EET3_T4__param_2+8];
	ld.param.u64 	%rd229, [_ZN3cub18CUB_300001_SM_10006detail14segmented_sort33DeviceSegmentedSortFallbackKernelILNS0_9SortOrderE0ENS2_10policy_hubIjNS0_8NullTypeEE9Policy860EjS6_PjS9_lEEvPKT1_PSA_NS1_20device_double_bufferISA_EEPKT2_PSG_NSE_ISG_EET3_T4__param_2];
	ld.param.u64 	%rd231, [_ZN3cub18CUB_300001_SM_10006detail14segmented_sort33DeviceSegmentedSortFallbackKernelILNS0_9SortOrderE0ENS2_10policy_hubIjNS0_8NullTypeEE9Policy860EjS6_PjS9_lEEvPKT1_PSA_NS1_20device_double_bufferISA_EEPKT2_PSG_NSE_ISG_EET3_T4__param_6];
	ld.param.u64 	%rd232, [_ZN3cub18CUB_300001_SM_10006detail14segmented_sort33DeviceSegmentedSortFallbackKernelILNS0_9SortOrderE0ENS2_10policy_hubIjNS0_8NullTypeEE9Policy860EjS6_PjS9_lEEvPKT1_PSA_NS1_20device_double_bufferISA_EEPKT2_PSG_NSE_ISG_EET3_T4__param_7];
	cvta.to.global.u64 	%rd233, %rd232;
	cvta.to.global.u64 	%rd234, %rd231;
	mov.u32 	%r1196, %ctaid.x;
	mul.wide.u32 	%rd235, %r1196, 4;
	add.s64 	%rd236, %rd234, %rd235;
	ld.global.u32 	%r1, [%rd236];
	cvt.u64.u32 	%rd2, %r1;
	add.s64 	%rd237, %rd233, %rd235;
	ld.global.u32 	%rd238, [%rd237];
	sub.s64 	%rd3, %rd238, %rd2;
	setp.lt.s64 	%p13, %rd3, 1;
	@%p13 bra 	$L__BB16_661;
	ld.param.u64 	%rd1719, [_ZN3cub18CUB_300001_SM_10006detail14segmented_sort33DeviceSegmentedSortFallbackKernelILNS0_9SortOrderE0ENS2_10policy_hubIjNS0_8NullTypeEE9Policy860EjS6_PjS9_lEEvPKT1_PSA_NS1_20device_double_bufferISA_EEPKT2_PSG_NSE_ISG_EET3_T4__param_1];
	ld.param.u64 	%rd1715, [_ZN3cub18CUB_300001_SM_10006detail14segmented_sort33DeviceSegmentedSortFallbackKernelILNS0_9SortOrderE0ENS2_10policy_hubIjNS0_8NullTypeEE9Policy860EjS6_PjS9_lEEvPKT1_PSA_NS1_20device_double_bufferISA_EEPKT2_PSG_NSE_ISG_EET3_T4__param_0];
	cvta.to.global.u64 	%rd4, %rd1715;
	cvta.to.global.u64 	%rd5, %rd1719;
	shl.b64 	%rd239, %rd2, 2;
	add.s64 	%rd6, %rd5, %rd239;
	setp.gt.u64 	%p14, %rd3, 112;
	@%p14 bra 	$L__BB16_76;
	mov.u32 	%r6034, %tid.x;
	setp.gt.u32 	%p394, %r6034, 15;
	@%p394 bra 	$L__BB16_661;
	ld.param.u64 	%rd1718, [_ZN3cub18CUB_300001_SM_10006detail14segmented_sort33DeviceSegmentedSortFallbackKernelILNS0_9SortOrderE0ENS2_10policy_hubIjNS0_8NullTypeEE9Policy860EjS6_PjS9_lEEvPKT1_PSA_NS1_20device_double_bufferISA_EEPKT2_PSG_NSE_ISG_EET3_T4__param_0];
	add.s64 	%rd7, %rd1718, %rd239;
	cvt.u32.u64 	%r2, %rd3;
	// begin inline asm
	mov.u32 %r6035, %laneid;
	// end inline asm
	and.b32  	%r3, %r6035, 15;
	and.b32  	%r6036, %r6035, -16;
	mov.b32 	%r6037, 65535;
	shl.b32 	%r4, %r6037, %r6036;
	setp.gt.u64 	%p395, %rd3, 2;
	@%p395 bra 	$L__BB16_11;
	setp.ne.s64 	%p457, %rd3, 1;
	@%p457 bra 	$L__BB16_7;
	setp.ne.s32 	%p460, %r3, 0;
	setp.eq.s64 	%p461, %rd4, %rd5;
	or.pred  	%p462, %p461, %p460;
	@%p462 bra 	$L__BB16_661;
	// begin inline asm
	ld.global.nc.u32 %r6182, [%rd7];
	// end inline asm
	st.global.u32 	[%rd6], %r6182;
	bra.uni 	$L__BB16_661;
$L__BB16_7:
	setp.ne.s32 	%p458, %r3, 0;
	@%p458 bra 	$L__BB16_661;
	// begin inline asm
	ld.global.nc.u32 %r6180, [%rd7];
	// end inline asm
	add.s64 	%rd1713, %rd7, 4;
	// begin inline asm
	ld.global.nc.u32 %r6181, [%rd1713];
	// end inline asm
	setp.gt.u32 	%p459, %r6180, %r6181;
	@%p459 bra 	$L__BB16_10;
	st.global.u32 	[%rd6], %r6180;
	st.global.u32 	[%rd6+4], %r6181;
	bra.uni 	$L__BB16_661;
$L__BB16_10:
	st.global.u32 	[%rd6], %r6181;
	st.global.u32 	[%rd6+4], %r6180;
	bra.uni 	$L__BB16_661;
$L__BB16_11:
	setp.ge.u32 	%p396, %r3, %r2;
	mul.wide.u32 	%rd1703, %r3, 4;
	add.s64 	%rd8, %rd7, %rd1703;
	mov.b32 	%r6183, -1;
	@%p396 bra 	$L__BB16_13;
	// begin inline asm
	ld.global.nc.u32 %r6183, [%rd8];
	// end inline asm
$L__BB16_13:
	or.b32  	%r6041, %r3, 16;
	setp.ge.u32 	%p397, %r6041, %r2;
	mov.b32 	%r6184, -1;
	@%p397 bra 	$L__BB16_15;
	add.s64 	%rd1705, %rd8, 64;
	// begin inline asm
	ld.global.nc.u32 %r6184, [%rd1705];
	// end inline asm
$L__BB16_15:
	or.b32  	%r6044, %r3, 32;
	setp.ge.u32 	%p398, %r6044, %r2;
	mov.b32 	%r6185, -1;
	@%p398 bra 	$L__BB16_17;
	add.s64 	%rd1706, %rd8, 128;
	// begin inline asm
	ld.global.nc.u32 %r6185, [%rd1706];
	// end inline asm
$L__BB16_17:
	or.b32  	%r6047, %r3, 48;
	setp.ge.u32 	%p399, %r6047, %r2;
	mov.b32 	%r6186, -1;
	@%p399 bra 	$L__BB16_19;
	add.s64 	%rd1707, %rd8, 192;
	// begin inline asm
	ld.global.nc.u32 %r6186, [%rd1707];
	// end inline asm
$L__BB16_19:
	or.b32  	%r6050, %r3, 64;
	setp.ge.u32 	%p400, %r6050, %r2;
	mov.b32 	%r6187, -1;
	@%p400 bra 	$L__BB16_21;
	add.s64 	%rd1708, %rd8, 256;
	// begin inline asm
	ld.global.nc.u32 %r6187, [%rd1708];
	// end inline asm
$L__BB16_21:
	or.b32  	%r6053, %r3, 80;
	setp.ge.u32 	%p401, %r6053, %r2;
	mov.b32 	%r6188, -1;
	@%p401 bra 	$L__BB16_23;
	add.s64 	%rd1709, %rd8, 320;
	// begin inline asm
	ld.global.nc.u32 %r6188, [%rd1709];
	// end inline asm
$L__BB16_23:
	or.b32  	%r6056, %r3, 96;
	setp.ge.u32 	%p402, %r6056, %r2;
	mov.b32 	%r6189, -1;
	@%p402 bra 	$L__BB16_25;
	add.s64 	%rd1710, %rd8, 384;
	// begin inline asm
	ld.global.nc.u32 %r6189, [%rd1710];
	// end inline asm
$L__BB16_25:
	shl.b32 	%r6058, %r3, 2;
	mov.u32 	%r6059, _ZZN3cub18CUB_300001_SM_10006detail14segmented_sort33DeviceSegmentedSortFallbackKernelILNS0_9SortOrderE0ENS2_10policy_hubIjNS0_8NullTypeEE9Policy860EjS6_PjS9_lEEvPKT1_PSA_NS1_20device_double_bufferISA_EEPKT2_PSG_NSE_ISG_EET3_T4_E12temp_storage;
	add.s32 	%r6060, %r6059, %r6058;
	st.shared.u32 	[%r6060], %r6183;
	st.shared.u32 	[%r6060+64], %r6184;
	st.shared.u32 	[%r6060+128], %r6185;
	st.shared.u32 	[%r6060+192], %r6186;
	st.shared.u32 	[%r6060+256], %r6187;
	st.shared.u32 	[%r6060+320], %r6188;
	st.shared.u32 	[%r6060+384], %r6189;
	bar.warp.sync 	%r4;
	mul.lo.s32 	%r21, %r3, 7;
	mad.lo.s32 	%r22, %r3, 24, %r6060;
	ld.shared.u32 	%r6203, [%r22];
	add.s32 	%r24, %r21, 1;
	ld.shared.u32 	%r6061, [%r22+4];
	add.s32 	%r25, %r21, 2;
	ld.shared.u32 	%r6062, [%r22+8];
	add.s32 	%r26, %r21, 3;
	ld.shared.u32 	%r6063, [%r22+12];
	add.s32 	%r27, %r21, 4;
	ld.shared.u32 	%r6064, [%r22+16];
	add.s32 	%r28, %r21, 5;
	ld.shared.u32 	%r6065, [%r22+20];
	add.s32 	%r29, %r21, 6;
	ld.shared.u32 	%r6066, [%r22+24];
	bar.warp.sync 	%r4;
	setp.lt.u32 	%p403, %r24, %r2;
	selp.b32 	%r6202, %r6061, -1, %p403;
	setp.lt.u32 	%p404, %r25, %r2;
	selp.b32 	%r6201, %r6062, -1, %p404;
	setp.lt.u32 	%p405, %r26, %r2;
	selp.b32 	%r6200, %r6063, -1, %p405;
	setp.lt.u32 	%p406, %r27, %r2;
	selp.b32 	%r6199, %r6064, -1, %p406;
	setp.lt.u32 	%p407, %r28, %r2;
	selp.b32 	%r6198, %r6065, -1, %p407;
	setp.lt.u32 	%p408, %r29, %r2;
	selp.b32 	%r6197, %r6066, -1, %p408;
	setp.ge.u32 	%p409, %r21, %r2;
	@%p409 bra 	$L__BB16_27;
	max.u32 	%r6067, %r6202, %r6203;
	min.u32 	%r6068, %r6202, %r6203;
	max.u32 	%r6069, %r6200, %r6201;
	min.u32 	%r6070, %r6200, %r6201;
	max.u32 	%r6071, %r6198, %r6199;
	min.u32 	%r6072, %r6198, %r6199;
	max.u32 	%r6073, %r6070, %r6067;
	min.u32 	%r6074, %r6070, %r6067;
	max.u32 	%r6075, %r6072, %r6069;
	min.u32 	%r6076, %r6072, %r6069;
	max.u32 	%r6077, %r6197, %r6071;
	min.u32 	%r6078, %r6197, %r6071;
	setp.lt.u32 	%p410, %r6070, %r6068;
	selp.b32 	%r6079, %r6068, %r6074, %p410;
	selp.b32 	%r6080, %r6074, %r6068, %p410;
	max.u32 	%r6081, %r6076, %r6073;
	min.u32 	%r6082, %r6076, %r6073;
	max.u32 	%r6083, %r6078, %r6075;
	min.u32 	%r6084, %r6078, %r6075;
	max.u32 	%r6085, %r6082, %r6079;
	min.u32 	%r6086, %r6082, %r6079;
	max.u32 	%r6087, %r6084, %r6081;
	min.u32 	%r6088, %r6084, %r6081;
	setp.gt.u32 	%p411, %r6075, %r6077;
	selp.b32 	%r6089, %r6083, %r6077, %p411;
	selp.b32 	%r6090, %r6077, %r6083, %p411;
	max.u32 	%r6091, %r6086, %r6080;
	min.u32 	%r6092, %r6086, %r6080;
	max.u32 	%r6093, %r6088, %r6085;
	min.u32 	%r6094, %r6088, %r6085;
	max.u32 	%r6095, %r6090, %r6087;
	min.u32 	%r6096, %r6090, %r6087;
	max.u32 	%r6097, %r6094, %r6091;
	min.u32 	%r6098, %r6094, %r6091;
	max.u32 	%r6099, %r6096, %r6093;
	min.u32 	%r6100, %r6096, %r6093;
	max.u32 	%r6197, %r6089, %r6095;
	min.u32 	%r6101, %r6089, %r6095;
	setp.lt.u32 	%p412, %r6094, %r6092;
	selp.b32 	%r6202, %r6092, %r6098, %p412;
	selp.b32 	%r6203, %r6098, %r6092, %p412;
	max.u32 	%r6200, %r6100, %r6097;
	min.u32 	%r6201, %r6100, %r6097;
	max.u32 	%r6198, %r6101, %r6099;
	min.u32 	%r6199, %r6101, %r6099;
$L__BB16_27:
	mov.b32 	%r6204, 2;
$L__BB16_28:
	bar.warp.sync 	%r4;
	add.s32 	%r6103, %r6204, -1;
	shr.u32 	%r6104, %r6204, 1;
	st.shared.u32 	[%r22], %r6203;
	st.shared.u32 	[%r22+4], %r6202;
	st.shared.u32 	[%r22+8], %r6201;
	st.shared.u32 	[%r22+12], %r6200;
	st.shared.u32 	[%r22+16], %r6199;
	st.shared.u32 	[%r22+20], %r6198;
	st.shared.u32 	[%r22+24], %r6197;
	bar.warp.sync 	%r4;
	neg.s32 	%r6105, %r6204;
	and.b32  	%r6106, %r3, %r6105;
	mul.lo.s32 	%r6107, %r6106, 7;
	mul.lo.s32 	%r6108, %r6104, 7;
	and.b32  	%r6109, %r6103, %r3;
	mul.lo.s32 	%r6110, %r6109, 7;
	min.s32 	%r58, %r6110, %r2;
	min.s32 	%r59, %r6107, %r2;
	add.s32 	%r6111, %r59, %r6108;
	min.s32 	%r60, %r6111, %r2;
	add.s32 	%r6112, %r60, %r6108;
	min.s32 	%r61, %r6112, %r2;
	sub.s32 	%r6113, %r60, %r59;
	sub.s32 	%r6114, %r61, %r60;
	setp.lt.s32 	%p413, %r58, %r6114;
	sub.s32 	%r6115, %r58, %r6114;
	selp.b32 	%r6207, 0, %r6115, %p413;
	min.s32 	%r6205, %r6113, %r58;
	setp.ge.s32 	%p414, %r6207, %r6205;
	@%p414 bra 	$L__BB16_31;
	add.s32 	%r64, %r60, %r58;
$L__BB16_30:
	sub.s32 	%r6116, %r6205, %r6207;
	shr.u32 	%r6117, %r6116, 31;
	add.s32 	%r6118, %r6116, %r6117;
	shr.s32 	%r6119, %r6118, 1;
	add.s32 	%r6120, %r6119, %r6207;
	add.s32 	%r6121, %r6120, %r59;
	shl.b32 	%r6122, %r6121, 2;
	add.s32 	%r6124, %r6059, %r6122;
	ld.shared.u32 	%r6125, [%r6124];
	not.b32 	%r6126, %r6120;
	add.s32 	%r6127, %r64, %r6126;
	shl.b32 	%r6128, %r6127, 2;
	add.s32 	%r6129, %r6059, %r6128;
	ld.shared.u32 	%r6130, [%r6129];
	setp.lt.u32 	%p415, %r6130, %r6125;
	add.s32 	%r6131, %r6120, 1;
	selp.b32 	%r6207, %r6207, %r6131, %p415;
	selp.b32 	%r6205, %r6120, %r6205, %p415;
	setp.lt.s32 	%p416, %r6207, %r6205;
	@%p416 bra 	$L__BB16_30;
$L__BB16_31:
	add.s32 	%r70, %r6207, %r59;
	add.s32 	%r6132, %r60, %r58;
	sub.s32 	%r71, %r6132, %r6207;
	shl.b32 	%r6133, %r70, 2;
	add.s32 	%r72, %r6059, %r6133;
	ld.shared.u32 	%r6210, [%r72];
	shl.b32 	%r6135, %r71, 2;
	add.s32 	%r74, %r6059, %r6135;
	ld.shared.u32 	%r6209, [%r74];
	setp.ge.s32 	%p418, %r71, %r61;
	mov.pred 	%p463, 0;
	@%p418 bra 	$L__BB16_33;
	setp.ge.s32 	%p419, %r70, %r60;
	setp.lt.u32 	%p420, %r6209, %r6210;
	or.pred  	%p463, %p419, %p420;
$L__BB16_33:
	selp.b32 	%r6203, %r6209, %r6210, %p463;
	selp.u32 	%r6136, 1, 0, %p463;
	add.s32 	%r77, %r71, %r6136;
	not.pred 	%p421, %p463;
	selp.u32 	%r6137, 1, 0, %p421;
	add.s32 	%r78, %r70, %r6137;
	@%p421 bra 	$L__BB16_35;
	ld.shared.u32 	%r6209, [%r74+4];
	bra.uni 	$L__BB16_36;
$L__BB16_35:
	ld.shared.u32 	%r6210, [%r72+4];
$L__BB16_36:
	setp.ge.s32 	%p423, %r77, %r61;
	mov.pred 	%p464, 0;
	@%p423 bra 	$L__BB16_38;
	setp.ge.s32 	%p424, %r78, %r60;
	setp.lt.u32 	%p425, %r6209, %r6210;
	or.pred  	%p464, %p424, %p425;
$L__BB16_38:
	selp.b32 	%r6202, %r6209, %r6210, %p464;
	selp.u32 	%r6138, 1, 0, %p464;
	add.s32 	%r84, %r77, %r6138;
	not.pred 	%p426, %p464;
	selp.u32 	%r6139, 1, 0, %p426;
	add.s32 	%r85, %r78, %r6139;
	@%p464 bra 	$L__BB16_40;
	shl.b32 	%r6140, %r85, 2;
	add.s32 	%r6142, %r6059, %r6140;
	ld.shared.u32 	%r6210, [%r6142];
	bra.uni 	$L__BB16_41;
$L__BB16_40:
	shl.b32 	%r6143, %r84, 2;
	add.s32 	%r6145, %r6059, %r6143;
	ld.shared.u32 	%r6209, [%r6145];
$L__BB16_41:
	setp.ge.s32 	%p428, %r84, %r61;
	mov.pred 	%p465, 0;
	@%p428 bra 	$L__BB16_43;
	setp.ge.s32 	%p429, %r85, %r60;
	setp.lt.u32 	%p430, %r6209, %r6210;
	or.pred  	%p465, %p429, %p430;
$L__BB16_43:
	selp.b32 	%r6201, %r6209, %r6210, %p465;
	selp.u32 	%r6146, 1, 0, %p465;
	add.s32 	%r91, %r84, %r6146;
	not.pred 	%p431, %p465;
	selp.u32 	%r6147, 1, 0, %p431;
	add.s32 	%r92, %r85, %r6147;
	@%p465 bra 	$L__BB16_45;
	shl.b32 	%r6148, %r92, 2;
	add.s32 	%r6150, %r6059, %r6148;
	ld.shared.u32 	%r6210, [%r6150];
	bra.uni 	$L__BB16_46;
$L__BB16_45:
	shl.b32 	%r6151, %r91, 2;
	add.s32 	%r6153, %r6059, %r6151;
	ld.shared.u32 	%r6209, [%r6153];
$L__BB16_46:
	setp.ge.s32 	%p433, %r91, %r61;
	mov.pred 	%p466, 0;
	@%p433 bra 	$L__BB16_48;
	setp.ge.s32 	%p434, %r92, %r60;
	setp.lt.u32 	%p435, %r6209, %r6210;
	or.pred  	%p466, %p434, %p435;
$L__BB16_48:
	selp.b32 	%r6200, %r6209, %r6210, %p466;
	selp.u32 	%r6154, 1, 0, %p466;
	add.s32 	%r98, %r91, %r6154;
	not.pred 	%p436, %p466;
	selp.u32 	%r6155, 1, 0, %p436;
	add.s32 	%r99, %r92, %r6155;
	@%p466 bra 	$L__BB16_50;
	shl.b32 	%r6156, %r99, 2;
	add.s32 	%r6158, %r6059, %r6156;
	ld.shared.u32 	%r6210, [%r6158];
	bra.uni 	$L__BB16_51;
$L__BB16_50:
	shl.b32 	%r6159, %r98, 2;
	add.s32 	%r6161, %r6059, %r6159;
	ld.shared.u32 	%r6209, [%r6161];
$L__BB16_51:
	setp.ge.s32 	%p438, %r98, %r61;
	mov.pred 	%p467, 0;
	@%p438 bra 	$L__BB16_53;
	setp.ge.s32 	%p439, %r99, %r60;
	setp.lt.u32 	%p440, %r6209, %r6210;
	or.pred  	%p467, %p439, %p440;
$L__BB16_53:
	selp.b32 	%r6199, %r6209, %r6210, %p467;
	selp.u32 	%r6162, 1, 0, %p467;
	add.s32 	%r105, %r98, %r6162;
	not.pred 	%p441, %p467;
	selp.u32 	%r6163, 1, 0, %p441;
	add.s32 	%r106, %r99, %r6163;
	@%p467 bra 	$L__BB16_55;
	shl.b32 	%r6164, %r106, 2;
	add.s32 	%r6166, %r6059, %r6164;
	ld.shared.u32 	%r6210, [%r6166];
	bra.uni 	$L__BB16_56;
$L__BB16_55:
	shl.b32 	%r6167, %r105, 2;
	add.s32 	%r6169, %r6059, %r6167;
	ld.shared.u32 	%r6209, [%r6169];
$L__BB16_56:
	setp.ge.s32 	%p443, %r105, %r61;
	mov.pred 	%p468, 0;
	@%p443 bra 	$L__BB16_58;
	setp.ge.s32 	%p444, %r106, %r60;
	setp.lt.u32 	%p445, %r6209, %r6210;
	or.pred  	%p468, %p444, %p445;
$L__BB16_58:
	selp.b32 	%r6198, %r6209, %r6210, %p468;
	selp.u32 	%r6170, 1, 0, %p468;
	add.s32 	%r112, %r105, %r6170;
	not.pred 	%p446, %p468;
	selp.u32 	%r6171, 1, 0, %p446;
	add.s32 	%r113, %r106, %r6171;
	@%p468 bra 	$L__BB16_60;
	shl.b32 	%r6172, %r113, 2;
	add.s32 	%r6174, %r6059, %r6172;
	ld.shared.u32 	%r6210, [%r6174];
	bra.uni 	$L__BB16_61;
$L__BB16_60:
	shl.b32 	%r6175, %r112, 2;
	add.s32 	%r6177, %r6059, %r6175;
	ld.shared.u32 	%r6209, [%r6177];
$L__BB16_61:
	setp.lt.s32 	%p447, %r112, %r61;
	setp.lt.s32 	%p448, %r113, %r60;
	min.u32 	%r6178, %r6209, %r6210;
	selp.b32 	%r6179, %r6178, %r6209, %p448;
	selp.b32 	%r6197, %r6179, %r6210, %p447;
	shl.b32 	%r119, %r6204, 1;
	setp.lt.u32 	%p449, %r6204, 9;
	mov.u32 	%r6204, %r119;
	@%p449 bra 	$L__BB16_28;
	bar.warp.sync 	%r4;
	setp.ge.s32 	%p450, %r21, %r2;
	mul.wide.u32 	%rd1711, %r21, 4;
	add.s64 	%rd9, %rd6, %rd1711;
	@%p450 bra 	$L__BB16_64;
	st.global.u32 	[%rd9], %r6203;
$L__BB16_64:
	setp.ge.s32 	%p451, %r24, %r2;
	@%p451 bra 	$L__BB16_66;
	st.global.u32 	[%rd9+4], %r6202;
$L__BB16_66:
	setp.ge.s32 	%p452, %r25, %r2;
	@%p452 bra 	$L__BB16_68;
	st.global.u32 	[%rd9+8], %r6201;
$L__BB16_68:
	setp.ge.s32 	%p453, %r26, %r2;
	@%p453 bra 	$L__BB16_70;
	st.global.u32 	[%rd9+12], %r6200;
$L__BB16_70:
	setp.ge.s32 	%p454, %r27, %r2;
	@%p454 bra 	$L__BB16_72;
	st.global.u32 	[%rd9+16], %r6199;
$L__BB16_72:
	setp.ge.s32 	%p455, %r28, %r2;
	@%p455 bra 	$L__BB16_74;
	st.global.u32 	[%rd9+20], %r6198;
$L__BB16_74:
	setp.ge.s32 	%p456, %r29, %r2;
	@%p456 bra 	$L__BB16_661;
	st.global.u32 	[%rd9+24], %r6197;
	bra.uni 	$L__BB16_661;
$L__BB16_76:
	add.s64 	%rd10, %rd4, %rd239;
	setp.gt.u64 	%p15, %rd3, 5887;
	@%p15 bra 	$L__BB16_175;
	cvt.u32.u64 	%r120, %rd3;
	mov.u32 	%r121, %tid.x;
	setp.ge.u32 	%p335, %r121, %r120;
	shl.b32 	%r5449, %r121, 2;
	cvt.u64.u32 	%rd1697, %r5449;
	add.s64 	%rd11, %rd10, %rd1697;
	mov.b32 	%r6220, -1;
	@%p335 bra 	$L__BB16_79;
	ld.global.u32 	%r6220, [%rd11];
$L__BB16_79:
	add.s32 	%r5451, %r121, 256;
	setp.ge.u32 	%p336, %r5451, %r120;
	mov.b32 	%r6221, -1;
	@%p336 bra 	$L__BB16_81;
	ld.global.u32 	%r6221, [%rd11+1024];
$L__BB16_81:
	add.s32 	%r5453, %r121, 512;
	setp.ge.u32 	%p337, %r5453, %r120;
	mov.b32 	%r6222, -1;
	@%p337 bra 	$L__BB16_83;
	ld.global.u32 	%r6222, [%rd11+2048];
$L__BB16_83:
	add.s32 	%r5455, %r121, 768;
	setp.ge.u32 	%p338, %r5455, %r120;
	mov.b32 	%r6223, -1;
	@%p338 bra 	$L__BB16_85;
	ld.global.u32 	%r6223, [%rd11+3072];
$L__BB16_85:
	or.b32  	%r5457, %r121, 1024;
	setp.ge.u32 	%p339, %r5457, %r120;
	mov.b32 	%r6224, -1;
	@%p339 bra 	$L__BB16_87;
	ld.global.u32 	%r6224, [%rd11+4096];
$L__BB16_87:
	add.s32 	%r5459, %r121, 1280;
	setp.ge.u32 	%p340, %r5459, %r120;
	mov.b32 	%r6225, -1;
	@%p340 bra 	$L__BB16_89;
	ld.global.u32 	%r6225, [%rd11+5120];
$L__BB16_89:
	add.s32 	%r5461, %r121, 1536;
	setp.ge.u32 	%p341, %r5461, %r120;
	mov.b32 	%r6226, -1;
	@%p341 bra 	$L__BB16_91;
	ld.global.u32 	%r6226, [%rd11+6144];
$L__BB16_91:
	add.s32 	%r5463, %r121, 1792;
	setp.ge.u32 	%p342, %r5463, %r120;
	mov.b32 	%r6227, -1;
	@%p342 bra 	$L__BB16_93;
	ld.global.u32 	%r6227, [%rd11+7168];
$L__BB16_93:
	or.b32  	%r5465, %r121, 2048;
	setp.ge.u32 	%p343, %r5465, %r120;
	mov.b32 	%r6228, -1;
	@%p343 bra 	$L__BB16_95;
	ld.global.u32 	%r6228, [%rd11+8192];
$L__BB16_95:
	add.s32 	%r5467, %r121, 2304;
	setp.ge.u32 	%p344, %r5467, %r120;
	mov.b32 	%r6229, -1;
	@%p344 bra 	$L__BB16_97;
	ld.global.u32 	%r6229, [%rd11+9216];
$L__BB16_97:
	add.s32 	%r5469, %r121, 2560;
	setp.ge.u32 	%p345, %r5469, %r120;
	mov.b32 	%r6230, -1;
	@%p345 bra 	$L__BB16_99;
	ld.global.u32 	%r6230, [%rd11+10240];
$L__BB16_99:
	add.s32 	%r5471, %r121, 2816;
	setp.ge.u32 	%p346, %r5471, %r120;
	mov.b32 	%r6231, -1;
	@%p346 bra 	$L__BB16_101;
	ld.global.u32 	%r6231, [%rd11+11264];
$L__BB16_101:
	or.b32  	%r5473, %r121, 3072;
	setp.ge.u32 	%p347, %r5473, %r120;
	mov.b32 	%r6232, -1;
	@%p347 bra 	$L__BB16_103;
	ld.global.u32 	%r6232, [%rd11+12288];
$L__BB16_103:
	add.s32 	%r5475, %r121, 3328;
	setp.ge.u32 	%p348, %r5475, %r120;
	mov.b32 	%r6233, -1;
	@%p348 bra 	$L__BB16_105;
	ld.global.u32 	%r6233, [%rd11+13312];
$L__BB16_105:
	add.s32 	%r5477, %r121, 3584;
	setp.ge.u32 	%p349, %r5477, %r120;
	mov.b32 	%r6234, -1;
	@%p349 bra 	$L__BB16_107;
	ld.global.u32 	%r6234, [%rd11+14336];
$L__BB16_107:
	add.s32 	%r5479, %r121, 3840;
	setp.ge.u32 	%p350, %r5479, %r120;
	mov.b32 	%r6235, -1;
	@%p350 bra 	$L__BB16_109;
	ld.global.u32 	%r6235, [%rd11+15360];
$L__BB16_109:
	or.b32  	%r5481, %r121, 4096;
	setp.ge.u32 	%p351, %r5481, %r120;
	mov.b32 	%r6236, -1;
	@%p351 bra 	$L__BB16_111;
	ld.global.u32 	%r6236, [%rd11+16384];
$L__BB16_111:
	add.s32 	%r5483, %r121, 4352;
	setp.ge.u32 	%p352, %r5483, %r120;
	mov.b32 	%r6237, -1;
	@%p352 bra 	$L__BB16_113;
	ld.global.u32 	%r6237, [%rd11+17408];
$L__BB16_113:
	add.s32 	%r5485, %r121, 4608;
	setp.ge.u32 	%p353, %r5485, %r120;
	mov.b32 	%r6238, -1;
	@%p353 bra 	$L__BB16_115;
	ld.global.u32 	%r6238, [%rd11+18432];
$L__BB16_115:
	add.s32 	%r5487, %r121, 4864;
	setp.ge.u32 	%p354, %r5487, %r120;
	mov.b32 	%r6239, -1;
	@%p354 bra 	$L__BB16_117;
	ld.global.u32 	%r6239, [%rd11+19456];
$L__BB16_117:
	or.b32  	%r5489, %r121, 5120;
	setp.ge.u32 	%p355, %r5489, %r120;
	mov.b32 	%r6240, -1;
	@%p355 bra 	$L__BB16_119;
	ld.global.u32 	%r6240, [%rd11+20480];
$L__BB16_119:
	add.s32 	%r5491, %r121, 5376;
	setp.ge.u32 	%p356, %r5491, %r120;
	mov.b32 	%r6241, -1;
	@%p356 bra 	$L__BB16_121;
	ld.global.u32 	%r6241, [%rd11+21504];
$L__BB16_121:
	add.s32 	%r5493, %r121, 5632;
	setp.ge.u32 	%p357, %r5493, %r120;
	mov.b32 	%r6242, -1;
	@%p357 bra 	$L__BB16_123;
	ld.global.u32 	%r6242, [%rd11+22528];
$L__BB16_123:
	// begin inline asm
	mov.u32 %r5494, %laneid;
	// end inline asm
	mov.u32 	%r5498, _ZZN3cub18CUB_300001_SM_10006detail14segmented_sort33DeviceSegmentedSortFallbackKernelILNS0_9SortOrderE0ENS2_10policy_hubIjNS0_8NullTypeEE9Policy860EjS6_PjS9_lEEvPKT1_PSA_NS1_20device_double_bufferISA_EEPKT2_PSG_NSE_ISG_EET3_T4_E12temp_storage;
	add.s32 	%r5499, %r5498, %r5449;
	st.shared.u32 	[%r5499], %r6220;
	st.shared.u32 	[%r5499+1024], %r6221;
	st.shared.u32 	[%r5499+2048], %r6222;
	st.shared.u32 	[%r5499+3072], %r6223;
	st.shared.u32 	[%r5499+4096], %r6224;
	st.shared.u32 	[%r5499+5120], %r6225;
	st.shared.u32 	[%r5499+6144], %r6226;
	st.shared.u32 	[%r5499+7168], %r6227;
	st.shared.u32 	[%r5499+8192], %r6228;
	st.shared.u32 	[%r5499+9216], %r6229;
	st.shared.u32 	[%r5499+10240], %r6230;
	st.shared.u32 	[%r5499+11264], %r6231;
	st.shared.u32 	[%r5499+12288], %r6232;
	st.shared.u32 	[%r5499+13312], %r6233;
	st.shared.u32 	[%r5499+14336], %r6234;
	st.shared.u32 	[%r5499+15360], %r6235;
	st.shared.u32 	[%r5499+16384], %r6236;
	st.shared.u32 	[%r5499+17408], %r6237;
	st.shared.u32 	[%r5499+18432], %r6238;
	st.shared.u32 	[%r5499+19456], %r6239;
	st.shared.u32 	[%r5499+20480], %r6240;
	st.shared.u32 	[%r5499+21504], %r6241;
	st.shared.u32 	[%r5499+22528], %r6242;
	bar.sync 	0;
	mad.lo.s32 	%r5500, %r121, 88, %r5499;
	ld.shared.u32 	%r6266, [%r5500];
	ld.shared.u32 	%r6265, [%r5500+4];
	ld.shared.u32 	%r6264, [%r5500+8];
	ld.shared.u32 	%r6263, [%r5500+12];
	ld.shared.u32 	%r6262, [%r5500+16];
	ld.shared.u32 	%r6261, [%r5500+20];
	ld.shared.u32 	%r6260, [%r5500+24];
	ld.shared.u32 	%r6259, [%r5500+28];
	ld.shared.u32 	%r6258, [%r5500+32];
	ld.shared.u32 	%r6257, [%r5500+36];
	ld.shared.u32 	%r6256, [%r5500+40];
	ld.shared.u32 	%r6255, [%r5500+44];
	ld.shared.u32 	%r6254, [%r5500+48];
	ld.shared.u32 	%r6253, [%r5500+52];
	ld.shared.u32 	%r6252, [%r5500+56];
	ld.shared.u32 	%r6251, [%r5500+60];
	ld.shared.u32 	%r6250, [%r5500+64];
	ld.shared.u32 	%r6249, [%r5500+68];
	ld.shared.u32 	%r6248, [%r5500+72];
	ld.shared.u32 	%r6247, [%r5500+76];
	ld.shared.u32 	%r6246, [%r5500+80];
	ld.shared.u32 	%r6245, [%r5500+84];
	ld.shared.u32 	%r6244, [%r5500+88];
	bar.sync 	0;
	mov.b32 	%r6243, 0;
	mov.u32 	%r6268, %r6243;
$L__BB16_124:
	setp.ne.s32 	%p358, %r5494, 31;
	add.s32 	%r5603, %r6243, 32;
	min.u32 	%r5503, %r5603, 6;
	shl.b32 	%r5604, %r121, 2;
	mov.u32 	%r5605, _ZZN3cub18CUB_300001_SM_10006detail14segmented_sort33DeviceSegmentedSortFallbackKernelILNS0_9SortOrderE0ENS2_10policy_hubIjNS0_8NullTypeEE9Policy860EjS6_PjS9_lEEvPKT1_PSA_NS1_20device_double_bufferISA_EEPKT2_PSG_NSE_ISG_EET3_T4_E12temp_storage;
	add.s32 	%r5606, %r5605, %r5604;
	mad.lo.s32 	%r5607, %r121, 88, %r5606;
	mad.lo.s32 	%r5608, %r121, -88, %r5607;
	mov.b32 	%r5600, 0;
	st.shared.u32 	[%r5608], %r5600;
	st.shared.u32 	[%r5608+1024], %r5600;
	st.shared.u32 	[%r5608+2048], %r5600;
	st.shared.u32 	[%r5608+3072], %r5600;
	st.shared.u32 	[%r5608+4096], %r5600;
	st.shared.u32 	[%r5608+5120], %r5600;
	st.shared.u32 	[%r5608+6144], %r5600;
	st.shared.u32 	[%r5608+7168], %r5600;
	st.shared.u32 	[%r5608+8192], %r5600;
	st.shared.u32 	[%r5608+9216], %r5600;
	st.shared.u32 	[%r5608+10240], %r5600;
	st.shared.u32 	[%r5608+11264], %r5600;
	st.shared.u32 	[%r5608+12288], %r5600;
	st.shared.u32 	[%r5608+13312], %r5600;
	st.shared.u32 	[%r5608+14336], %r5600;
	st.shared.u32 	[%r5608+15360], %r5600;
	st.shared.u32 	[%r5608+16384], %r5600;
	st.shared.u32 	[%r5608+17408], %r5600;
	st.shared.u32 	[%r5608+18432], %r5600;
	st.shared.u32 	[%r5608+19456], %r5600;
	st.shared.u32 	[%r5608+20480], %r5600;
	st.shared.u32 	[%r5608+21504], %r5600;
	st.shared.u32 	[%r5608+22528], %r5600;
	st.shared.u32 	[%r5608+23552], %r5600;
	st.shared.u32 	[%r5608+24576], %r5600;
	st.shared.u32 	[%r5608+25600], %r5600;
	st.shared.u32 	[%r5608+26624], %r5600;
	st.shared.u32 	[%r5608+27648], %r5600;
	st.shared.u32 	[%r5608+28672], %r5600;
	st.shared.u32 	[%r5608+29696], %r5600;
	st.shared.u32 	[%r5608+30720], %r5600;
	st.shared.u32 	[%r5608+31744], %r5600;
	st.shared.u32 	[%r5608+32768], %r5600;
	// begin inline asm
	bmsk.clamp.b32 %r5501, %r5600, %r5503;
	// end inline asm
	// begin inline asm
	shr.b32 %r5504, %r6266, %r6268;
	// end inline asm
	and.b32  	%r5609, %r5501, %r5504;
	shl.b32 	%r5610, %r5609, 10;
	and.b32  	%r5611, %r5610, 31744;
	add.s32 	%r5612, %r5608, %r5611;
	shr.u32 	%r5613, %r5609, 4;
	and.b32  	%r5614, %r5613, 268435454;
	add.s32 	%r218, %r5612, %r5614;
	ld.shared.u16 	%rs1, [%r218];
	add.s16 	%rs404, %rs1, 1;
	st.shared.u16 	[%r218], %rs404;
	// begin inline asm
	shr.b32 %r5507, %r6265, %r6268;
	// end inline asm
	and.b32  	%r5615, %r5501, %r5507;
	shl.b32 	%r5616, %r5615, 10;
	and.b32  	%r5617, %r5616, 31744;
	add.s32 	%r5618, %r5608, %r5617;
	shr.u32 	%r5619, %r5615, 4;
	and.b32  	%r5620, %r5619, 268435454;
	add.s32 	%r219, %r5618, %r5620;
	ld.shared.u16 	%rs2, [%r219];
	add.s16 	%rs405, %rs2, 1;
	st.shared.u16 	[%r219], %rs405;
	// begin inline asm
	shr.b32 %r5510, %r6264, %r6268;
	// end inline asm
	and.b32  	%r5621, %r5501, %r5510;
	shl.b32 	%r5622, %r5621, 10;
	and.b32  	%r5623, %r5622, 31744;
	add.s32 	%r5624, %r5608, %r5623;
	shr.u32 	%r5625, %r5621, 4;
	and.b32  	%r5626, %r5625, 268435454;
	add.s32 	%r220, %r5624, %r5626;
	ld.shared.u16 	%rs3, [%r220];
	add.s16 	%rs406, %rs3, 1;
	st.shared.u16 	[%r220], %rs406;
	// begin inline asm
	shr.b32 %r5513, %r6263, %r6268;
	// end inline asm
	and.b32  	%r5627, %r5501, %r5513;
	shl.b32 	%r5628, %r5627, 10;
	and.b32  	%r5629, %r5628, 31744;
	add.s32 	%r5630, %r5608, %r5629;
	shr.u32 	%r5631, %r5627, 4;
	and.b32  	%r5632, %r5631, 268435454;
	add.s32 	%r221, %r5630, %r5632;
	ld.shared.u16 	%rs4, [%r221];
	add.s16 	%rs407, %rs4, 1;
	st.shared.u16 	[%r221], %rs407;
	// begin inline asm
	shr.b32 %r5516, %r6262, %r6268;
	// end inline asm
	and.b32  	%r5633, %r5501, %r5516;
	shl.b32 	%r5634, %r5633, 10;
	and.b32  	%r5635, %r5634, 31744;
	add.s32 	%r5636, %r5608, %r5635;
	shr.u32 	%r5637, %r5633, 4;
	and.b32  	%r5638, %r5637, 268435454;
	add.s32 	%r222, %r5636, %r5638;
	ld.shared.u16 	%rs5, [%r222];
	add.s16 	%rs408, %rs5, 1;
	st.shared.u16 	[%r222], %rs408;
	// begin inline asm
	shr.b32 %r5519, %r6261, %r6268;
	// end inline asm
	and.b32  	%r5639, %r5501, %r5519;
	shl.b32 	%r5640, %r5639, 10;
	and.b32  	%r5641, %r5640, 31744;
	add.s32 	%r5642, %r5608, %r5641;
	shr.u32 	%r5643, %r5639, 4;
	and.b32  	%r5644, %r5643, 268435454;
	add.s32 	%r223, %r5642, %r5644;
	ld.shared.u16 	%rs6, [%r223];
	add.s16 	%rs409, %rs6, 1;
	st.shared.u16 	[%r223], %rs409;
	// begin inline asm
	shr.b32 %r5522, %r6260, %r6268;
	// end inline asm
	and.b32  	%r5645, %r5501, %r5522;
	shl.b32 	%r5646, %r5645, 10;
	and.b32  	%r5647, %r5646, 31744;
	add.s32 	%r5648, %r5608, %r5647;
	shr.u32 	%r5649, %r5645, 4;
	and.b32  	%r5650, %r5649, 268435454;
	add.s32 	%r224, %r5648, %r5650;
	ld.shared.u16 	%rs7, [%r224];
	add.s16 	%rs410, %rs7, 1;
	st.shared.u16 	[%r224], %rs410;
	// begin inline asm
	shr.b32 %r5525, %r6259, %r6268;
	// end inline asm
	and.b32  	%r5651, %r5501, %r5525;
	shl.b32 	%r5652, %r5651, 10;
	and.b32  	%r5653, %r5652, 31744;
	add.s32 	%r5654, %r5608, %r5653;
	shr.u32 	%r5655, %r5651, 4;
	and.b32  	%r5656, %r5655, 268435454;
	add.s32 	%r225, %r5654, %r5656;
	ld.shared.u16 	%rs8, [%r225];
	add.s16 	%rs411, %rs8, 1;
	st.shared.u16 	[%r225], %rs411;
	// begin inline asm
	shr.b32 %r5528, %r6258, %r6268;
	// end inline asm
	and.b32  	%r5657, %r5501, %r5528;
	shl.b32 	%r5658, %r5657, 10;
	and.b32  	%r5659, %r5658, 31744;
	add.s32 	%r5660, %r5608, %r5659;
	shr.u32 	%r5661, %r5657, 4;
	and.b32  	%r5662, %r5661, 268435454;
	add.s32 	%r226, %r5660, %r5662;
	ld.shared.u16 	%rs9, [%r226];
	add.s16 	%rs412, %rs9, 1;
	st.shared.u16 	[%r226], %rs412;
	// begin inline asm
	shr.b32 %r5531, %r6257, %r6268;
	// end inline asm
	and.b32  	%r5663, %r5501, %r5531;
	shl.b32 	%r5664, %r5663, 10;
	and.b32  	%r5665, %r5664, 31744;
	add.s32 	%r5666, %r5608, %r5665;
	shr.u32 	%r5667, %r5663, 4;
	and.b32  	%r5668, %r5667, 268435454;
	add.s32 	%r227, %r5666, %r5668;
	ld.shared.u16 	%rs10, [%r227];
	add.s16 	%rs413, %rs10, 1;
	st.shared.u16 	[%r227], %rs413;
	// begin inline asm
	shr.b32 %r5534, %r6256, %r6268;
	// end inline asm
	and.b32  	%r5669, %r5501, %r5534;
	shl.b32 	%r5670, %r5669, 10;
	and.b32  	%r5671, %r5670, 31744;
	add.s32 	%r5672, %r5608, %r5671;
	shr.u32 	%r5673, %r5669, 4;
	and.b32  	%r5674, %r5673, 268435454;
	add.s32 	%r228, %r5672, %r5674;
	ld.shared.u16 	%rs11, [%r228];
	add.s16 	%rs414, %rs11, 1;
	st.shared.u16 	[%r228], %rs414;
	// begin inline asm
	shr.b32 %r5537, %r6255, %r6268;
	// end inline asm
	and.b32  	%r5675, %r5501, %r5537;
	shl.b32 	%r5676, %r5675, 10;
	and.b32  	%r5677, %r5676, 31744;
	add.s32 	%r5678, %r5608, %r5677;
	shr.u32 	%r5679, %r5675, 4;
	and.b32  	%r5680, %r5679, 268435454;
	add.s32 	%r229, %r5678, %r5680;
	ld.shared.u16 	%rs12, [%r229];
	add.s16 	%rs415, %rs12, 1;
	st.shared.u16 	[%r229], %rs415;
	// begin inline asm
	shr.b32 %r5540, %r6254, %r6268;
	// end inline asm
	and.b32  	%r5681, %r5501, %r5540;
	shl.b32 	%r5682, %r5681, 10;
	and.b32  	%r5683, %r5682, 31744;
	add.s32 	%r5684, %r5608, %r5683;
	shr.u32 	%r5685, %r5681, 4;
	and.b32  	%r5686, %r5685, 268435454;
	add.s32 	%r230, %r5684, %r5686;
	ld.shared.u16 	%rs13, [%r230];
	add.s16 	%rs416, %rs13, 1;
	st.shared.u16 	[%r230], %rs416;
	// begin inline asm
	shr.b32 %r5543, %r6253, %r6268;
	// end inline asm
	and.b32  	%r5687, %r5501, %r5543;
	shl.b32 	%r5688, %r5687, 10;
	and.b32  	%r5689, %r5688, 31744;
	add.s32 	%r5690, %r5608, %r5689;
	shr.u32 	%r5691, %r5687, 4;
	and.b32  	%r5692, %r5691, 268435454;
	add.s32 	%r231, %r5690, %r5692;
	ld.shared.u16 	%rs14, [%r231];
	add.s16 	%rs417, %rs14, 1;
	st.shared.u16 	[%r231], %rs417;
	// begin inline asm
	shr.b32 %r5546, %r6252, %r6268;
	// end inline asm
	and.b32  	%r5693, %r5501, %r5546;
	shl.b32 	%r5694, %r5693, 10;
	and.b32  	%r5695, %r5694, 31744;
	add.s32 	%r5696, %r5608, %r5695;
	shr.u32 	%r5697, %r5693, 4;
	and.b32  	%r5698, %r5697, 268435454;
	add.s32 	%r232, %r5696, %r5698;
	ld.shared.u16 	%rs15, [%r232];
	add.s16 	%rs418, %rs15, 1;
	st.shared.u16 	[%r232], %rs418;
	// begin inline asm
	shr.b32 %r5549, %r6251, %r6268;
	// end inline asm
	and.b32  	%r5699, %r5501, %r5549;
	shl.b32 	%r5700, %r5699, 10;
	and.b32  	%r5701, %r5700, 31744;
	add.s32 	%r5702, %r5608, %r5701;
	shr.u32 	%r5703, %r5699, 4;
	and.b32  	%r5704, %r5703, 268435454;
	add.s32 	%r233, %r5702, %r5704;
	ld.shared.u16 	%rs16, [%r233];
	add.s16 	%rs419, %rs16, 1;
	st.shared.u16 	[%r233], %rs419;
	// begin inline asm
	shr.b32 %r5552, %r6250, %r6268;
	// end inline asm
	and.b32  	%r5705, %r5501, %r5552;
	shl.b32 	%r5706, %r5705, 10;
	and.b32  	%r5707, %r5706, 31744;
	add.s32 	%r5708, %r5608, %r5707;
	shr.u32 	%r5709, %r5705, 4;
	and.b32  	%r5710, %r5709, 268435454;
	add.s32 	%r234, %r5708, %r5710;
	ld.shared.u16 	%rs17, [%r234];
	add.s16 	%rs420, %rs17, 1;
	st.shared.u16 	[%r234], %rs420;
	// begin inline asm
	shr.b32 %r5555, %r6249, %r6268;
	// end inline asm
	and.b32  	%r5711, %r5501, %r5555;
	shl.b32 	%r5712, %r5711, 10;
	and.b32  	%r5713, %r5712, 31744;
	add.s32 	%r5714, %r5608, %r5713;
	shr.u32 	%r5715, %r5711, 4;
	and.b32  	%r5716, %r5715, 268435454;
	add.s32 	%r235, %r5714, %r5716;
	ld.shared.u16 	%rs18, [%r235];
	add.s16 	%rs421, %rs18, 1;
	st.shared.u16 	[%r235], %rs421;
	// begin inline asm
	shr.b32 %r5558, %r6248, %r6268;
	// end inline asm
	and.b32  	%r5717, %r5501, %r5558;
	shl.b32 	%r5718, %r5717, 10;
	and.b32  	%r5719, %r5718, 31744;
	add.s32 	%r5720, %r5608, %r5719;
	shr.u32 	%r5721, %r5717, 4;
	and.b32  	%r5722, %r5721, 268435454;
	add.s32 	%r236, %r5720, %r5722;
	ld.shared.u16 	%rs19, [%r236];
	add.s16 	%rs422, %rs19, 1;
	st.shared.u16 	[%r236], %rs422;
	// begin inline asm
	shr.b32 %r5561, %r6247, %r6268;
	// end inline asm
	and.b32  	%r5723, %r5501, %r5561;
	shl.b32 	%r5724, %r5723, 10;
	and.b32  	%r5725, %r5724, 31744;
	add.s32 	%r5726, %r5608, %r5725;
	shr.u32 	%r5727, %r5723, 4;
	and.b32  	%r5728, %r5727, 268435454;
	add.s32 	%r237, %r5726, %r5728;
	ld.shared.u16 	%rs20, [%r237];
	add.s16 	%rs423, %rs20, 1;
	st.shared.u16 	[%r237], %rs423;
	// begin inline asm
	shr.b32 %r5564, %r6246, %r6268;
	// end inline asm
	and.b32  	%r5729, %r5501, %r5564;
	shl.b32 	%r5730, %r5729, 10;
	and.b32  	%r5731, %r5730, 31744;
	add.s32 	%r5732, %r5608, %r5731;
	shr.u32 	%r5733, %r5729, 4;
	and.b32  	%r5734, %r5733, 268435454;
	add.s32 	%r238, %r5732, %r5734;
	ld.shared.u16 	%rs21, [%r238];
	add.s16 	%rs424, %rs21, 1;
	st.shared.u16 	[%r238], %rs424;
	// begin inline asm
	shr.b32 %r5567, %r6245, %r6268;
	// end inline asm
	and.b32  	%r5735, %r5501, %r5567;
	shl.b32 	%r5736, %r5735, 10;
	and.b32  	%r5737, %r5736, 31744;
	add.s32 	%r5738, %r5608, %r5737;
	shr.u32 	%r5739, %r5735, 4;
	and.b32  	%r5740, %r5739, 268435454;
	add.s32 	%r239, %r5738, %r5740;
	ld.shared.u16 	%rs22, [%r239];
	add.s16 	%rs425, %rs22, 1;
	st.shared.u16 	[%r239], %rs425;
	// begin inline asm
	shr.b32 %r5570, %r6244, %r6268;
	// end inline asm
	and.b32  	%r5741, %r5501, %r5570;
	shl.b32 	%r5742, %r5741, 10;
	and.b32  	%r5743, %r5742, 31744;
	add.s32 	%r5744, %r5608, %r5743;
	shr.u32 	%r5745, %r5741, 4;
	and.b32  	%r5746, %r5745, 268435454;
	add.s32 	%r240, %r5744, %r5746;
	ld.shared.u16 	%rs23, [%r240];
	add.s16 	%rs426, %rs23, 1;
	st.shared.u16 	[%r240], %rs426;
	bar.sync 	0;
	shl.b32 	%r5747, %r121, 7;
	add.s32 	%r5748, %r5608, %r5747;
	ld.shared.u32 	%r241, [%r5748];
	ld.shared.u32 	%r5749, [%r5748+4];
	ld.shared.u32 	%r5750, [%r5748+8];
	ld.shared.u32 	%r5751, [%r5748+12];
	ld.shared.u32 	%r5752, [%r5748+16];
	ld.shared.u32 	%r5753, [%r5748+20];
	ld.shared.u32 	%r5754, [%r5748+24];
	ld.shared.u32 	%r5755, [%r5748+28];
	ld.shared.u32 	%r5756, [%r5748+32];
	ld.shared.u32 	%r5757, [%r5748+36];
	ld.shared.u32 	%r5758, [%r5748+40];
	ld.shared.u32 	%r5759, [%r5748+44];
	ld.shared.u32 	%r5760, [%r5748+48];
	ld.shared.u32 	%r5761, [%r5748+52];
	ld.shared.u32 	%r5762, [%r5748+56];
	ld.shared.u32 	%r5763, [%r5748+60];
	ld.shared.u32 	%r5764, [%r5748+64];
	ld.shared.u32 	%r5765, [%r5748+68];
	ld.shared.u32 	%r5766, [%r5748+72];
	ld.shared.u32 	%r5767, [%r5748+76];
	ld.shared.u32 	%r5768, [%r5748+80];
	ld.shared.u32 	%r5769, [%r5748+84];
	ld.shared.u32 	%r5770, [%r5748+88];
	ld.shared.u32 	%r5771, [%r5748+92];
	ld.shared.u32 	%r5772, [%r5748+96];
	ld.shared.u32 	%r5773, [%r5748+100];
	ld.shared.u32 	%r5774, [%r5748+104];
	ld.shared.u32 	%r5775, [%r5748+108];
	ld.shared.u32 	%r5776, [%r5748+112];
	ld.shared.u32 	%r5777, [%r5748+116];
	ld.shared.u32 	%r5778, [%r5748+120];
	ld.shared.u32 	%r5779, [%r5748+124];
	ld.shared.u32 	%r5780, [%r5748+128];
	add.s32 	%r242, %r5749, %r241;
	add.s32 	%r243, %r5750, %r242;
	add.s32 	%r244, %r5751, %r243;
	add.s32 	%r245, %r5752, %r244;
	add.s32 	%r246, %r5753, %r245;
	add.s32 	%r247, %r5754, %r246;
	add.s32 	%r248, %r5755, %r247;
	add.s32 	%r249, %r5756, %r248;
	add.s32 	%r250, %r5757, %r249;
	add.s32 	%r251, %r5758, %r250;
	add.s32 	%r252, %r5759, %r251;
	add.s32 	%r253, %r5760, %r252;
	add.s32 	%r254, %r5761, %r253;
	add.s32 	%r255, %r5762, %r254;
	add.s32 	%r256, %r5763, %r255;
	add.s32 	%r257, %r5764, %r256;
	add.s32 	%r258, %r5765, %r257;
	add.s32 	%r259, %r5766, %r258;
	add.s32 	%r260, %r5767, %r259;
	add.s32 	%r261, %r5768, %r260;
	add.s32 	%r262, %r5769, %r261;
	add.s32 	%r263, %r5770, %r262;
	add.s32 	%r264, %r5771, %r263;
	add.s32 	%r265, %r5772, %r264;
	add.s32 	%r266, %r5773, %r265;
	add.s32 	%r267, %r5774, %r266;
	add.s32 	%r268, %r5775, %r267;
	add.s32 	%r269, %r5776, %r268;
	add.s32 	%r270, %r5777, %r269;
	add.s32 	%r271, %r5778, %r270;
	add.s32 	%r272, %r5779, %r271;
	add.s32 	%r5577, %r5780, %r272;
	mov.b32 	%r5575, 1;
	mov.b32 	%r5602, -1;
	// begin inline asm
	{  .reg .u32 r0;  .reg .pred p;  shfl.sync.up.b32 r0|p, %r5577, %r5575, %r5600, %r5602;  @p add.u32 r0, r0, %r5577;  mov.u32 %r5573, r0;}
	// end inline asm
	mov.b32 	%r5581, 2;
	// begin inline asm
	{  .reg .u32 r0;  .reg .pred p;  shfl.sync.up.b32 r0|p, %r5573, %r5581, %r5600, %r5602;  @p add.u32 r0, r0, %r5573;  mov.u32 %r5579, r0;}
	// end inline asm
	mov.b32 	%r5587, 4;
	// begin inline asm
	{  .reg .u32 r0;  .reg .pred p;  shfl.sync.up.b32 r0|p, %r5579, %r5587, %r5600, %r5602;  @p add.u32 r0, r0, %r5579;  mov.u32 %r5585, r0;}
	// end inline asm
	mov.b32 	%r5593, 8;
	// begin inline asm
	{  .reg .u32 r0;  .reg .pred p;  shfl.sync.up.b32 r0|p, %r5585, %r5593, %r5600, %r5602;  @p add.u32 r0, r0, %r5585;  mov.u32 %r5591, r0;}
	// end inline asm
	mov.b32 	%r5599, 16;
	// begin inline asm
	{  .reg .u32 r0;  .reg .pred p;  shfl.sync.up.b32 r0|p, %r5591, %r5599, %r5600, %r5602;  @p add.u32 r0, r0, %r5591;  mov.u32 %r5597, r0;}
	// end inline asm
	@%p358 bra 	$L__BB16_126;
	shr.u32 	%r5781, %r121, 3;
	and.b32  	%r5782, %r5781, 124;
	add.s32 	%r5784, %r5605, %r5782;
	st.shared.u32 	[%r5784+33792], %r5597;
$L__BB16_126:
	sub.s32 	%r5785, %r5597, %r5577;
	setp.ne.s32 	%p359, %r5494, 0;
	setp.gt.u32 	%p360, %r121, 31;
	shr.u32 	%r5786, %r121, 5;
	setp.eq.s32 	%p361, %r5786, 7;
	setp.eq.s32 	%p362, %r5786, 6;
	setp.eq.s32 	%p363, %r5786, 5;
	setp.eq.s32 	%p364, %r5786, 4;
	setp.eq.s32 	%p365, %r5786, 3;
	setp.eq.s32 	%p366, %r5786, 2;
	setp.eq.s32 	%p367, %r5786, 1;
	bar.sync 	0;
	ld.shared.v4.u32 	{%r5787, %r5788, %r5789, %r5790}, [_ZZN3cub18CUB_300001_SM_10006detail14segmented_sort33DeviceSegmentedSortFallbackKernelILNS0_9SortOrderE0ENS2_10policy_hubIjNS0_8NullTypeEE9Policy860EjS6_PjS9_lEEvPKT1_PSA_NS1_20device_double_bufferISA_EEPKT2_PSG_NSE_ISG_EET3_T4_E12temp_storage+33792];
	selp.b32 	%r5791, %r5787, %r6267, %p367;
	add.s32 	%r5792, %r5788, %r5787;
	selp.b32 	%r5793, %r5792, %r5791, %p366;
	add.s32 	%r5794, %r5792, %r5789;
	selp.b32 	%r5795, %r5794, %r5793, %p365;
	add.s32 	%r5796, %r5794, %r5790;
	selp.b32 	%r5797, %r5796, %r5795, %p364;
	ld.shared.v4.u32 	{%r5798, %r5799, %r5800, %r5801}, [_ZZN3cub18CUB_300001_SM_10006detail14segmented_sort33DeviceSegmentedSortFallbackKernelILNS0_9SortOrderE0ENS2_10policy_hubIjNS0_8NullTypeEE9Policy860EjS6_PjS9_lEEvPKT1_PSA_NS1_20device_double_bufferISA_EEPKT2_PSG_NSE_ISG_EET3_T4_E12temp_storage+33808];
	add.s32 	%r5802, %r5796, %r5798;
	selp.b32 	%r5803, %r5802, %r5797, %p363;
	add.s32 	%r5804, %r5802, %r5799;
	selp.b32 	%r5805, %r5804, %r5803, %p362;
	add.s32 	%r5806, %r5804, %r5800;
	selp.b32 	%r6267, %r5806, %r5805, %p361;
	add.s32 	%r276, %r5806, %r5801;
	selp.b32 	%r5807, %r5785, 0, %p359;
	add.s32 	%r5808, %r6267, %r5807;
	selp.b32 	%r6269, %r5808, %r5785, %p360;
	or.pred  	%p368, %p360, %p359;
	@%p368 bra 	$L__BB16_128;
	shl.b32 	%r6269, %r276, 16;
	st.shared.u32 	[_ZZN3cub18CUB_300001_SM_10006detail14segmented_sort33DeviceSegmentedSortFallbackKernelILNS0_9SortOrderE0ENS2_10policy_hubIjNS0_8NullTypeEE9Policy860EjS6_PjS9_lEEvPKT1_PSA_NS1_20device_double_bufferISA_EEPKT2_PSG_NSE_ISG_EET3_T4_E12temp_storage+33832], %r6269;
$L__BB16_128:
	setp.eq.s32 	%p369, %r121, 0;
	bar.sync 	0;
	mov.u32 	%r5809, _ZZN3cub18CUB_300001_SM_10006detail14segmented_sort33DeviceSegmentedSortFallbackKernelILNS0_9SortOrderE0ENS2_10policy_hubIjNS0_8NullTypeEE9Policy860EjS6_PjS9_lEEvPKT1_PSA_NS1_20device_double_bufferISA_EEPKT2_PSG_NSE_ISG_EET3_T4_E12temp_storage;
	ld.shared.u32 	%r5810, [_ZZN3cub18CUB_300001_SM_10006detail14segmented_sort33DeviceSegmentedSortFallbackKernelILNS0_9SortOrderE0ENS2_10policy_hubIjNS0_8NullTypeEE9Policy860EjS6_PjS9_lEEvPKT1_PSA_NS1_20device_double_bufferISA_EEPKT2_PSG_NSE_ISG_EET3_T4_E12temp_storage+33832];
	selp.b32 	%r5811, 0, %r5810, %p369;
	add.s32 	%r5812, %r6269, %r5811;
	add.s32 	%r5813, %r241, %r5812;
	add.s32 	%r5814, %r242, %r5812;
	add.s32 	%r5815, %r243, %r5812;
	add.s32 	%r5816, %r244, %r5812;
	add.s32 	%r5817, %r245, %r5812;
	add.s32 	%r5818, %r246, %r5812;
	add.s32 	%r5819, %r247, %r5812;
	add.s32 	%r5820, %r248, %r5812;
	add.s32 	%r5821, %r249, %r5812;
	add.s32 	%r5822, %r250, %r5812;
	add.s32 	%r5823, %r251, %r5812;
	add.s32 	%r5824, %r252, %r5812;
	add.s32 	%r5825, %r253, %r5812;
	add.s32 	%r5826, %r254, %r5812;
	add.s32 	%r5827, %r255, %r5812;
	add.s32 	%r5828, %r256, %r5812;
	add.s32 	%r5829, %r257, %r5812;
	add.s32 	%r5830, %r258, %r5812;
	add.s32 	%r5831, %r259, %r5812;
	add.s32 	%r5832, %r260, %r5812;
	add.s32 	%r5833, %r261, %r5812;
	add.s32 	%r5834, %r262, %r5812;
	add.s32 	%r5835, %r263, %r5812;
	add.s32 	%r5836, %r264, %r5812;
	add.s32 	%r5837, %r265, %r5812;
	add.s32 	%r5838, %r266, %r5812;
	add.s32 	%r5839, %r267, %r5812;
	add.s32 	%r5840, %r268, %r5812;
	add.s32 	%r5841, %r269, %r5812;
	add.s32 	%r5842, %r270, %r5812;
	add.s32 	%r5843, %r271, %r5812;
	add.s32 	%r5844, %r272, %r5812;
	shl.b32 	%r5845, %r121, 7;
	shl.b32 	%r5846, %r121, 2;
	add.s32 	%r280, %r5809, %r5846;
	mad.lo.s32 	%r281, %r121, 88, %r280;
	mad.lo.s32 	%r5847, %r121, -88, %r281;
	add.s32 	%r5848, %r5847, %r5845;
	st.shared.u32 	[%r5848], %r5812;
	st.shared.u32 	[%r5848+4], %r5813;
	st.shared.u32 	[%r5848+8], %r5814;
	st.shared.u32 	[%r5848+12], %r5815;
	st.shared.u32 	[%r5848+16], %r5816;
	st.shared.u32 	[%r5848+20], %r5817;
	st.shared.u32 	[%r5848+24], %r5818;
	st.shared.u32 	[%r5848+28], %r5819;
	st.shared.u32 	[%r5848+32], %r5820;
	st.shared.u32 	[%r5848+36], %r5821;
	st.shared.u32 	[%r5848+40], %r5822;
	st.shared.u32 	[%r5848+44], %r5823;
	st.shared.u32 	[%r5848+48], %r5824;
	st.shared.u32 	[%r5848+52], %r5825;
	st.shared.u32 	[%r5848+56], %r5826;
	st.shared.u32 	[%r5848+60], %r5827;
	st.shared.u32 	[%r5848+64], %r5828;
	st.shared.u32 	[%r5848+68], %r5829;
	st.shared.u32 	[%r5848+72], %r5830;
	st.shared.u32 	[%r5848+76], %r5831;
	st.shared.u32 	[%r5848+80], %r5832;
	st.shared.u32 	[%r5848+84], %r5833;
	st.shared.u32 	[%r5848+88], %r5834;
	st.shared.u32 	[%r5848+92], %r5835;
	st.shared.u32 	[%r5848+96], %r5836;
	st.shared.u32 	[%r5848+100], %r5837;
	st.shared.u32 	[%r5848+104], %r5838;
	st.shared.u32 	[%r5848+108], %r5839;
	st.shared.u32 	[%r5848+112], %r5840;
	st.shared.u32 	[%r5848+116], %r5841;
	st.shared.u32 	[%r5848+120], %r5842;
	st.shared.u32 	[%r5848+124], %r5843;
	st.shared.u32 	[%r5848+128], %r5844;
	bar.sync 	0;
	cvt.u32.u16 	%r5849, %rs1;
	ld.shared.u16 	%r5850, [%r218];
	add.s32 	%r282, %r5850, %r5849;
	cvt.u32.u16 	%r5851, %rs2;
	ld.shared.u16 	%r5852, [%r219];
	add.s32 	%r283, %r5852, %r5851;
	cvt.u32.u16 	%r5853, %rs3;
	ld.shared.u16 	%r5854, [%r220];
	add.s32 	%r284, %r5854, %r5853;
	cvt.u32.u16 	%r5855, %rs4;
	ld.shared.u16 	%r5856, [%r221];
	add.s32 	%r285, %r5856, %r5855;
	cvt.u32.u16 	%r5857, %rs5;
	ld.shared.u16 	%r5858, [%r222];
	add.s32 	%r286, %r5858, %r5857;
	cvt.u32.u16 	%r5859, %rs6;
	ld.shared.u16 	%r5860, [%r223];
	add.s32 	%r287, %r5860, %r5859;
	cvt.u32.u16 	%r5861, %rs7;
	ld.shared.u16 	%r5862, [%r224];
	add.s32 	%r288, %r5862, %r5861;
	cvt.u32.u16 	%r5863, %rs8;
	ld.shared.u16 	%r5864, [%r225];
	add.s32 	%r289, %r5864, %r5863;
	cvt.u32.u16 	%r5865, %rs9;
	ld.shared.u16 	%r5866, [%r226];
	add.s32 	%r290, %r5866, %r5865;
	cvt.u32.u16 	%r5867, %rs10;
	ld.shared.u16 	%r5868, [%r227];
	add.s32 	%r291, %r5868, %r5867;
	cvt.u32.u16 	%r5869, %rs11;
	ld.shared.u16 	%r5870, [%r228];
	add.s32 	%r292, %r5870, %r5869;
	cvt.u32.u16 	%r5871, %rs12;
	ld.shared.u16 	%r5872, [%r229];
	add.s32 	%r293, %r5872, %r5871;
	cvt.u32.u16 	%r5873, %rs13;
	ld.shared.u16 	%r5874, [%r230];
	add.s32 	%r294, %r5874, %r5873;
	cvt.u32.u16 	%r5875, %rs14;
	ld.shared.u16 	%r5876, [%r231];
	add.s32 	%r295, %r5876, %r5875;
	cvt.u32.u16 	%r5877, %rs15;
	ld.shared.u16 	%r5878, [%r232];
	add.s32 	%r296, %r5878, %r5877;
	cvt.u32.u16 	%r5879, %rs16;
	ld.shared.u16 	%r5880, [%r233];
	add.s32 	%r297, %r5880, %r5879;
	cvt.u32.u16 	%r5881, %rs17;
	ld.shared.u16 	%r5882, [%r234];
	add.s32 	%r298, %r5882, %r5881;
	cvt.u32.u16 	%r5883, %rs18;
	ld.shared.u16 	%r5884, [%r235];
	add.s32 	%r299, %r5884, %r5883;
	cvt.u32.u16 	%r5885, %rs19;
	ld.shared.u16 	%r5886, [%r236];
	add.s32 	%r300, %r5886, %r5885;
	cvt.u32.u16 	%r5887, %rs20;
	ld.shared.u16 	%r5888, [%r237];
	add.s32 	%r301, %r5888, %r5887;
	cvt.u32.u16 	%r5889, %rs21;
	ld.shared.u16 	%r5890, [%r238];
	add.s32 	%r302, %r5890, %r5889;
	cvt.u32.u16 	%r5891, %rs22;
	ld.shared.u16 	%r5892, [%r239];
	add.s32 	%r303, %r5892, %r5891;
	cvt.u32.u16 	%r5893, %rs23;
	ld.shared.u16 	%r5894, [%r240];
	add.s32 	%r304, %r5894, %r5893;
	bar.sync 	0;
	setp.lt.u32 	%p370, %r6268, 26;
	@%p370 bra 	$L__BB16_662;
	ld.param.u64 	%rd1720, [_ZN3cub18CUB_300001_SM_10006detail14segmented_sort33DeviceSegmentedSortFallbackKernelILNS0_9SortOrderE0ENS2_10policy_hubIjNS0_8NullTypeEE9Policy860EjS6_PjS9_lEEvPKT1_PSA_NS1_20device_double_bufferISA_EEPKT2_PSG_NSE_ISG_EET3_T4__param_1];
	setp.lt.u32 	%p371, %r121, %r120;
	shl.b32 	%r5895, %r282, 2;
	add.s32 	%r5897, %r5809, %r5895;
	st.shared.u32 	[%r5897], %r6266;
	shl.b32 	%r5898, %r283, 2;
	add.s32 	%r5899, %r5809, %r5898;
	st.shared.u32 	[%r5899], %r6265;
	shl.b32 	%r5900, %r284, 2;
	add.s32 	%r5901, %r5809, %r5900;
	st.shared.u32 	[%r5901], %r6264;
	shl.b32 	%r5902, %r285, 2;
	add.s32 	%r5903, %r5809, %r5902;
	st.shared.u32 	[%r5903], %r6263;
	shl.b32 	%r5904, %r286, 2;
	add.s32 	%r5905, %r5809, %r5904;
	st.shared.u32 	[%r5905], %r6262;
	shl.b32 	%r5906, %r287, 2;
	add.s32 	%r5907, %r5809, %r5906;
	st.shared.u32 	[%r5907], %r6261;
	shl.b32 	%r5908, %r288, 2;
	add.s32 	%r5909, %r5809, %r5908;
	st.shared.u32 	[%r5909], %r6260;
	shl.b32 	%r5910, %r289, 2;
	add.s32 	%r5911, %r5809, %r5910;
	st.shared.u32 	[%r5911], %r6259;
	shl.b32 	%r5912, %r290, 2;
	add.s32 	%r5913, %r5809, %r5912;
	st.shared.u32 	[%r5913], %r6258;
	shl.b32 	%r5914, %r291, 2;
	add.s32 	%r5915, %r5809, %r5914;
	st.shared.u32 	[%r5915], %r6257;
	shl.b32 	%r5916, %r292, 2;
	add.s32 	%r5917, %r5809, %r5916;
	st.shared.u32 	[%r5917], %r6256;
	shl.b32 	%r5918, %r293, 2;
	add.s32 	%r5919, %r5809, %r5918;
	st.shared.u32 	[%r5919], %r6255;
	shl.b32 	%r5920, %r294, 2;
	add.s32 	%r5921, %r5809, %r5920;
	st.shared.u32 	[%r5921], %r6254;
	shl.b32 	%r5922, %r295, 2;
	add.s32 	%r5923, %r5809, %r5922;
	st.shared.u32 	[%r5923], %r6253;
	shl.b32 	%r5924, %r296, 2;
	add.s32 	%r5925, %r5809, %r5924;
	st.shared.u32 	[%r5925], %r6252;
	shl.b32 	%r5926, %r297, 2;
	add.s32 	%r5927, %r5809, %r5926;
	st.shared.u32 	[%r5927], %r6251;
	shl.b32 	%r5928, %r298, 2;
	add.s32 	%r5929, %r5809, %r5928;
	st.shared.u32 	[%r5929], %r6250;
	shl.b32 	%r5930, %r299, 2;
	add.s32 	%r5931, %r5809, %r5930;
	st.shared.u32 	[%r5931], %r6249;
	shl.b32 	%r5932, %r300, 2;
	add.s32 	%r5933, %r5809, %r5932;
	st.shared.u32 	[%r5933], %r6248;
	shl.b32 	%r5934, %r301, 2;
	add.s32 	%r5935, %r5809, %r5934;
	st.shared.u32 	[%r5935], %r6247;
	shl.b32 	%r5936, %r302, 2;
	add.s32 	%r5937, %r5809, %r5936;
	st.shared.u32 	[%r5937], %r6246;
	shl.b32 	%r5938, %r303, 2;
	add.s32 	%r5939, %r5809, %r5938;
	st.shared.u32 	[%r5939], %r6245;
	shl.b32 	%r5940, %r304, 2;
	add.s32 	%r5941, %r5809, %r5940;
	st.shared.u32 	[%r5941], %r6244;
	bar.sync 	0;
	ld.shared.u32 	%r305, [%r280+1024];
	ld.shared.u32 	%r306, [%r280+2048];
	ld.shared.u32 	%r307, [%r280+3072];
	ld.shared.u32 	%r308, [%r280+4096];
	ld.shared.u32 	%r309, [%r280+5120];
	ld.shared.u32 	%r310, [%r280+6144];
	ld.shared.u32 	%r311, [%r280+7168];
	ld.shared.u32 	%r312, [%r280+8192];
	ld.shared.u32 	%r313, [%r280+9216];
	ld.shared.u32 	%r314, [%r280+10240];
	ld.shared.u32 	%r315, [%r280+11264];
	ld.shared.u32 	%r316, [%r280+12288];
	ld.shared.u32 	%r317, [%r280+13312];
	ld.shared.u32 	%r318, [%r280+14336];
	ld.shared.u32 	%r319, [%r280+15360];
	ld.shared.u32 	%r320, [%r280+16384];
	ld.shared.u32 	%r321, [%r280+17408];
	ld.shared.u32 	%r322, [%r280+18432];
	ld.shared.u32 	%r323, [%r280+19456];
	ld.shared.u32 	%r324, [%r280+20480];
	ld.shared.u32 	%r325, [%r280+21504];
	ld.shared.u32 	%r326, [%r280+22528];
	cvta.to.global.u64 	%rd1698, %rd1720;
	mul.wide.u32 	%rd1699, %r1, 4;
	add.s64 	%rd1700, %rd1698, %rd1699;
	mul.wide.u32 	%rd1701, %r121, 4;
	add.s64 	%rd12, %rd1700, %rd1701;
	@%p371 bra 	$L__BB16_130;
	bra.uni 	$L__BB16_131;
$L__BB16_130:
	ld.shared.u32 	%r5942, [%r280];
	st.global.u32 	[%rd12], %r5942;
$L__BB16_131:
	mov.u32 	%r5943, %tid.x;
	add.s32 	%r5944, %r5943, 256;
	setp.ge.u32 	%p372, %r5944, %r120;
	@%p372 bra 	$L__BB16_133;
	st.global.u32 	[%rd12+1024], %r305;
$L__BB16_133:
	add.s32 	%r5946, %r5943, 512;
	setp.ge.u32 	%p373, %r5946, %r120;
	@%p373 bra 	$L__BB16_135;
	st.global.u32 	[%rd12+2048], %r306;
$L__BB16_135:
	add.s32 	%r5948, %r5943, 768;
	setp.ge.u32 	%p374, %r5948, %r120;
	@%p374 bra 	$L__BB16_137;
	st.global.u32 	[%rd12+3072], %r307;
$L__BB16_137:
	or.b32  	%r5950, %r5943, 1024;
	setp.ge.u32 	%p375, %r5950, %r120;
	@%p375 bra 	$L__BB16_139;
	st.global.u32 	[%rd12+4096], %r308;
$L__BB16_139:
	add.s32 	%r5952, %r5943, 1280;
	setp.ge.u32 	%p376, %r5952, %r120;
	@%p376 bra 	$L__BB16_141;
	st.global.u32 	[%rd12+5120], %r309;
$L__BB16_141:
	add.s32 	%r5954, %r5943, 1536;
	setp.ge.u32 	%p377, %r5954, %r120;
	@%p377 bra 	$L__BB16_143;
	st.global.u32 	[%rd12+6144], %r310;
$L__BB16_143:
	add.s32 	%r5956, %r5943, 1792;
	setp.ge.u32 	%p378, %r5956, %r120;
	@%p378 bra 	$L__BB16_145;
	st.global.u32 	[%rd12+7168], %r311;
$L__BB16_145:
	or.b32  	%r5958, %r5943, 2048;
	setp.ge.u32 	%p379, %r5958, %r120;
	@%p379 bra 	$L__BB16_147;
	st.global.u32 	[%rd12+8192], %r312;
$L__BB16_147:
	add.s32 	%r5960, %r5943, 2304;
	setp.ge.u32 	%p380, %r5960, %r120;
	@%p380 bra 	$L__BB16_149;
	st.global.u32 	[%rd12+9216], %r313;
$L__BB16_149:
	add.s32 	%r5962, %r5943, 2560;
	setp.ge.u32 	%p381, %r5962, %r120;
	@%p381 bra 	$L__BB16_151;
	st.global.u32 	[%rd12+10240], %r314;
$L__BB16_151:
	add.s32 	%r5964, %r5943, 2816;
	setp.ge.u32 	%p382, %r5964, %r120;
	@%p382 bra 	$L__BB16_153;
	st.global.u32 	[%rd12+11264], %r315;
$L__BB16_153:
	or.b32  	%r5966, %r5943, 3072;
	setp.ge.u32 	%p383, %r5966, %r120;
	@%p383 bra 	$L__BB16_155;
	st.global.u32 	[%rd12+12288], %r316;
$L__BB16_155:
	add.s32 	%r5968, %r5943, 3328;
	setp.ge.u32 	%p384, %r5968, %r120;
	@%p384 bra 	$L__BB16_157;
	st.global.u32 	[%rd12+13312], %r317;
$L__BB16_157:
	add.s32 	%r5970, %r5943, 3584;
	setp.ge.u32 	%p385, %r5970, %r120;
	@%p385 bra 	$L__BB16_159;
	st.global.u32 	[%rd12+14336], %r318;
$L__BB16_159:
	add.s32 	%r5972, %r5943, 3840;
	setp.ge.u32 	%p386, %r5972, %r120;
	@%p386 bra 	$L__BB16_161;
	st.global.u32 	[%rd12+15360], %r319;
$L__BB16_161:
	or.b32  	%r5974, %r5943, 4096;
	setp.ge.u32 	%p387, %r5974, %r120;
	@%p387 bra 	$L__BB16_163;
	st.global.u32 	[%rd12+16384], %r320;
$L__BB16_163:
	add.s32 	%r5976, %r5943, 4352;
	setp.ge.u32 	%p388, %r5976, %r120;
	@%p388 bra 	$L__BB16_165;
	st.global.u32 	[%rd12+17408], %r321;
$L__BB16_165:
	add.s32 	%r5978, %r5943, 4608;
	setp.ge.u32 	%p389, %r5978, %r120;
	@%p389 bra 	$L__BB16_167;
	st.global.u32 	[%rd12+18432], %r322;
$L__BB16_167:
	add.s32 	%r5980, %r5943, 4864;
	setp.ge.u32 	%p390, %r5980, %r120;
	@%p390 bra 	$L__BB16_169;
	st.global.u32 	[%rd12+19456], %r323;
$L__BB16_169:
	or.b32  	%r5982, %r5943, 5120;
	setp.ge.u32 	%p391, %r5982, %r120;
	@%p391 bra 	$L__BB16_171;
	st.global.u32 	[%rd12+20480], %r324;
$L__BB16_171:
	add.s32 	%r5984, %r5943, 5376;
	setp.ge.u32 	%p392, %r5984, %r120;
	@%p392 bra 	$L__BB16_173;
	st.global.u32 	[%rd12+21504], %r325;
$L__BB16_173:
	add.s32 	%r5986, %r5943, 5632;
	setp.ge.u32 	%p393, %r5986, %r120;
	@%p393 bra 	$L__BB16_661;
	st.global.u32 	[%rd12+22528], %r326;
	bra.uni 	$L__BB16_661;
$L__BB16_175:
	cvta.to.global.u64 	%rd242, %rd229;
	add.s64 	%rd13, %rd242, %rd239;
	mov.u32 	%r1197, %tid.x;
	cvt.u64.u32 	%rd14, %r1197;
	shl.b32 	%r1198, %r1197, 2;
	mov.u32 	%r1199, _ZZN3cub18CUB_300001_SM_10006detail14segmented_sort33DeviceSegmentedSortFallbackKernelILNS0_9SortOrderE0ENS2_10policy_hubIjNS0_8NullTypeEE9Policy860EjS6_PjS9_lEEvPKT1_PSA_NS1_20device_double_bufferISA_EEPKT2_PSG_NSE_ISG_EET3_T4_E12temp_storage;
	add.s32 	%r352, %r1199, %r1198;
	mov.b32 	%r1200, 0;
	st.shared.u32 	[%r352], %r1200;
	st.shared.u32 	[%r352+1024], %r1200;
	st.shared.u32 	[%r352+2048], %r1200;
	st.shared.u32 	[%r352+3072], %r1200;
	st.shared.u32 	[%r352+4096], %r1200;
	st.shared.u32 	[%r352+5120], %r1200;
	st.shared.u32 	[%r352+6144], %r1200;
	st.shared.u32 	[%r352+7168], %r1200;
	st.shared.u32 	[%r352+8192], %r1200;
	st.shared.u32 	[%r352+9216], %r1200;
	st.shared.u32 	[%r352+10240], %r1200;
	st.shared.u32 	[%r352+11264], %r1200;
	st.shared.u32 	[%r352+12288], %r1200;
	st.shared.u32 	[%r352+13312], %r1200;
	st.shared.u32 	[%r352+14336], %r1200;
	st.shared.u32 	[%r352+15360], %r1200;
	setp.lt.u64 	%p16, %rd3, 64768;
	mov.b64 	%rd1744, 0;
	mov.u64 	%rd1745, %rd1744;
	mov.u64 	%rd1746, %rd1744;
	mov.u64 	%rd1747, %rd1744;
	mov.u64 	%rd1725, %rd1744;
	mov.u64 	%rd1726, %rd1744;
	mov.u64 	%rd1727, %rd1744;
	mov.u64 	%rd1728, %rd1744;
	mov.u64 	%rd1729, %rd1744;
	@%p16 bra 	$L__BB16_184;
	cvt.u32.u64 	%r1201, %rd14;
	add.s64 	%rd15, %rd3, -64767;
	shl.b32 	%r1202, %r1201, 5;
	and.b32  	%r1203, %r1202, 31744;
	add.s32 	%r353, %r1199, %r1203;
	mov.b64 	%rd1744, 0;
$L__BB16_177:
	mov.b32 	%r6270, 0;
$L__BB16_178:
	add.s64 	%rd245, %rd1729, %rd14;
	shl.b64 	%rd246, %rd245, 2;
	add.s64 	%rd247, %rd10, %rd246;
	ld.global.u32 	%r1207, [%rd247];
	ld.global.u32 	%r1213, [%rd247+1024];
	ld.global.u32 	%r1216, [%rd247+2048];
	ld.global.u32 	%r1219, [%rd247+3072];
	ld.global.u32 	%r1222, [%rd247+4096];
	ld.global.u32 	%r1225, [%rd247+5120];
	ld.global.u32 	%r1228, [%rd247+6144];
	ld.global.u32 	%r1231, [%rd247+7168];
	ld.global.u32 	%r1234, [%rd247+8192];
	ld.global.u32 	%r1237, [%rd247+9216];
	ld.global.u32 	%r1240, [%rd247+10240];
	ld.global.u32 	%r1243, [%rd247+11264];
	ld.global.u32 	%r1246, [%rd247+12288];
	ld.global.u32 	%r1249, [%rd247+13312];
	ld.global.u32 	%r1252, [%rd247+14336];
	ld.global.u32 	%r1255, [%rd247+15360];
	ld.global.u32 	%r1258, [%rd247+16384];
	ld.global.u32 	%r1261, [%rd247+17408];
	ld.global.u32 	%r1264, [%rd247+18432];
	ld.global.u32 	%r1267, [%rd247+19456];
	ld.global.u32 	%r1270, [%rd247+20480];
	ld.global.u32 	%r1273, [%rd247+21504];
	ld.global.u32 	%r1276, [%rd247+22528];
	bar.sync 	0;
	mov.b32 	%r1277, 0;
	// begin inline asm
	shr.b32 %r1206, %r1207, %r1277;
	// end inline asm
	mov.b32 	%r1211, 6;
	// begin inline asm
	bmsk.clamp.b32 %r1209, %r1277, %r1211;
	// end inline asm
	and.b32  	%r1278, %r1209, %r1206;
	and.b32  	%r1279, %r1278, 3;
	shl.b32 	%r1280, %r1278, 8;
	and.b32  	%r1281, %r1280, -1024;
	add.s32 	%r1282, %r352, %r1281;
	add.s32 	%r1283, %r1282, %r1279;
	ld.shared.u8 	%rs116, [%r1283];
	add.s16 	%rs117, %rs116, 1;
	st.shared.u8 	[%r1283], %rs117;
	// begin inline asm
	shr.b32 %r1212, %r1213, %r1277;
	// end inline asm
	and.b32  	%r1284, %r1209, %r1212;
	and.b32  	%r1285, %r1284, 3;
	shl.b32 	%r1286, %r1284, 8;
	and.b32  	%r1287, %r1286, -1024;
	add.s32 	%r1288, %r352, %r1287;
	add.s32 	%r1289, %r1288, %r1285;
	ld.shared.u8 	%rs118, [%r1289];
	add.s16 	%rs119, %rs118, 1;
	st.shared.u8 	[%r1289], %rs119;
	// begin inline asm
	shr.b32 %r1215, %r1216, %r1277;
	// end inline asm
	and.b32  	%r1290, %r1209, %r1215;
	and.b32  	%r1291, %r1290, 3;
	shl.b32 	%r1292, %r1290, 8;
	and.b32  	%r1293, %r1292, -1024;
	add.s32 	%r1294, %r352, %r1293;
	add.s32 	%r1295, %r1294, %r1291;
	ld.shared.u8 	%rs120, [%r1295];
	add.s16 	%rs121, %rs120, 1;
	st.shared.u8 	[%r1295], %rs121;
	// begin inline asm
	shr.b32 %r1218, %r1219, %r1277;
	// end inline asm
	and.b32  	%r1296, %r1209, %r1218;
	and.b32  	%r1297, %r1296, 3;
	shl.b32 	%r1298, %r1296, 8;
	and.b32  	%r1299, %r1298, -1024;
	add.s32 	%r1300, %r352, %r1299;
	add.s32 	%r1301, %r1300, %r1297;
	ld.shared.u8 	%rs122, [%r1301];
	add.s16 	%rs123, %rs122, 1;
	st.shared.u8 	[%r1301], %rs123;
	// begin inline asm
	shr.b32 %r1221, %r1222, %r1277;
	// end inline asm
	and.b32  	%r1302, %r1209, %r1221;
	and.b32  	%r1303, %r1302, 3;
	shl.b32 	%r1304, %r1302, 8;
	and.b32  	%r1305, %r1304, -1024;
	add.s32 	%r1306, %r352, %r1305;
	add.s32 	%r1307, %r1306, %r1303;
	ld.shared.u8 	%rs124, [%r1307];
	add.s16 	%rs125, %rs124, 1;
	st.shared.u8 	[%r1307], %rs125;
	// begin inline asm
	shr.b32 %r1224, %r1225, %r1277;
	// end inline asm
	and.b32  	%r1308, %r1209, %r1224;
	and.b32  	%r1309, %r1308, 3;
	shl.b32 	%r1310, %r1308, 8;
	and.b32  	%r1311, %r1310, -1024;
	add.s32 	%r1312, %r352, %r1311;
	add.s32 	%r1313, %r1312, %r1309;
	ld.shared.u8 	%rs126, [%r1313];
	add.s16 	%rs127, %rs126, 1;
	st.shared.u8 	[%r1313], %rs127;
	// begin inline asm
	shr.b32 %r1227, %r1228, %r1277;
	// end inline asm
	and.b32  	%r1314, %r1209, %r1227;
	and.b32  	%r1315, %r1314, 3;
	shl.b32 	%r1316, %r1314, 8;
	and.b32  	%r1317, %r1316, -1024;
	add.s32 	%r1318, %r352, %r1317;
	add.s32 	%r1319, %r1318, %r1315;
	ld.shared.u8 	%rs128, [%r1319];
	add.s16 	%rs129, %rs128, 1;
	st.shared.u8 	[%r1319], %rs129;
	// begin inline asm
	shr.b32 %r1230, %r1231, %r1277;
	// end inline asm
	and.b32  	%r1320, %r1209, %r1230;
	and.b32  	%r1321, %r1320, 3;
	shl.b32 	%r1322, %r1320, 8;
	and.b32  	%r1323, %r1322, -1024;
	add.s32 	%r1324, %r352, %r1323;
	add.s32 	%r1325, %r1324, %r1321;
	ld.shared.u8 	%rs130, [%r1325];
	add.s16 	%rs131, %rs130, 1;
	st.shared.u8 	[%r1325], %rs131;
	// begin inline asm
	shr.b32 %r1233, %r1234, %r1277;
	// end inline asm
	and.b32  	%r1326, %r1209, %r1233;
	and.b32  	%r1327, %r1326, 3;
	shl.b32 	%r1328, %r1326, 8;
	and.b32  	%r1329, %r1328, -1024;
	add.s32 	%r1330, %r352, %r1329;
	add.s32 	%r1331, %r1330, %r1327;
	ld.shared.u8 	%rs132, [%r1331];
	add.s16 	%rs133, %rs132, 1;
	st.shared.u8 	[%r1331], %rs133;
	// begin inline asm
	shr.b32 %r1236, %r1237, %r1277;
	// end inline asm
	and.b32  	%r1332, %r1209, %r1236;
	and.b32  	%r1333, %r1332, 3;
	shl.b32 	%r1334, %r1332, 8;
	and.b32  	%r1335, %r1334, -1024;
	add.s32 	%r1336, %r352, %r1335;
	add.s32 	%r1337, %r1336, %r1333;
	ld.shared.u8 	%rs134, [%r1337];
	add.s16 	%rs135, %rs134, 1;
	st.shared.u8 	[%r1337], %rs135;
	// begin inline asm
	shr.b32 %r1239, %r1240, %r1277;
	// end inline asm
	and.b32  	%r1338, %r1209, %r1239;
	and.b32  	%r1339, %r1338, 3;
	shl.b32 	%r1340, %r1338, 8;
	and.b32  	%r1341, %r1340, -1024;
	add.s32 	%r1342, %r352, %r1341;
	add.s32 	%r1343, %r1342, %r1339;
	ld.shared.u8 	%rs136, [%r1343];
	add.s16 	%rs137, %rs136, 1;
	st.shared.u8 	[%r1343], %rs137;
	// begin inline asm
	shr.b32 %r1242, %r1243, %r1277;
	// end inline asm
	and.b32  	%r1344, %r1209, %r1242;
	and.b32  	%r1345, %r1344, 3;
	shl.b32 	%r1346, %r1344, 8;
	and.b32  	%r1347, %r1346, -1024;
	add.s32 	%r1348, %r352, %r1347;
	add.s32 	%r1349, %r1348, %r1345;
	ld.shared.u8 	%rs138, [%r1349];
	add.s16 	%rs139, %rs138, 1;
	st.shared.u8 	[%r1349], %rs139;
	// begin inline asm
	shr.b32 %r1245, %r1246, %r1277;
	// end inline asm
	and.b32  	%r1350, %r1209, %r1245;
	and.b32  	%r1351, %r1350, 3;
	shl.b32 	%r1352, %r1350, 8;
	and.b32  	%r1353, %r1352, -1024;
	add.s32 	%r1354, %r352, %r1353;
	add.s32 	%r1355, %r1354, %r1351;
	ld.shared.u8 	%rs140, [%r1355];
	add.s16 	%rs141, %rs140, 1;
	st.shared.u8 	[%r1355], %rs141;
	// begin inline asm
	shr.b32 %r1248, %r1249, %r1277;
	// end inline asm
	and.b32  	%r1356, %r1209, %r1248;
	and.b32  	%r1357, %r1356, 3;
	shl.b32 	%r1358, %r1356, 8;
	and.b32  	%r1359, %r1358, -1024;
	add.s32 	%r1360, %r352, %r1359;
	add.s32 	%r1361, %r1360, %r1357;
	ld.shared.u8 	%rs142, [%r1361];
	add.s16 	%rs143, %rs142, 1;
	st.shared.u8 	[%r1361], %rs143;
	// begin inline asm
	shr.b32 %r1251, %r1252, %r1277;
	// end inline asm
	and.b32  	%r1362, %r1209, %r1251;
	and.b32  	%r1363, %r1362, 3;
	shl.b32 	%r1364, %r1362, 8;
	and.b32  	%r1365, %r1364, -1024;
	add.s32 	%r1366, %r352, %r1365;
	add.s32 	%r1367, %r1366, %r1363;
	ld.shared.u8 	%rs144, [%r1367];
	add.s16 	%rs145, %rs144, 1;
	st.shared.u8 	[%r1367], %rs145;
	// begin inline asm
	shr.b32 %r1254, %r1255, %r1277;
	// end inline asm
	and.b32  	%r1368, %r1209, %r1254;
	and.b32  	%r1369, %r1368, 3;
	shl.b32 	%r1370, %r1368, 8;
	and.b32  	%r1371, %r1370, -1024;
	add.s32 	%r1372, %r352, %r1371;
	add.s32 	%r1373, %r1372, %r1369;
	ld.shared.u8 	%rs146, [%r1373];
	add.s16 	%rs147, %rs146, 1;
	st.shared.u8 	[%r1373], %rs147;
	// begin inline asm
	shr.b32 %r1257, %r1258, %r1277;
	// end inline asm
	and.b32  	%r1374, %r1209, %r1257;
	and.b32  	%r1375, %r1374, 3;
	shl.b32 	%r1376, %r1374, 8;
	and.b32  	%r1377, %r1376, -1024;
	add.s32 	%r1378, %r352, %r1377;
	add.s32 	%r1379, %r1378, %r1375;
	ld.shared.u8 	%rs148, [%r1379];
	add.s16 	%rs149, %rs148, 1;
	st.shared.u8 	[%r1379], %rs149;
	// begin inline asm
	shr.b32 %r1260, %r1261, %r1277;
	// end inline asm
	and.b32  	%r1380, %r1209, %r1260;
	and.b32  	%r1381, %r1380, 3;
	shl.b32 	%r1382, %r1380, 8;
	and.b32  	%r1383, %r1382, -1024;
	add.s32 	%r1384, %r352, %r1383;
	add.s32 	%r1385, %r1384, %r1381;
	ld.shared.u8 	%rs150, [%r1385];
	add.s16 	%rs151, %rs150, 1;
	st.shared.u8 	[%r1385], %rs151;
	// begin inline asm
	shr.b32 %r1263, %r1264, %r1277;
	// end inline asm
	and.b32  	%r1386, %r1209, %r1263;
	and.b32  	%r1387, %r1386, 3;
	shl.b32 	%r1388, %r1386, 8;
	and.b32  	%r1389, %r1388, -1024;
	add.s32 	%r1390, %r352, %r1389;
	add.s32 	%r1391, %r1390, %r1387;
	ld.shared.u8 	%rs152, [%r1391];
	add.s16 	%rs153, %rs152, 1;
	st.shared.u8 	[%r1391], %rs153;
	// begin inline asm
	shr.b32 %r1266, %r1267, %r1277;
	// end inline asm
	and.b32  	%r1392, %r1209, %r1266;
	and.b32  	%r1393, %r1392, 3;
	shl.b32 	%r1394, %r1392, 8;
	and.b32  	%r1395, %r1394, -1024;
	add.s32 	%r1396, %r352, %r1395;
	add.s32 	%r1397, %r1396, %r1393;
	ld.shared.u8 	%rs154, [%r1397];
	add.s16 	%rs155, %rs154, 1;
	st.shared.u8 	[%r1397], %rs155;
	// begin inline asm
	shr.b32 %r1269, %r1270, %r1277;
	// end inline asm
	and.b32  	%r1398, %r1209, %r1269;
	and.b32  	%r1399, %r1398, 3;
	shl.b32 	%r1400, %r1398, 8;
	and.b32  	%r1401, %r1400, -1024;
	add.s32 	%r1402, %r352, %r1401;
	add.s32 	%r1403, %r1402, %r1399;
	ld.shared.u8 	%rs156, [%r1403];
	add.s16 	%rs157, %rs156, 1;
	st.shared.u8 	[%r1403], %rs157;
	// begin inline asm
	shr.b32 %r1272, %r1273, %r1277;
	// end inline asm
	and.b32  	%r1404, %r1209, %r1272;
	and.b32  	%r1405, %r1404, 3;
	shl.b32 	%r1406, %r1404, 8;
	and.b32  	%r1407, %r1406, -1024;
	add.s32 	%r1408, %r352, %r1407;
	add.s32 	%r1409, %r1408, %r1405;
	ld.shared.u8 	%rs158, [%r1409];
	add.s16 	%rs159, %rs158, 1;
	st.shared.u8 	[%r1409], %rs159;
	// begin inline asm
	shr.b32 %r1275, %r1276, %r1277;
	// end inline asm
	and.b32  	%r1410, %r1209, %r1275;
	and.b32  	%r1411, %r1410, 3;
	shl.b32 	%r1412, %r1410, 8;
	and.b32  	%r1413, %r1412, -1024;
	add.s32 	%r1414, %r352, %r1413;
	add.s32 	%r1415, %r1414, %r1411;
	ld.shared.u8 	%rs160, [%r1415];
	add.s16 	%rs161, %rs160, 1;
	st.shared.u8 	[%r1415], %rs161;
	add.s64 	%rd1729, %rd1729, 5888;
	add.s32 	%r6270, %r6270, 1;
	setp.ne.s32 	%p17, %r6270, 11;
	@%p17 bra 	$L__BB16_178;
	setp.gt.u32 	%p18, %r1201, 511;
	bar.sync 	0;
	// begin inline asm
	mov.u32 %r1416, %laneid;
	// end inline asm
	shl.b32 	%r1418, %r1416, 2;
	add.s32 	%r356, %r353, %r1418;
	@%p18 bra 	$L__BB16_181;
	ld.shared.u32 	%r1419, [%r356];
	bfe.u32 	%r1420, %r1419, 0, 8;
	bfe.u32 	%r1421, %r1419, 8, 8;
	bfe.u32 	%r1422, %r1419, 16, 8;
	bfe.u32 	%r1423, %r1419, 24, 8;
	cvt.u64.u32 	%rd248, %r1420;
	and.b64  	%rd249, %rd248, 255;
	add.s64 	%rd250, %rd1728, %rd249;
	cvt.u64.u32 	%rd251, %r1421;
	and.b64  	%rd252, %rd251, 255;
	add.s64 	%rd253, %rd1727, %rd252;
	cvt.u64.u32 	%rd254, %r1422;
	and.b64  	%rd255, %rd254, 255;
	add.s64 	%rd256, %rd1726, %rd255;
	cvt.u64.u32 	%rd257, %r1423;
	and.b64  	%rd258, %rd257, 255;
	add.s64 	%rd259, %rd1725, %rd258;
	ld.shared.u32 	%r1424, [%r356+128];
	bfe.u32 	%r1425, %r1424, 0, 8;
	bfe.u32 	%r1426, %r1424, 8, 8;
	bfe.u32 	%r1427, %r1424, 16, 8;
	bfe.u32 	%r1428, %r1424, 24, 8;
	cvt.u64.u32 	%rd260, %r1425;
	and.b64  	%rd261, %rd260, 255;
	add.s64 	%rd262, %rd250, %rd261;
	cvt.u64.u32 	%rd263, %r1426;
	and.b64  	%rd264, %rd263, 255;
	add.s64 	%rd265, %rd253, %rd264;
	cvt.u64.u32 	%rd266, %r1427;
	and.b64  	%rd267, %rd266, 255;
	add.s64 	%rd268, %rd256, %rd267;
	cvt.u64.u32 	%rd269, %r1428;
	and.b64  	%rd270, %rd269, 255;
	add.s64 	%rd271, %rd259, %rd270;
	ld.shared.u32 	%r1429, [%r356+256];
	bfe.u32 	%r1430, %r1429, 0, 8;
	bfe.u32 	%r1431, %r1429, 8, 8;
	bfe.u32 	%r1432, %r1429, 16, 8;
	bfe.u32 	%r1433, %r1429, 24, 8;
	cvt.u64.u32 	%rd272, %r1430;
	and.b64  	%rd273, %rd272, 255;
	add.s64 	%rd274, %rd262, %rd273;
	cvt.u64.u32 	%rd275, %r1431;
	and.b64  	%rd276, %rd275, 255;
	add.s64 	%rd277, %rd265, %rd276;
	cvt.u64.u32 	%rd278, %r1432;
	and.b64  	%rd279, %rd278, 255;
	add.s64 	%rd280, %rd268, %rd279;
	cvt.u64.u32 	%rd281, %r1433;
	and.b64  	%rd282, %rd281, 255;
	add.s64 	%rd283, %rd271, %rd282;
	ld.shared.u32 	%r1434, [%r356+384];
	bfe.u32 	%r1435, %r1434, 0, 8;
	bfe.u32 	%r1436, %r1434, 8, 8;
	bfe.u32 	%r1437, %r1434, 16, 8;
	bfe.u32 	%r1438, %r1434, 24, 8;
	cvt.u64.u32 	%rd284, %r1435;
	and.b64  	%rd285, %rd284, 255;
	add.s64 	%rd286, %rd274, %rd285;
	cvt.u64.u32 	%rd287, %r1436;
	and.b64  	%rd288, %rd287, 255;
	add.s64 	%rd289, %rd277, %rd288;
	cvt.u64.u32 	%rd290, %r1437;
	and.b64  	%rd291, %rd290, 255;
	add.s64 	%rd292, %rd280, %rd291;
	cvt.u64.u32 	%rd293, %r1438;
	and.b64  	%rd294, %rd293, 255;
	add.s64 	%rd295, %rd283, %rd294;
	ld.shared.u32 	%r1439, [%r356+512];
	bfe.u32 	%r1440, %r1439, 0, 8;
	bfe.u32 	%r1441, %r1439, 8, 8;
	bfe.u32 	%r1442, %r1439, 16, 8;
	bfe.u32 	%r1443, %r1439, 24, 8;
	cvt.u64.u32 	%rd296, %r1440;
	and.b64  	%rd297, %rd296, 255;
	add.s64 	%rd298, %rd286, %rd297;
	cvt.u64.u32 	%rd299, %r1441;
	and.b64  	%rd300, %rd299, 255;
	add.s64 	%rd301, %rd289, %rd300;
	cvt.u64.u32 	%rd302, %r1442;
	and.b64  	%rd303, %rd302, 255;
	add.s64 	%rd304, %rd292, %rd303;
	cvt.u64.u32 	%rd305, %r1443;
	and.b64  	%rd306, %rd305, 255;
	add.s64 	%rd307, %rd295, %rd306;
	ld.shared.u32 	%r1444, [%r356+640];
	bfe.u32 	%r1445, %r1444, 0, 8;
	bfe.u32 	%r1446, %r1444, 8, 8;
	bfe.u32 	%r1447, %r1444, 16, 8;
	bfe.u32 	%r1448, %r1444, 24, 8;
	cvt.u64.u32 	%rd308, %r1445;
	and.b64  	%rd309, %rd308, 255;
	add.s64 	%rd310, %rd298, %rd309;
	cvt.u64.u32 	%rd311, %r1446;
	and.b64  	%rd312, %rd311, 255;
	add.s64 	%rd313, %rd301, %rd312;
	cvt.u64.u32 	%rd314, %r1447;
	and.b64  	%rd315, %rd314, 255;
	add.s64 	%rd316, %rd304, %rd315;
	cvt.u64.u32 	%rd317, %r1448;
	and.b64  	%rd318, %rd317, 255;
	add.s64 	%rd319, %rd307, %rd318;
	ld.shared.u32 	%r1449, [%r356+768];
	bfe.u32 	%r1450, %r1449, 0, 8;
	bfe.u32 	%r1451, %r1449, 8, 8;
	bfe.u32 	%r1452, %r1449, 16, 8;
	bfe.u32 	%r1453, %r1449, 24, 8;
	cvt.u64.u32 	%rd320, %r1450;
	and.b64  	%rd321, %rd320, 255;
	add.s64 	%rd322, %rd310, %rd321;
	cvt.u64.u32 	%rd323, %r1451;
	and.b64  	%rd324, %rd323, 255;
	add.s64 	%rd325, %rd313, %rd324;
	cvt.u64.u32 	%rd326, %r1452;
	and.b64  	%rd327, %rd326, 255;
	add.s64 	%rd328, %rd316, %rd327;
	cvt.u64.u32 	%rd329, %r1453;
	and.b64  	%rd330, %rd329, 255;
	add.s64 	%rd331, %rd319, %rd330;
	ld.shared.u32 	%r1454, [%r356+896];
	bfe.u32 	%r1455, %r1454, 0, 8;
	bfe.u32 	%r1456, %r1454, 8, 8;
	bfe.u32 	%r1457, %r1454, 16, 8;
	bfe.u32 	%r1458, %r1454, 24, 8;
	cvt.u64.u32 	%rd332, %r1455;
	and.b64  	%rd333, %rd332, 255;
	add.s64 	%rd1728, %rd322, %rd333;
	cvt.u64.u32 	%rd334, %r1456;
	and.b64  	%rd335, %rd334, 255;
	add.s64 	%rd1727, %rd325, %rd335;
	cvt.u64.u32 	%rd336, %r1457;
	and.b64  	%rd337, %rd336, 255;
	add.s64 	%rd1726, %rd328, %rd337;
	cvt.u64.u32 	%rd338, %r1458;
	and.b64  	%rd339, %rd338, 255;
	add.s64 	%rd1725, %rd331, %rd339;
$L__BB16_181:
	setp.gt.u32 	%p19, %r1201, 255;
	@%p19 bra 	$L__BB16_183;
	ld.shared.u32 	%r1460, [%r356+8192];
	bfe.u32 	%r1461, %r1460, 0, 8;
	bfe.u32 	%r1462, %r1460, 8, 8;
	bfe.u32 	%r1463, %r1460, 16, 8;
	bfe.u32 	%r1464, %r1460, 24, 8;
	cvt.u64.u32 	%rd340, %r1461;
	and.b64  	%rd341, %rd340, 255;
	add.s64 	%rd342, %rd1747, %rd341;
	cvt.u64.u32 	%rd343, %r1462;
	and.b64  	%rd344, %rd343, 255;
	add.s64 	%rd345, %rd1746, %rd344;
	cvt.u64.u32 	%rd346, %r1463;
	and.b64  	%rd347, %rd346, 255;
	add.s64 	%rd348, %rd1745, %rd347;
	cvt.u64.u32 	%rd349, %r1464;
	and.b64  	%rd350, %rd349, 255;
	add.s64 	%rd351, %rd1744, %rd350;
	ld.shared.u32 	%r1465, [%r356+8320];
	bfe.u32 	%r1466, %r1465, 0, 8;
	bfe.u32 	%r1467, %r1465, 8, 8;
	bfe.u32 	%r1468, %r1465, 16, 8;
	bfe.u32 	%r1469, %r1465, 24, 8;
	cvt.u64.u32 	%rd352, %r1466;
	and.b64  	%rd353, %rd352, 255;
	add.s64 	%rd354, %rd342, %rd353;
	cvt.u64.u32 	%rd355, %r1467;
	and.b64  	%rd356, %rd355, 255;
	add.s64 	%rd357, %rd345, %rd356;
	cvt.u64.u32 	%rd358, %r1468;
	and.b64  	%rd359, %rd358, 255;
	add.s64 	%rd360, %rd348, %rd359;
	cvt.u64.u32 	%rd361, %r1469;
	and.b64  	%rd362, %rd361, 255;
	add.s64 	%rd363, %rd351, %rd362;
	ld.shared.u32 	%r1470, [%r356+8448];
	bfe.u32 	%r1471, %r1470, 0, 8;
	bfe.u32 	%r1472, %r1470, 8, 8;
	bfe.u32 	%r1473, %r1470, 16, 8;
	bfe.u32 	%r1474, %r1470, 24, 8;
	cvt.u64.u32 	%rd364, %r1471;
	and.b64  	%rd365, %rd364, 255;
	add.s64 	%rd366, %rd354, %rd365;
	cvt.u64.u32 	%rd367, %r1472;
	and.b64  	%rd368, %rd367, 255;
	add.s64 	%rd369, %rd357, %rd368;
	cvt.u64.u32 	%rd370, %r1473;
	and.b64  	%rd371, %rd370, 255;
	add.s64 	%rd372, %rd360, %rd371;
	cvt.u64.u32 	%rd373, %r1474;
	and.b64  	%rd374, %rd373, 255;
	add.s64 	%rd375, %rd363, %rd374;
	ld.shared.u32 	%r1475, [%r356+8576];
	bfe.u32 	%r1476, %r1475, 0, 8;
	bfe.u32 	%r1477, %r1475, 8, 8;
	bfe.u32 	%r1478, %r1475, 16, 8;
	bfe.u32 	%r1479, %r1475, 24, 8;
	cvt.u64.u32 	%rd376, %r1476;
	and.b64  	%rd377, %rd376, 255;
	add.s64 	%rd378, %rd366, %rd377;
	cvt.u64.u32 	%rd379, %r1477;
	and.b64  	%rd380, %rd379, 255;
	add.s64 	%rd381, %rd369, %rd380;
	cvt.u64.u32 	%rd382, %r1478;
	and.b64  	%rd383, %rd382, 255;
	add.s64 	%rd384, %rd372, %rd383;
	cvt.u64.u32 	%rd385, %r1479;
	and.b64  	%rd386, %rd385, 255;
	add.s64 	%rd387, %rd375, %rd386;
	ld.shared.u32 	%r1480, [%r356+8704];
	bfe.u32 	%r1481, %r1480, 0, 8;
	bfe.u32 	%r1482, %r1480, 8, 8;
	bfe.u32 	%r1483, %r1480, 16, 8;
	bfe.u32 	%r1484, %r1480, 24, 8;
	cvt.u64.u32 	%rd388, %r1481;
	and.b64  	%rd389, %rd388, 255;
	add.s64 	%rd390, %rd378, %rd389;
	cvt.u64.u32 	%rd391, %r1482;
	and.b64  	%rd392, %rd391, 255;
	add.s64 	%rd393, %rd381, %rd392;
	cvt.u64.u32 	%rd394, %r1483;
	and.b64  	%rd395, %rd394, 255;
	add.s64 	%rd396, %rd384, %rd395;
	cvt.u64.u32 	%rd397, %r1484;
	and.b64  	%rd398, %rd397, 255;
	add.s64 	%rd399, %rd387, %rd398;
	ld.shared.u32 	%r1485, [%r356+8832];
	bfe.u32 	%r1486, %r1485, 0, 8;
	bfe.u32 	%r1487, %r1485, 8, 8;
	bfe.u32 	%r1488, %r1485, 16, 8;
	bfe.u32 	%r1489, %r1485, 24, 8;
	cvt.u64.u32 	%rd400, %r1486;
	and.b64  	%rd401, %rd400, 255;
	add.s64 	%rd402, %rd390, %rd401;
	cvt.u64.u32 	%rd403, %r1487;
	and.b64  	%rd404, %rd403, 255;
	add.s64 	%rd405, %rd393, %rd404;
	cvt.u64.u32 	%rd406, %r1488;
	and.b64  	%rd407, %rd406, 255;
	add.s64 	%rd408, %rd396, %rd407;
	cvt.u64.u32 	%rd409, %r1489;
	and.b64  	%rd410, %rd409, 255;
	add.s64 	%rd411, %rd399, %rd410;
	ld.shared.u32 	%r1490, [%r356+8960];
	bfe.u32 	%r1491, %r1490, 0, 8;
	bfe.u32 	%r1492, %r1490, 8, 8;
	bfe.u32 	%r1493, %r1490, 16, 8;
	bfe.u32 	%r1494, %r1490, 24, 8;
	cvt.u64.u32 	%rd412, %r1491;
	and.b64  	%rd413, %rd412, 255;
	add.s64 	%rd414, %rd402, %rd413;
	cvt.u64.u32 	%rd415, %r1492;
	and.b64  	%rd416, %rd415, 255;
	add.s64 	%rd417, %rd405, %rd416;
	cvt.u64.u32 	%rd418, %r1493;
	and.b64  	%rd419, %rd418, 255;
	add.s64 	%rd420, %rd408, %rd419;
	cvt.u64.u32 	%rd421, %r1494;
	and.b64  	%rd422, %rd421, 255;
	add.s64 	%rd423, %rd411, %rd422;
	ld.shared.u32 	%r1495, [%r356+9088];
	bfe.u32 	%r1496, %r1495, 0, 8;
	bfe.u32 	%r1497, %r1495, 8, 8;
	bfe.u32 	%r1498, %r1495, 16, 8;
	bfe.u32 	%r1499, %r1495, 24, 8;
	cvt.u64.u32 	%rd424, %r1496;
	and.b64  	%rd425, %rd424, 255;
	add.s64 	%rd1747, %rd414, %rd425;
	cvt.u64.u32 	%rd426, %r1497;
	and.b64  	%rd427, %rd426, 255;
	add.s64 	%rd1746, %rd417, %rd427;
	cvt.u64.u32 	%rd428, %r1498;
	and.b64  	%rd429, %rd428, 255;
	add.s64 	%rd1745, %rd420, %rd429;
	cvt.u64.u32 	%rd430, %r1499;
	and.b64  	%rd431, %rd430, 255;
	add.s64 	%rd1744, %rd423, %rd431;
$L__BB16_183:
	bar.sync 	0;
	mov.b32 	%r1500, 0;
	st.shared.u32 	[%r352], %r1500;
	st.shared.u32 	[%r352+1024], %r1500;
	st.shared.u32 	[%r352+2048], %r1500;
	st.shared.u32 	[%r352+3072], %r1500;
	st.shared.u32 	[%r352+4096], %r1500;
	st.shared.u32 	[%r352+5120], %r1500;
	st.shared.u32 	[%r352+6144], %r1500;
	st.shared.u32 	[%r352+7168], %r1500;
	st.shared.u32 	[%r352+8192], %r1500;
	st.shared.u32 	[%r352+9216], %r1500;
	st.shared.u32 	[%r352+10240], %r1500;
	st.shared.u32 	[%r352+11264], %r1500;
	st.shared.u32 	[%r352+12288], %r1500;
	st.shared.u32 	[%r352+13312], %r1500;
	st.shared.u32 	[%r352+14336], %r1500;
	st.shared.u32 	[%r352+15360], %r1500;
	setp.lt.s64 	%p20, %rd1729, %rd15;
	@%p20 bra 	$L__BB16_177;
$L__BB16_184:
	sub.s64 	%rd1749, %rd3, %rd1729;
	setp.lt.s64 	%p21, %rd1749, 5888;
	@%p21 bra 	$L__BB16_186;
$L__BB16_185:
	add.s64 	%rd432, %rd1729, %rd14;
	shl.b64 	%rd433, %rd432, 2;
	add.s64 	%rd434, %rd10, %rd433;
	ld.global.u32 	%r1502, [%rd434];
	ld.global.u32 	%r1508, [%rd434+1024];
	ld.global.u32 	%r1511, [%rd434+2048];
	ld.global.u32 	%r1514, [%rd434+3072];
	ld.global.u32 	%r1517, [%rd434+4096];
	ld.global.u32 	%r1520, [%rd434+5120];
	ld.global.u32 	%r1523, [%rd434+6144];
	ld.global.u32 	%r1526, [%rd434+7168];
	ld.global.u32 	%r1529, [%rd434+8192];
	ld.global.u32 	%r1532, [%rd434+9216];
	ld.global.u32 	%r1535, [%rd434+10240];
	ld.global.u32 	%r1538, [%rd434+11264];
	ld.global.u32 	%r1541, [%rd434+12288];
	ld.global.u32 	%r1544, [%rd434+13312];
	ld.global.u32 	%r1547, [%rd434+14336];
	ld.global.u32 	%r1550, [%rd434+15360];
	ld.global.u32 	%r1553, [%rd434+16384];
	ld.global.u32 	%r1556, [%rd434+17408];
	ld.global.u32 	%r1559, [%rd434+18432];
	ld.global.u32 	%r1562, [%rd434+19456];
	ld.global.u32 	%r1565, [%rd434+20480];
	ld.global.u32 	%r1568, [%rd434+21504];
	ld.global.u32 	%r1571, [%rd434+22528];
	bar.sync 	0;
	mov.b32 	%r1572, 0;
	// begin inline asm
	shr.b32 %r1501, %r1502, %r1572;
	// end inline asm
	mov.b32 	%r1506, 6;
	// begin inline asm
	bmsk.clamp.b32 %r1504, %r1572, %r1506;
	// end inline asm
	and.b32  	%r1573, %r1504, %r1501;
	and.b32  	%r1574, %r1573, 3;
	shl.b32 	%r1575, %r1573, 8;
	and.b32  	%r1576, %r1575, -1024;
	add.s32 	%r1577, %r352, %r1576;
	add.s32 	%r1578, %r1577, %r1574;
	ld.shared.u8 	%rs162, [%r1578];
	add.s16 	%rs163, %rs162, 1;
	st.shared.u8 	[%r1578], %rs163;
	// begin inline asm
	shr.b32 %r1507, %r1508, %r1572;
	// end inline asm
	and.b32  	%r1579, %r1504, %r1507;
	and.b32  	%r1580, %r1579, 3;
	shl.b32 	%r1581, %r1579, 8;
	and.b32  	%r1582, %r1581, -1024;
	add.s32 	%r1583, %r352, %r1582;
	add.s32 	%r1584, %r1583, %r1580;
	ld.shared.u8 	%rs164, [%r1584];
	add.s16 	%rs165, %rs164, 1;
	st.shared.u8 	[%r1584], %rs165;
	// begin inline asm
	shr.b32 %r1510, %r1511, %r1572;
	// end inline asm
	and.b32  	%r1585, %r1504, %r1510;
	and.b32  	%r1586, %r1585, 3;
	shl.b32 	%r1587, %r1585, 8;
	and.b32  	%r1588, %r1587, -1024;
	add.s32 	%r1589, %r352, %r1588;
	add.s32 	%r1590, %r1589, %r1586;
	ld.shared.u8 	%rs166, [%r1590];
	add.s16 	%rs167, %rs166, 1;
	st.shared.u8 	[%r1590], %rs167;
	// begin inline asm
	shr.b32 %r1513, %r1514, %r1572;
	// end inline asm
	and.b32  	%r1591, %r1504, %r1513;
	and.b32  	%r1592, %r1591, 3;
	shl.b32 	%r1593, %r1591, 8;
	and.b32  	%r1594, %r1593, -1024;
	add.s32 	%r1595, %r352, %r1594;
	add.s32 	%r1596, %r1595, %r1592;
	ld.shared.u8 	%rs168, [%r1596];
	add.s16 	%rs169, %rs168, 1;
	st.shared.u8 	[%r1596], %rs169;
	// begin inline asm
	shr.b32 %r1516, %r1517, %r1572;
	// end inline asm
	and.b32  	%r1597, %r1504, %r1516;
	and.b32  	%r1598, %r1597, 3;
	shl.b32 	%r1599, %r1597, 8;
	and.b32  	%r1600, %r1599, -1024;
	add.s32 	%r1601, %r352, %r1600;
	add.s32 	%r1602, %r1601, %r1598;
	ld.shared.u8 	%rs170, [%r1602];
	add.s16 	%rs171, %rs170, 1;
	st.shared.u8 	[%r1602], %rs171;
	// begin inline asm
	shr.b32 %r1519, %r1520, %r1572;
	// end inline asm
	and.b32  	%r1603, %r1504, %r1519;
	and.b32  	%r1604, %r1603, 3;
	shl.b32 	%r1605, %r1603, 8;
	and.b32  	%r1606, %r1605, -1024;
	add.s32 	%r1607, %r352, %r1606;
	add.s32 	%r1608, %r1607, %r1604;
	ld.shared.u8 	%rs172, [%r1608];
	add.s16 	%rs173, %rs172, 1;
	st.shared.u8 	[%r1608], %rs173;
	// begin inline asm
	shr.b32 %r1522, %r1523, %r1572;
	// end inline asm
	and.b32  	%r1609, %r1504, %r1522;
	and.b32  	%r1610, %r1609, 3;
	shl.b32 	%r1611, %r1609, 8;
	and.b32  	%r1612, %r1611, -1024;
	add.s32 	%r1613, %r352, %r1612;
	add.s32 	%r1614, %r1613, %r1610;
	ld.shared.u8 	%rs174, [%r1614];
	add.s16 	%rs175, %rs174, 1;
	st.shared.u8 	[%r1614], %rs175;
	// begin inline asm
	shr.b32 %r1525, %r1526, %r1572;
	// end inline asm
	and.b32  	%r1615, %r1504, %r1525;
	and.b32  	%r1616, %r1615, 3;
	shl.b32 	%r1617, %r1615, 8;
	and.b32  	%r1618, %r1617, -1024;
	add.s32 	%r1619, %r352, %r1618;
	add.s32 	%r1620, %r1619, %r1616;
	ld.shared.u8 	%rs176, [%r1620];
	add.s16 	%rs177, %rs176, 1;
	st.shared.u8 	[%r1620], %rs177;
	// begin inline asm
	shr.b32 %r1528, %r1529, %r1572;
	// end inline asm
	and.b32  	%r1621, %r1504, %r1528;
	and.b32  	%r1622, %r1621, 3;
	shl.b32 	%r1623, %r1621, 8;
	and.b32  	%r1624, %r1623, -1024;
	add.s32 	%r1625, %r352, %r1624;
	add.s32 	%r1626, %r1625, %r1622;
	ld.shared.u8 	%rs178, [%r1626];
	add.s16 	%rs179, %rs178, 1;
	st.shared.u8 	[%r1626], %rs179;
	// begin inline asm
	shr.b32 %r1531, %r1532, %r1572;
	// end inline asm
	and.b32  	%r1627, %r1504, %r1531;
	and.b32  	%r1628, %r1627, 3;
	shl.b32 	%r1629, %r1627, 8;
	and.b32  	%r1630, %r1629, -1024;
	add.s32 	%r1631, %r352, %r1630;
	add.s32 	%r1632, %r1631, %r1628;
	ld.shared.u8 	%rs180, [%r1632];
	add.s16 	%rs181, %rs180, 1;
	st.shared.u8 	[%r1632], %rs181;
	// begin inline asm
	shr.b32 %r1534, %r1535, %r1572;
	// end inline asm
	and.b32  	%r1633, %r1504, %r1534;
	and.b32  	%r1634, %r1633, 3;
	shl.b32 	%r1635, %r1633, 8;
	and.b32  	%r1636, %r1635, -1024;
	add.s32 	%r1637, %r352, %r1636;
	add.s32 	%r1638, %r1637, %r1634;
	ld.shared.u8 	%rs182, [%r1638];
	add.s16 	%rs183, %rs182, 1;
	st.shared.u8 	[%r1638], %rs183;
	// begin inline asm
	shr.b32 %r1537, %r1538, %r1572;
	// end inline asm
	and.b32  	%r1639, %r1504, %r1537;
	and.b32  	%r1640, %r1639, 3;
	shl.b32 	%r1641, %r1639, 8;
	and.b32  	%r1642, %r1641, -1024;
	add.s32 	%r1643, %r352, %r1642;
	add.s32 	%r1644, %r1643, %r1640;
	ld.shared.u8 	%rs184, [%r1644];
	add.s16 	%rs185, %rs184, 1;
	st.shared.u8 	[%r1644], %rs185;
	// begin inline asm
	shr.b32 %r1540, %r1541, %r1572;
	// end inline asm
	and.b32  	%r1645, %r1504, %r1540;
	and.b32  	%r1646, %r1645, 3;
	shl.b32 	%r1647, %r1645, 8;
	and.b32  	%r1648, %r1647, -1024;
	add.s32 	%r1649, %r352, %r1648;
	add.s32 	%r1650, %r1649, %r1646;
	ld.shared.u8 	%rs186, [%r1650];
	add.s16 	%rs187, %rs186, 1;
	st.shared.u8 	[%r1650], %rs187;
	// begin inline asm
	shr.b32 %r1543, %r1544, %r1572;
	// end inline asm
	and.b32  	%r1651, %r1504, %r1543;
	and.b32  	%r1652, %r1651, 3;
	shl.b32 	%r1653, %r1651, 8;
	and.b32  	%r1654, %r1653, -1024;
	add.s32 	%r1655, %r352, %r1654;
	add.s32 	%r1656, %r1655, %r1652;
	ld.shared.u8 	%rs188, [%r1656];
	add.s16 	%rs189, %rs188, 1;
	st.shared.u8 	[%r1656], %rs189;
	// begin inline asm
	shr.b32 %r1546, %r1547, %r1572;
	// end inline asm
	and.b32  	%r1657, %r1504, %r1546;
	and.b32  	%r1658, %r1657, 3;
	shl.b32 	%r1659, %r1657, 8;
	and.b32  	%r1660, %r1659, -1024;
	add.s32 	%r1661, %r352, %r1660;
	add.s32 	%r1662, %r1661, %r1658;
	ld.shared.u8 	%rs190, [%r1662];
	add.s16 	%rs191, %rs190, 1;
	st.shared.u8 	[%r1662], %rs191;
	// begin inline asm
	shr.b32 %r1549, %r1550, %r1572;
	// end inline asm
	and.b32  	%r1663, %r1504, %r1549;
	and.b32  	%r1664, %r1663, 3;
	shl.b32 	%r1665, %r1663, 8;
	and.b32  	%r1666, %r1665, -1024;
	add.s32 	%r1667, %r352, %r1666;
	add.s32 	%r1668, %r1667, %r1664;
	ld.shared.u8 	%rs192, [%r1668];
	add.s16 	%rs193, %rs192, 1;
	st.shared.u8 	[%r1668], %rs193;
	// begin inline asm
	shr.b32 %r1552, %r1553, %r1572;
	// end inline asm
	and.b32  	%r1669, %r1504, %r1552;
	and.b32  	%r1670, %r1669, 3;
	shl.b32 	%r1671, %r1669, 8;
	and.b32  	%r1672, %r1671, -1024;
	add.s32 	%r1673, %r352, %r1672;
	add.s32 	%r1674, %r1673, %r1670;
	ld.shared.u8 	%rs194, [%r1674];
	add.s16 	%rs195, %rs194, 1;
	st.shared.u8 	[%r1674], %rs195;
	// begin inline asm
	shr.b32 %r1555, %r1556, %r1572;
	// end inline asm
	and.b32  	%r1675, %r1504, %r1555;
	and.b32  	%r1676, %r1675, 3;
	shl.b32 	%r1677, %r1675, 8;
	and.b32  	%r1678, %r1677, -1024;
	add.s32 	%r1679, %r352, %r1678;
	add.s32 	%r1680, %r1679, %r1676;
	ld.shared.u8 	%rs196, [%r1680];
	add.s16 	%rs197, %rs196, 1;
	st.shared.u8 	[%r1680], %rs197;
	// begin inline asm
	shr.b32 %r1558, %r1559, %r1572;
	// end inline asm
	and.b32  	%r1681, %r1504, %r1558;
	and.b32  	%r1682, %r1681, 3;
	shl.b32 	%r1683, %r1681, 8;
	and.b32  	%r1684, %r1683, -1024;
	add.s32 	%r1685, %r352, %r1684;
	add.s32 	%r1686, %r1685, %r1682;
	ld.shared.u8 	%rs198, [%r1686];
	add.s16 	%rs199, %rs198, 1;
	st.shared.u8 	[%r1686], %rs199;
	// begin inline asm
	shr.b32 %r1561, %r1562, %r1572;
	// end inline asm
	and.b32  	%r1687, %r1504, %r1561;
	and.b32  	%r1688, %r1687, 3;
	shl.b32 	%r1689, %r1687, 8;
	and.b32  	%r1690, %r1689, -1024;
	add.s32 	%r1691, %r352, %r1690;
	add.s32 	%r1692, %r1691, %r1688;
	ld.shared.u8 	%rs200, [%r1692];
	add.s16 	%rs201, %rs200, 1;
	st.shared.u8 	[%r1692], %rs201;
	// begin inline asm
	shr.b32 %r1564, %r1565, %r1572;
	// end inline asm
	and.b32  	%r1693, %r1504, %r1564;
	and.b32  	%r1694, %r1693, 3;
	shl.b32 	%r1695, %r1693, 8;
	and.b32  	%r1696, %r1695, -1024;
	add.s32 	%r1697, %r352, %r1696;
	add.s32 	%r1698, %r1697, %r1694;
	ld.shared.u8 	%rs202, [%r1698];
	add.s16 	%rs203, %rs202, 1;
	st.shared.u8 	[%r1698], %rs203;
	// begin inline asm
	shr.b32 %r1567, %r1568, %r1572;
	// end inline asm
	and.b32  	%r1699, %r1504, %r1567;
	and.b32  	%r1700, %r1699, 3;
	shl.b32 	%r1701, %r1699, 8;
	and.b32  	%r1702, %r1701, -1024;
	add.s32 	%r1703, %r352, %r1702;
	add.s32 	%r1704, %r1703, %r1700;
	ld.shared.u8 	%rs204, [%r1704];
	add.s16 	%rs205, %rs204, 1;
	st.shared.u8 	[%r1704], %rs205;
	// begin inline asm
	shr.b32 %r1570, %r1571, %r1572;
	// end inline asm
	and.b32  	%r1705, %r1504, %r1570;
	and.b32  	%r1706, %r1705, 3;
	shl.b32 	%r1707, %r1705, 8;
	and.b32  	%r1708, %r1707, -1024;
	add.s32 	%r1709, %r352, %r1708;
	add.s32 	%r1710, %r1709, %r1706;
	ld.shared.u8 	%rs206, [%r1710];
	add.s16 	%rs207, %rs206, 1;
	st.shared.u8 	[%r1710], %rs207;
	add.s64 	%rd1729, %rd1729, 5888;
	sub.s64 	%rd1749, %rd3, %rd1729;
	setp.gt.s64 	%p22, %rd1749, 5887;
	@%p22 bra 	$L__BB16_185;
$L__BB16_186:
	setp.le.s64 	%p23, %rd1749, %rd14;
	@%p23 bra 	$L__BB16_192;
	mov.b32 	%r1712, 0;
	mov.b32 	%r1713, 6;
	// begin inline asm
	bmsk.clamp.b32 %r1711, %r1712, %r1713;
	// end inline asm
	not.b64 	%rd435, %rd14;
	add.s64 	%rd58, %rd1749, %rd435;
	and.b64  	%rd436, %rd58, 768;
	setp.eq.s64 	%p24, %rd436, 768;
	mov.u64 	%rd1752, %rd14;
	@%p24 bra 	$L__BB16_190;
	shr.u64 	%rd438, %rd58, 8;
	add.s64 	%rd439, %rd438, 1;
	and.b64  	%rd59, %rd439, 3;
	mov.b64 	%rd1751, 0;
	mov.u64 	%rd1752, %rd14;
$L__BB16_189:
	.pragma "nounroll";
	add.s64 	%rd440, %rd1752, %rd1729;
	shl.b64 	%rd441, %rd440, 2;
	add.s64 	%rd442, %rd10, %rd441;
	ld.global.u32 	%r1715, [%rd442];
	mov.b32 	%r1716, 0;
	// begin inline asm
	shr.b32 %r1714, %r1715, %r1716;
	// end inline asm
	and.b32  	%r1717, %r1711, %r1714;
	and.b32  	%r1718, %r1717, 3;
	shl.b32 	%r1719, %r1717, 8;
	and.b32  	%r1720, %r1719, -1024;
	add.s32 	%r1721, %r352, %r1720;
	add.s32 	%r1722, %r1721, %r1718;
	ld.shared.u8 	%rs208, [%r1722];
	add.s16 	%rs209, %rs208, 1;
	st.shared.u8 	[%r1722], %rs209;
	add.s64 	%rd1752, %rd1752, 256;
	add.s64 	%rd1751, %rd1751, 1;
	setp.ne.s64 	%p25, %rd1751, %rd59;
	@%p25 bra 	$L__BB16_189;
$L__BB16_190:
	setp.lt.u64 	%p26, %rd58, 768;
	@%p26 bra 	$L__BB16_192;
$L__BB16_191:
	add.s64 	%rd443, %rd1752, %rd1729;
	shl.b64 	%rd444, %rd443, 2;
	add.s64 	%rd445, %rd10, %rd444;
	ld.global.u32 	%r1724, [%rd445];
	mov.b32 	%r1734, 0;
	// begin inline asm
	shr.b32 %r1723, %r1724, %r1734;
	// end inline asm
	and.b32  	%r1735, %r1711, %r1723;
	and.b32  	%r1736, %r1735, 3;
	shl.b32 	%r1737, %r1735, 8;
	and.b32  	%r1738, %r1737, -1024;
	add.s32 	%r1739, %r352, %r1738;
	add.s32 	%r1740, %r1739, %r1736;
	ld.shared.u8 	%rs210, [%r1740];
	add.s16 	%rs211, %rs210, 1;
	st.shared.u8 	[%r1740], %rs211;
	ld.global.u32 	%r1727, [%rd445+1024];
	// begin inline asm
	shr.b32 %r1726, %r1727, %r1734;
	// end inline asm
	and.b32  	%r1741, %r1711, %r1726;
	and.b32  	%r1742, %r1741, 3;
	shl.b32 	%r1743, %r1741, 8;
	and.b32  	%r1744, %r1743, -1024;
	add.s32 	%r1745, %r352, %r1744;
	add.s32 	%r1746, %r1745, %r1742;
	ld.shared.u8 	%rs212, [%r1746];
	add.s16 	%rs213, %rs212, 1;
	st.shared.u8 	[%r1746], %rs213;
	ld.global.u32 	%r1730, [%rd445+2048];
	// begin inline asm
	shr.b32 %r1729, %r1730, %r1734;
	// end inline asm
	and.b32  	%r1747, %r1711, %r1729;
	and.b32  	%r1748, %r1747, 3;
	shl.b32 	%r1749, %r1747, 8;
	and.b32  	%r1750, %r1749, -1024;
	add.s32 	%r1751, %r352, %r1750;
	add.s32 	%r1752, %r1751, %r1748;
	ld.shared.u8 	%rs214, [%r1752];
	add.s16 	%rs215, %rs214, 1;
	st.shared.u8 	[%r1752], %rs215;
	ld.global.u32 	%r1733, [%rd445+3072];
	// begin inline asm
	shr.b32 %r1732, %r1733, %r1734;
	// end inline asm
	and.b32  	%r1753, %r1711, %r1732;
	and.b32  	%r1754, %r1753, 3;
	shl.b32 	%r1755, %r1753, 8;
	and.b32  	%r1756, %r1755, -1024;
	add.s32 	%r1757, %r352, %r1756;
	add.s32 	%r1758, %r1757, %r1754;
	ld.shared.u8 	%rs216, [%r1758];
	add.s16 	%rs217, %rs216, 1;
	st.shared.u8 	[%r1758], %rs217;
	add.s64 	%rd1752, %rd1752, 1024;
	setp.lt.s64 	%p27, %rd1752, %rd1749;
	@%p27 bra 	$L__BB16_191;
$L__BB16_192:
	cvt.u32.u64 	%r1760, %rd14;
	bar.sync 	0;
	shr.u32 	%r358, %r1760, 5;
	// begin inline asm
	mov.u32 %r1759, %laneid;
	// end inline asm
	setp.gt.u32 	%p28, %r1760, 511;
	@%p28 bra 	$L__BB16_194;
	shl.b32 	%r1761, %r358, 10;
	add.s32 	%r1763, %r1199, %r1761;
	shl.b32 	%r1764, %r1759, 2;
	add.s32 	%r1765, %r1763, %r1764;
	ld.shared.u32 	%r1766, [%r1765];
	bfe.u32 	%r1767, %r1766, 0, 8;
	bfe.u32 	%r1768, %r1766, 8, 8;
	bfe.u32 	%r1769, %r1766, 16, 8;
	bfe.u32 	%r1770, %r1766, 24, 8;
	cvt.u64.u32 	%rd446, %r1767;
	and.b64  	%rd447, %rd446, 255;
	add.s64 	%rd448, %rd1728, %rd447;
	cvt.u64.u32 	%rd449, %r1768;
	and.b64  	%rd450, %rd449, 255;
	add.s64 	%rd451, %rd1727, %rd450;
	cvt.u64.u32 	%rd452, %r1769;
	and.b64  	%rd453, %rd452, 255;
	add.s64 	%rd454, %rd1726, %rd453;
	cvt.u64.u32 	%rd455, %r1770;
	and.b64  	%rd456, %rd455, 255;
	add.s64 	%rd457, %rd1725, %rd456;
	ld.shared.u32 	%r1771, [%r1765+128];
	bfe.u32 	%r1772, %r1771, 0, 8;
	bfe.u32 	%r1773, %r1771, 8, 8;
	bfe.u32 	%r1774, %r1771, 16, 8;
	bfe.u32 	%r1775, %r1771, 24, 8;
	cvt.u64.u32 	%rd458, %r1772;
	and.b64  	%rd459, %rd458, 255;
	add.s64 	%rd460, %rd448, %rd459;
	cvt.u64.u32 	%rd461, %r1773;
	and.b64  	%rd462, %rd461, 255;
	add.s64 	%rd463, %rd451, %rd462;
	cvt.u64.u32 	%rd464, %r1774;
	and.b64  	%rd465, %rd464, 255;
	add.s64 	%rd466, %rd454, %rd465;
	cvt.u64.u32 	%rd467, %r1775;
	and.b64  	%rd468, %rd467, 255;
	add.s64 	%rd469, %rd457, %rd468;
	ld.shared.u32 	%r1776, [%r1765+256];
	bfe.u32 	%r1777, %r1776, 0, 8;
	bfe.u32 	%r1778, %r1776, 8, 8;
	bfe.u32 	%r1779, %r1776, 16, 8;
	bfe.u32 	%r1780, %r1776, 24, 8;
	cvt.u64.u32 	%rd470, %r1777;
	and.b64  	%rd471, %rd470, 255;
	add.s64 	%rd472, %rd460, %rd471;
	cvt.u64.u32 	%rd473, %r1778;
	and.b64  	%rd474, %rd473, 255;
	add.s64 	%rd475, %rd463, %rd474;
	cvt.u64.u32 	%rd476, %r1779;
	and.b64  	%rd477, %rd476, 255;
	add.s64 	%rd478, %rd466, %rd477;
	cvt.u64.u32 	%rd479, %r1780;
	and.b64  	%rd480, %rd479, 255;
	add.s64 	%rd481, %rd469, %rd480;
	ld.shared.u32 	%r1781, [%r1765+384];
	bfe.u32 	%r1782, %r1781, 0, 8;
	bfe.u32 	%r1783, %r1781, 8, 8;
	bfe.u32 	%r1784, %r1781, 16, 8;
	bfe.u32 	%r1785, %r1781, 24, 8;
	cvt.u64.u32 	%rd482, %r1782;
	and.b64  	%rd483, %rd482, 255;
	add.s64 	%rd484, %rd472, %rd483;
	cvt.u64.u32 	%rd485, %r1783;
	and.b64  	%rd486, %rd485, 255;
	add.s64 	%rd487, %rd475, %rd486;
	cvt.u64.u32 	%rd488, %r1784;
	and.b64  	%rd489, %rd488, 255;
	add.s64 	%rd490, %rd478, %rd489;
	cvt.u64.u32 	%rd491, %r1785;
	and.b64  	%rd492, %rd491, 255;
	add.s64 	%rd493, %rd481, %rd492;
	ld.shared.u32 	%r1786, [%r1765+512];
	bfe.u32 	%r1787, %r1786, 0, 8;
	bfe.u32 	%r1788, %r1786, 8, 8;
	bfe.u32 	%r1789, %r1786, 16, 8;
	bfe.u32 	%r1790, %r1786, 24, 8;
	cvt.u64.u32 	%rd494, %r1787;
	and.b64  	%rd495, %rd494, 255;
	add.s64 	%rd496, %rd484, %rd495;
	cvt.u64.u32 	%rd497, %r1788;
	and.b64  	%rd498, %rd497, 255;
	add.s64 	%rd499, %rd487, %rd498;
	cvt.u64.u32 	%rd500, %r1789;
	and.b64  	%rd501, %rd500, 255;
	add.s64 	%rd502, %rd490, %rd501;
	cvt.u64.u32 	%rd503, %r1790;
	and.b64  	%rd504, %rd503, 255;
	add.s64 	%rd505, %rd493, %rd504;
	ld.shared.u32 	%r1791, [%r1765+640];
	bfe.u32 	%r1792, %r1791, 0, 8;
	bfe.u32 	%r1793, %r1791, 8, 8;
	bfe.u32 	%r1794, %r1791, 16, 8;
	bfe.u32 	%r1795, %r1791, 24, 8;
	cvt.u64.u32 	%rd506, %r1792;
	and.b64  	%rd507, %rd506, 255;
	add.s64 	%rd508, %rd496, %rd507;
	cvt.u64.u32 	%rd509, %r1793;
	and.b64  	%rd510, %rd509, 255;
	add.s64 	%rd511, %rd499, %rd510;
	cvt.u64.u32 	%rd512, %r1794;
	and.b64  	%rd513, %rd512, 255;
	add.s64 	%rd514, %rd502, %rd513;
	cvt.u64.u32 	%rd515, %r1795;
	and.b64  	%rd516, %rd515, 255;
	add.s64 	%rd517, %rd505, %rd516;
	ld.shared.u32 	%r1796, [%r1765+768];
	bfe.u32 	%r1797, %r1796, 0, 8;
	bfe.u32 	%r1798, %r1796, 8, 8;
	bfe.u32 	%r1799, %r1796, 16, 8;
	bfe.u32 	%r1800, %r1796, 24, 8;
	cvt.u64.u32 	%rd518, %r1797;
	and.b64  	%rd519, %rd518, 255;
	add.s64 	%rd520, %rd508, %rd519;
	cvt.u64.u32 	%rd521, %r1798;
	and.b64  	%rd522, %rd521, 255;
	add.s64 	%rd523, %rd511, %rd522;
	cvt.u64.u32 	%rd524, %r1799;
	and.b64  	%rd525, %rd524, 255;
	add.s64 	%rd526, %rd514, %rd525;
	cvt.u64.u32 	%rd527, %r1800;
	and.b64  	%rd528, %rd527, 255;
	add.s64 	%rd529, %rd517, %rd528;
	ld.shared.u32 	%r1801, [%r1765+896];
	bfe.u32 	%r1802, %r1801, 0, 8;
	bfe.u32 	%r1803, %r1801, 8, 8;
	bfe.u32 	%r1804, %r1801, 16, 8;
	bfe.u32 	%r1805, %r1801, 24, 8;
	cvt.u64.u32 	%rd530, %r1802;
	and.b64  	%rd531, %rd530, 255;
	add.s64 	%rd1728, %rd520, %rd531;
	cvt.u64.u32 	%rd532, %r1803;
	and.b64  	%rd533, %rd532, 255;
	add.s64 	%rd1727, %rd523, %rd533;
	cvt.u64.u32 	%rd534, %r1804;
	and.b64  	%rd535, %rd534, 255;
	add.s64 	%rd1726, %rd526, %rd535;
	cvt.u64.u32 	%rd536, %r1805;
	and.b64  	%rd537, %rd536, 255;
	add.s64 	%rd1725, %rd529, %rd537;
$L__BB16_194:
	setp.gt.u32 	%p29, %r1760, 255;
	@%p29 bra 	$L__BB16_196;
	shl.b32 	%r1807, %r358, 10;
	add.s32 	%r1809, %r1199, %r1807;
	shl.b32 	%r1810, %r1759, 2;
	add.s32 	%r1811, %r1809, %r1810;
	ld.shared.u32 	%r1812, [%r1811+8192];
	bfe.u32 	%r1813, %r1812, 0, 8;
	bfe.u32 	%r1814, %r1812, 8, 8;
	bfe.u32 	%r1815, %r1812, 16, 8;
	bfe.u32 	%r1816, %r1812, 24, 8;
	cvt.u64.u32 	%rd538, %r1813;
	and.b64  	%rd539, %rd538, 255;
	add.s64 	%rd540, %rd1747, %rd539;
	cvt.u64.u32 	%rd541, %r1814;
	and.b64  	%rd542, %rd541, 255;
	add.s64 	%rd543, %rd1746, %rd542;
	cvt.u64.u32 	%rd544, %r1815;
	and.b64  	%rd545, %rd544, 255;
	add.s64 	%rd546, %rd1745, %rd545;
	cvt.u64.u32 	%rd547, %r1816;
	and.b64  	%rd548, %rd547, 255;
	add.s64 	%rd549, %rd1744, %rd548;
	ld.shared.u32 	%r1817, [%r1811+8320];
	bfe.u32 	%r1818, %r1817, 0, 8;
	bfe.u32 	%r1819, %r1817, 8, 8;
	bfe.u32 	%r1820, %r1817, 16, 8;
	bfe.u32 	%r1821, %r1817, 24, 8;
	cvt.u64.u32 	%rd550, %r1818;
	and.b64  	%rd551, %rd550, 255;
	add.s64 	%rd552, %rd540, %rd551;
	cvt.u64.u32 	%rd553, %r1819;
	and.b64  	%rd554, %rd553, 255;
	add.s64 	%rd555, %rd543, %rd554;
	cvt.u64.u32 	%rd556, %r1820;
	and.b64  	%rd557, %rd556, 255;
	add.s64 	%rd558, %rd546, %rd557;
	cvt.u64.u32 	%rd559, %r1821;
	and.b64  	%rd560, %rd559, 255;
	add.s64 	%rd561, %rd549, %rd560;
	ld.shared.u32 	%r1822, [%r1811+8448];
	bfe.u32 	%r1823, %r1822, 0, 8;
	bfe.u32 	%r1824, %r1822, 8, 8;
	bfe.u32 	%r1825, %r1822, 16, 8;
	bfe.u32 	%r1826, %r1822, 24, 8;
	cvt.u64.u32 	%rd562, %r1823;
	and.b64  	%rd563, %rd562, 255;
	add.s64 	%rd564, %rd552, %rd563;
	cvt.u64.u32 	%rd565, %r1824;
	and.b64  	%rd566, %rd565, 255;
	add.s64 	%rd567, %rd555, %rd566;
	cvt.u64.u32 	%rd568, %r1825;
	and.b64  	%rd569, %rd568, 255;
	add.s64 	%rd570, %rd558, %rd569;
	cvt.u64.u32 	%rd571, %r1826;
	and.b64  	%rd572, %rd571, 255;
	add.s64 	%rd573, %rd561, %rd572;
	ld.shared.u32 	%r1827, [%r1811+8576];
	bfe.u32 	%r1828, %r1827, 0, 8;
	bfe.u32 	%r1829, %r1827, 8, 8;
	bfe.u32 	%r1830, %r1827, 16, 8;
	bfe.u32 	%r1831, %r1827, 24, 8;
	cvt.u64.u32 	%rd574, %r1828;
	and.b64  	%rd575, %rd574, 255;
	add.s64 	%rd576, %rd564, %rd575;
	cvt.u64.u32 	%rd577, %r1829;
	and.b64  	%rd578, %rd577, 255;
	add.s64 	%rd579, %rd567, %rd578;
	cvt.u64.u32 	%rd580, %r1830;
	and.b64  	%rd581, %rd580, 255;
	add.s64 	%rd582, %rd570, %rd581;
	cvt.u64.u32 	%rd583, %r1831;
	and.b64  	%rd584, %rd583, 255;
	add.s64 	%rd585, %rd573, %rd584;
	ld.shared.u32 	%r1832, [%r1811+8704];
	bfe.u32 	%r1833, %r1832, 0, 8;
	bfe.u32 	%r1834, %r1832, 8, 8;
	bfe.u32 	%r1835, %r1832, 16, 8;
	bfe.u32 	%r1836, %r1832, 24, 8;
	cvt.u64.u32 	%rd586, %r1833;
	and.b64  	%rd587, %rd586, 255;
	add.s64 	%rd588, %rd576, %rd587;
	cvt.u64.u32 	%rd589, %r1834;
	and.b64  	%rd590, %rd589, 255;
	add.s64 	%rd591, %rd579, %rd590;
	cvt.u64.u32 	%rd592, %r1835;
	and.b64  	%rd593, %rd592, 255;
	add.s64 	%rd594, %rd582, %rd593;
	cvt.u64.u32 	%rd595, %r1836;
	and.b64  	%rd596, %rd595, 255;
	add.s64 	%rd597, %rd585, %rd596;
	ld.shared.u32 	%r1837, [%r1811+8832];
	bfe.u32 	%r1838, %r1837, 0, 8;
	bfe.u32 	%r1839, %r1837, 8, 8;
	bfe.u32 	%r1840, %r1837, 16, 8;
	bfe.u32 	%r1841, %r1837, 24, 8;
	cvt.u64.u32 	%rd598, %r1838;
	and.b64  	%rd599, %rd598, 255;
	add.s64 	%rd600, %rd588, %rd599;
	cvt.u64.u32 	%rd601, %r1839;
	and.b64  	%rd602, %rd601, 255;
	add.s64 	%rd603, %rd591, %rd602;
	cvt.u64.u32 	%rd604, %r1840;
	and.b64  	%rd605, %rd604, 255;
	add.s64 	%rd606, %rd594, %rd605;
	cvt.u64.u32 	%rd607, %r1841;
	and.b64  	%rd608, %rd607, 255;
	add.s64 	%rd609, %rd597, %rd608;
	ld.shared.u32 	%r1842, [%r1811+8960];
	bfe.u32 	%r1843, %r1842, 0, 8;
	bfe.u32 	%r1844, %r1842, 8, 8;
	bfe.u32 	%r1845, %r1842, 16, 8;
	bfe.u32 	%r1846, %r1842, 24, 8;
	cvt.u64.u32 	%rd610, %r1843;
	and.b64  	%rd611, %rd610, 255;
	add.s64 	%rd612, %rd600, %rd611;
	cvt.u64.u32 	%rd613, %r1844;
	and.b64  	%rd614, %rd613, 255;
	add.s64 	%rd615, %rd603, %rd614;
	cvt.u64.u32 	%rd616, %r1845;
	and.b64  	%rd617, %rd616, 255;
	add.s64 	%rd618, %rd606, %rd617;
	cvt.u64.u32 	%rd619, %r1846;
	and.b64  	%rd620, %rd619, 255;
	add.s64 	%rd621, %rd609, %rd620;
	ld.shared.u32 	%r1847, [%r1811+9088];
	bfe.u32 	%r1848, %r1847, 0, 8;
	bfe.u32 	%r1849, %r1847, 8, 8;
	bfe.u32 	%r1850, %r1847, 16, 8;
	bfe.u32 	%r1851, %r1847, 24, 8;
	cvt.u64.u32 	%rd622, %r1848;
	and.b64  	%rd623, %rd622, 255;
	add.s64 	%rd1747, %rd612, %rd623;
	cvt.u64.u32 	%rd624, %r1849;
	and.b64  	%rd625, %rd624, 255;
	add.s64 	%rd1746, %rd615, %rd625;
	cvt.u64.u32 	%rd626, %r1850;
	and.b64  	%rd627, %rd626, 255;
	add.s64 	%rd1745, %rd618, %rd627;
	cvt.u64.u32 	%rd628, %r1851;
	and.b64  	%rd629, %rd628, 255;
	add.s64 	%rd1744, %rd621, %rd629;
$L__BB16_196:
	setp.gt.u32 	%p30, %r1760, 511;
	bar.sync 	0;
	shl.b32 	%r1853, %r1759, 9;
	add.s32 	%r360, %r1199, %r1853;
	@%p30 bra 	$L__BB16_198;
	and.b32  	%r1856, %r1760, 480;
	add.s32 	%r1857, %r360, %r1856;
	st.shared.v2.u64 	[%r1857], {%rd1728, %rd1727};
	st.shared.v2.u64 	[%r1857+16], {%rd1726, %rd1725};
$L__BB16_198:
	setp.gt.u32 	%p31, %r1760, 255;
	@%p31 bra 	$L__BB16_200;
	and.b32  	%r1860, %r1760, 224;
	add.s32 	%r1861, %r360, %r1860;
	st.shared.v2.u64 	[%r1861+256], {%rd1747, %rd1746};
	st.shared.v2.u64 	[%r1861+272], {%rd1745, %rd1744};
$L__BB16_200:
	bar.sync 	0;
	setp.gt.u32 	%p32, %r1760, 63;
	shl.b32 	%r1863, %r1760, 2;
	add.s32 	%r361, %r352, %r1863;
	@%p32 bra 	$L__BB16_202;
	ld.shared.u64 	%rd631, [%r361];
	ld.shared.u64 	%rd632, [%r361+512];
	add.s64 	%rd633, %rd632, %rd631;
	ld.shared.u64 	%rd634, [%r361+1024];
	add.s64 	%rd635, %rd634, %rd633;
	ld.shared.u64 	%rd636, [%r361+1536];
	add.s64 	%rd637, %rd636, %rd635;
	ld.shared.u64 	%rd638, [%r361+2048];
	add.s64 	%rd639, %rd638, %rd637;
	ld.shared.u64 	%rd640, [%r361+2560];
	add.s64 	%rd641, %rd640, %rd639;
	ld.shared.u64 	%rd642, [%r361+3072];
	add.s64 	%rd643, %rd642, %rd641;
	ld.shared.u64 	%rd644, [%r361+3584];
	add.s64 	%rd645, %rd644, %rd643;
	ld.shared.u64 	%rd646, [%r361+4096];
	add.s64 	%rd647, %rd646, %rd645;
	ld.shared.u64 	%rd648, [%r361+4608];
	add.s64 	%rd649, %rd648, %rd647;
	ld.shared.u64 	%rd650, [%r361+5120];
	add.s64 	%rd651, %rd650, %rd649;
	ld.shared.u64 	%rd652, [%r361+5632];
	add.s64 	%rd653, %rd652, %rd651;
	ld.shared.u64 	%rd654, [%r361+6144];
	add.s64 	%rd655, %rd654, %rd653;
	ld.shared.u64 	%rd656, [%r361+6656];
	add.s64 	%rd657, %rd656, %rd655;
	ld.shared.u64 	%rd658, [%r361+7168];
	add.s64 	%rd659, %rd658, %rd657;
	ld.shared.u64 	%rd660, [%r361+7680];
	add.s64 	%rd661, %rd660, %rd659;
	ld.shared.u64 	%rd662, [%r361+8192];
	add.s64 	%rd663, %rd662, %rd661;
	ld.shared.u64 	%rd664, [%r361+8704];
	add.s64 	%rd665, %rd664, %rd663;
	ld.shared.u64 	%rd666, [%r361+9216];
	add.s64 	%rd667, %rd666, %rd665;
	ld.shared.u64 	%rd668, [%r361+9728];
	add.s64 	%rd669, %rd668, %rd667;
	ld.shared.u64 	%rd670, [%r361+10240];
	add.s64 	%rd671, %rd670, %rd669;
	ld.shared.u64 	%rd672, [%r361+10752];
	add.s64 	%rd673, %rd672, %rd671;
	ld.shared.u64 	%rd674, [%r361+11264];
	add.s64 	%rd675, %rd674, %rd673;
	ld.shared.u64 	%rd676, [%r361+11776];
	add.s64 	%rd677, %rd676, %rd675;
	ld.shared.u64 	%rd678, [%r361+12288];
	add.s64 	%rd679, %rd678, %rd677;
	ld.shared.u64 	%rd680, [%r361+12800];
	add.s64 	%rd681, %rd680, %rd679;
	ld.shared.u64 	%rd682, [%r361+13312];
	add.s64 	%rd683, %rd682, %rd681;
	ld.shared.u64 	%rd684, [%r361+13824];
	add.s64 	%rd685, %rd684, %rd683;
	ld.shared.u64 	%rd686, [%r361+14336];
	add.s64 	%rd687, %rd686, %rd685;
	ld.shared.u64 	%rd688, [%r361+14848];
	add.s64 	%rd689, %rd688, %rd687;
	ld.shared.u64 	%rd690, [%r361+15360];
	add.s64 	%rd691, %rd690, %rd689;
	ld.shared.u64 	%rd692, [%r361+15872];
	add.s64 	%rd1762, %rd692, %rd691;
$L__BB16_202:
	bar.sync 	0;
	shr.u32 	%r1865, %r1760, 3;
	add.s32 	%r1866, %r1865, %r1760;
	shl.b32 	%r1867, %r1866, 3;
	add.s32 	%r1869, %r1199, 1040;
	add.s32 	%r362, %r1869, %r1867;
	st.shared.u64 	[%r362], %rd1762;
	bar.sync 	0;
	setp.gt.u32 	%p33, %r1760, 31;
	mad.lo.s32 	%r363, %r1760, 72, %r1869;
	@%p33 bra 	$L__BB16_204;
	ld.shared.u64 	%rd693, [%r363];
	ld.shared.u64 	%rd694, [%r363+8];
	ld.shared.u64 	%rd695, [%r363+16];
	ld.shared.u64 	%rd696, [%r363+24];
	ld.shared.u64 	%rd697, [%r363+32];
	ld.shared.u64 	%rd698, [%r363+40];
	ld.shared.u64 	%rd699, [%r363+48];
	ld.shared.u64 	%rd700, [%r363+56];
	add.s64 	%rd701, %rd694, %rd693;
	add.s64 	%rd702, %rd701, %rd695;
	add.s64 	%rd703, %rd702, %rd696;
	add.s64 	%rd704, %rd703, %rd697;
	add.s64 	%rd705, %rd704, %rd698;
	add.s64 	%rd706, %rd705, %rd699;
	add.s64 	%rd707, %rd706, %rd700;
	mov.b64 	{%r1871, %r1876}, %rd707;
	mov.b32 	%r1877, 1;
	mov.b32 	%r1918, 0;
	mov.b32 	%r1919, -1;
	// begin inline asm
	shfl.sync.up.b32 %r1870, %r1871, %r1877, %r1918, %r1919;
	// end inline asm
	// begin inline asm
	shfl.sync.up.b32 %r1875, %r1876, %r1877, %r1918, %r1919;
	// end inline asm
	mov.b64 	%rd708, {%r1870, %r1875};
	setp.lt.s32 	%p34, %r1759, 1;
	selp.b64 	%rd709, 0, %rd708, %p34;
	add.s64 	%rd710, %rd709, %rd707;
	mov.b64 	{%r1881, %r1886}, %rd710;
	mov.b32 	%r1887, 2;
	// begin inline asm
	shfl.sync.up.b32 %r1880, %r1881, %r1887, %r1918, %r1919;
	// end inline asm
	// begin inline asm
	shfl.sync.up.b32 %r1885, %r1886, %r1887, %r1918, %r1919;
	// end inline asm
	mov.b64 	%rd711, {%r1880, %r1885};
	setp.lt.s32 	%p35, %r1759, 2;
	selp.b64 	%rd712, 0, %rd711, %p35;
	add.s64 	%rd713, %rd712, %rd710;
	mov.b64 	{%r1891, %r1896}, %rd713;
	mov.b32 	%r1897, 4;
	// begin inline asm
	shfl.sync.up.b32 %r1890, %r1891, %r1897, %r1918, %r1919;
	// end inline asm
	// begin inline asm
	shfl.sync.up.b32 %r1895, %r1896, %r1897, %r1918, %r1919;
	// end inline asm
	mov.b64 	%rd714, {%r1890, %r1895};
	setp.lt.s32 	%p36, %r1759, 4;
	selp.b64 	%rd715, 0, %rd714, %p36;
	add.s64 	%rd716, %rd715, %rd713;
	mov.b64 	{%r1901, %r1906}, %rd716;
	mov.b32 	%r1907, 8;
	// begin inline asm
	shfl.sync.up.b32 %r1900, %r1901, %r1907, %r1918, %r1919;
	// end inline asm
	// begin inline asm
	shfl.sync.up.b32 %r1905, %r1906, %r1907, %r1918, %r1919;
	// end inline asm
	mov.b64 	%rd717, {%r1900, %r1905};
	setp.lt.s32 	%p37, %r1759, 8;
	selp.b64 	%rd718, 0, %rd717, %p37;
	add.s64 	%rd719, %rd718, %rd716;
	mov.b64 	{%r1911, %r1916}, %rd719;
	mov.b32 	%r1917, 16;
	// begin inline asm
	shfl.sync.up.b32 %r1910, %r1911, %r1917, %r1918, %r1919;
	// end inline asm
	// begin inline asm
	shfl.sync.up.b32 %r1915, %r1916, %r1917, %r1918, %r1919;
	// end inline asm
	mov.b64 	%rd720, {%r1910, %r1915};
	setp.lt.s32 	%p38, %r1759, 16;
	selp.b64 	%rd721, 0, %rd720, %p38;
	add.s64 	%rd722, %rd721, %rd719;
	sub.s64 	%rd723, %rd722, %rd707;
	ld.shared.u64 	%rd724, [%r363];
	ld.shared.u64 	%rd725, [%r363+8];
	ld.shared.u64 	%rd726, [%r363+16];
	ld.shared.u64 	%rd727, [%r363+24];
	ld.shared.u64 	%rd728, [%r363+32];
	ld.shared.u64 	%rd729, [%r363+40];
	ld.shared.u64 	%rd730, [%r363+48];
	add.s64 	%rd731, %rd724, %rd723;
	add.s64 	%rd732, %rd725, %rd731;
	add.s64 	%rd733, %rd726, %rd732;
	add.s64 	%rd734, %rd727, %rd733;
	add.s64 	%rd735, %rd728, %rd734;
	add.s64 	%rd736, %rd729, %rd735;
	add.s64 	%rd737, %rd730, %rd736;
	st.shared.u64 	[%r363], %rd723;
	st.shared.u64 	[%r363+8], %rd731;
	st.shared.u64 	[%r363+16], %rd732;
	st.shared.u64 	[%r363+24], %rd733;
	st.shared.u64 	[%r363+32], %rd734;
	st.shared.u64 	[%r363+40], %rd735;
	st.shared.u64 	[%r363+48], %rd736;
	st.shared.u64 	[%r363+56], %rd737;
$L__BB16_204:
	setp.gt.u32 	%p39, %r1760, 63;
	bar.sync 	0;
	ld.shared.u64 	%rd1768, [%r362];
	bar.sync 	0;
	setp.eq.s64 	%p40, %rd1768, 0;
	setp.eq.s64 	%p41, %rd1768, %rd3;
	or.pred  	%p42, %p40, %p41;
	or.pred  	%p44, %p39, %p42;
	selp.u32 	%r1921, 1, 0, %p44;
	{ 
	.reg .pred 	%p1; 
	.reg .pred 	%p2; 
	setp.ne.u32 	%p1, %r1921, 0; 
	bar.red.and.pred 	%p2, 0, %p1; 
	selp.u32 	%r1922, 1, 0, %p2; 
	}
	setp.ne.s32 	%p45, %r1922, 0;
	@%p45 bra 	$L__BB16_323;
	setp.lt.s64 	%p95, %rd3, 5888;
	mov.b64 	%rd1770, 0;
	mov.u64 	%rd1771, %rd3;
	@%p95 bra 	$L__BB16_220;
	mov.b64 	%rd1770, 0;
	cvt.u64.u32 	%rd748, %r1197;
	mul.wide.u32 	%rd751, %r1, 4;
	add.s32 	%r2123, %r352, %r1198;
	mad.lo.s32 	%r2124, %r1197, 84, %r2123;
	mad.lo.s32 	%r2263, %r1197, 124, %r2123;
$L__BB16_207:
	.pragma "nounroll";
	ld.param.u64 	%rd1716, [_ZN3cub18CUB_300001_SM_10006detail14segmented_sort33DeviceSegmentedSortFallbackKernelILNS0_9SortOrderE0ENS2_10policy_hubIjNS0_8NullTypeEE9Policy860EjS6_PjS9_lEEvPKT1_PSA_NS1_20device_double_bufferISA_EEPKT2_PSG_NSE_ISG_EET3_T4__param_0];
	setp.ne.s32 	%p96, %r1759, 31;
	add.s64 	%rd749, %rd1770, %rd748;
	cvta.to.global.u64 	%rd750, %rd1716;
	add.s64 	%rd752, %rd750, %rd751;
	shl.b64 	%rd753, %rd749, 2;
	add.s64 	%rd754, %rd752, %rd753;
	ld.global.u32 	%r2097, [%rd754];
	ld.global.u32 	%r2098, [%rd754+1024];
	ld.global.u32 	%r2099, [%rd754+2048];
	ld.global.u32 	%r2100, [%rd754+3072];
	ld.global.u32 	%r2101, [%rd754+4096];
	ld.global.u32 	%r2102, [%rd754+5120];
	ld.global.u32 	%r2103, [%rd754+6144];
	ld.global.u32 	%r2104, [%rd754+7168];
	ld.global.u32 	%r2105, [%rd754+8192];
	ld.global.u32 	%r2106, [%rd754+9216];
	ld.global.u32 	%r2107, [%rd754+10240];
	ld.global.u32 	%r2108, [%rd754+11264];
	ld.global.u32 	%r2109, [%rd754+12288];
	ld.global.u32 	%r2110, [%rd754+13312];
	ld.global.u32 	%r2111, [%rd754+14336];
	ld.global.u32 	%r2112, [%rd754+15360];
	ld.global.u32 	%r2113, [%rd754+16384];
	ld.global.u32 	%r2114, [%rd754+17408];
	ld.global.u32 	%r2115, [%rd754+18432];
	ld.global.u32 	%r2116, [%rd754+19456];
	ld.global.u32 	%r2117, [%rd754+20480];
	ld.global.u32 	%r2118, [%rd754+21504];
	ld.global.u32 	%r2119, [%rd754+22528];
	st.shared.u32 	[%r352], %r2097;
	st.shared.u32 	[%r352+1024], %r2098;
	st.shared.u32 	[%r352+2048], %r2099;
	st.shared.u32 	[%r352+3072], %r2100;
	st.shared.u32 	[%r352+4096], %r2101;
	st.shared.u32 	[%r352+5120], %r2102;
	st.shared.u32 	[%r352+6144], %r2103;
	st.shared.u32 	[%r352+7168], %r2104;
	st.shared.u32 	[%r352+8192], %r2105;
	st.shared.u32 	[%r352+9216], %r2106;
	st.shared.u32 	[%r352+10240], %r2107;
	st.shared.u32 	[%r352+11264], %r2108;
	st.shared.u32 	[%r352+12288], %r2109;
	st.shared.u32 	[%r352+13312], %r2110;
	st.shared.u32 	[%r352+14336], %r2111;
	st.shared.u32 	[%r352+15360], %r2112;
	st.shared.u32 	[%r352+16384], %r2113;
	st.shared.u32 	[%r352+17408], %r2114;
	st.shared.u32 	[%r352+18432], %r2115;
	st.shared.u32 	[%r352+19456], %r2116;
	st.shared.u32 	[%r352+20480], %r2117;
	st.shared.u32 	[%r352+21504], %r2118;
	st.shared.u32 	[%r352+22528], %r2119;
	bar.sync 	0;
	ld.shared.u32 	%r436, [%r2124];
	ld.shared.u32 	%r437, [%r2124+4];
	ld.shared.u32 	%r438, [%r2124+8];
	ld.shared.u32 	%r439, [%r2124+12];
	ld.shared.u32 	%r440, [%r2124+16];
	ld.shared.u32 	%r441, [%r2124+20];
	ld.shared.u32 	%r442, [%r2124+24];
	ld.shared.u32 	%r443, [%r2124+28];
	ld.shared.u32 	%r444, [%r2124+32];
	ld.shared.u32 	%r445, [%r2124+36];
	ld.shared.u32 	%r446, [%r2124+40];
	ld.shared.u32 	%r447, [%r2124+44];
	ld.shared.u32 	%r448, [%r2124+48];
	ld.shared.u32 	%r449, [%r2124+52];
	ld.shared.u32 	%r450, [%r2124+56];
	ld.shared.u32 	%r451, [%r2124+60];
	ld.shared.u32 	%r452, [%r2124+64];
	ld.shared.u32 	%r453, [%r2124+68];
	ld.shared.u32 	%r454, [%r2124+72];
	ld.shared.u32 	%r455, [%r2124+76];
	ld.shared.u32 	%r456, [%r2124+80];
	ld.shared.u32 	%r457, [%r2124+84];
	ld.shared.u32 	%r458, [%r2124+88];
	bar.sync 	0;
	mov.b32 	%r2093, 0;
	st.shared.u32 	[%r352], %r2093;
	st.shared.u32 	[%r352+1024], %r2093;
	st.shared.u32 	[%r352+2048], %r2093;
	st.shared.u32 	[%r352+3072], %r2093;
	st.shared.u32 	[%r352+4096], %r2093;
	st.shared.u32 	[%r352+5120], %r2093;
	st.shared.u32 	[%r352+6144], %r2093;
	st.shared.u32 	[%r352+7168], %r2093;
	st.shared.u32 	[%r352+8192], %r2093;
	st.shared.u32 	[%r352+9216], %r2093;
	st.shared.u32 	[%r352+10240], %r2093;
	st.shared.u32 	[%r352+11264], %r2093;
	st.shared.u32 	[%r352+12288], %r2093;
	st.shared.u32 	[%r352+13312], %r2093;
	st.shared.u32 	[%r352+14336], %r2093;
	st.shared.u32 	[%r352+15360], %r2093;
	st.shared.u32 	[%r352+16384], %r2093;
	st.shared.u32 	[%r352+17408], %r2093;
	st.shared.u32 	[%r352+18432], %r2093;
	st.shared.u32 	[%r352+19456], %r2093;
	st.shared.u32 	[%r352+20480], %r2093;
	st.shared.u32 	[%r352+21504], %r2093;
	st.shared.u32 	[%r352+22528], %r2093;
	st.shared.u32 	[%r352+23552], %r2093;
	st.shared.u32 	[%r352+24576], %r2093;
	st.shared.u32 	[%r352+25600], %r2093;
	st.shared.u32 	[%r352+26624], %r2093;
	st.shared.u32 	[%r352+27648], %r2093;
	st.shared.u32 	[%r352+28672], %r2093;
	st.shared.u32 	[%r352+29696], %r2093;
	st.shared.u32 	[%r352+30720], %r2093;
	st.shared.u32 	[%r352+31744], %r2093;
	st.shared.u32 	[%r352+32768], %r2093;
	mov.b32 	%r1996, 6;
	// begin inline asm
	bmsk.clamp.b32 %r1994, %r2093, %r1996;
	// end inline asm
	// begin inline asm
	shr.b32 %r1997, %r436, %r2093;
	// end inline asm
	and.b32  	%r2125, %r1994, %r1997;
	shl.b32 	%r2126, %r2125, 10;
	and.b32  	%r2127, %r2126, 31744;
	add.s32 	%r2128, %r352, %r2127;
	shr.u32 	%r2129, %r2125, 4;
	and.b32  	%r2130, %r2129, 268435454;
	add.s32 	%r460, %r2128, %r2130;
	ld.shared.u16 	%rs24, [%r460];
	add.s16 	%rs218, %rs24, 1;
	st.shared.u16 	[%r460], %rs218;
	// begin inline asm
	shr.b32 %r2000, %r437, %r2093;
	// end inline asm
	and.b32  	%r2131, %r1994, %r2000;
	shl.b32 	%r2132, %r2131, 10;
	and.b32  	%r2133, %r2132, 31744;
	add.s32 	%r2134, %r352, %r2133;
	shr.u32 	%r2135, %r2131, 4;
	and.b32  	%r2136, %r2135, 268435454;
	add.s32 	%r461, %r2134, %r2136;
	ld.shared.u16 	%rs25, [%r461];
	add.s16 	%rs219, %rs25, 1;
	st.shared.u16 	[%r461], %rs219;
	// begin inline asm
	shr.b32 %r2003, %r438, %r2093;
	// end inline asm
	and.b32  	%r2137, %r1994, %r2003;
	shl.b32 	%r2138, %r2137, 10;
	and.b32  	%r2139, %r2138, 31744;
	add.s32 	%r2140, %r352, %r2139;
	shr.u32 	%r2141, %r2137, 4;
	and.b32  	%r2142, %r2141, 268435454;
	add.s32 	%r462, %r2140, %r2142;
	ld.shared.u16 	%rs26, [%r462];
	add.s16 	%rs220, %rs26, 1;
	st.shared.u16 	[%r462], %rs220;
	// begin inline asm
	shr.b32 %r2006, %r439, %r2093;
	// end inline asm
	and.b32  	%r2143, %r1994, %r2006;
	shl.b32 	%r2144, %r2143, 10;
	and.b32  	%r2145, %r2144, 31744;
	add.s32 	%r2146, %r352, %r2145;
	shr.u32 	%r2147, %r2143, 4;
	and.b32  	%r2148, %r2147, 268435454;
	add.s32 	%r463, %r2146, %r2148;
	ld.shared.u16 	%rs27, [%r463];
	add.s16 	%rs221, %rs27, 1;
	st.shared.u16 	[%r463], %rs221;
	// begin inline asm
	shr.b32 %r2009, %r440, %r2093;
	// end inline asm
	and.b32  	%r2149, %r1994, %r2009;
	shl.b32 	%r2150, %r2149, 10;
	and.b32  	%r2151, %r2150, 31744;
	add.s32 	%r2152, %r352, %r2151;
	shr.u32 	%r2153, %r2149, 4;
	and.b32  	%r2154, %r2153, 268435454;
	add.s32 	%r464, %r2152, %r2154;
	ld.shared.u16 	%rs28, [%r464];
	add.s16 	%rs222, %rs28, 1;
	st.shared.u16 	[%r464], %rs222;
	// begin inline asm
	shr.b32 %r2012, %r441, %r2093;
	// end inline asm
	and.b32  	%r2155, %r1994, %r2012;
	shl.b32 	%r2156, %r2155, 10;
	and.b32  	%r2157, %r2156, 31744;
	add.s32 	%r2158, %r352, %r2157;
	shr.u32 	%r2159, %r2155, 4;
	and.b32  	%r2160, %r2159, 268435454;
	add.s32 	%r465, %r2158, %r2160;
	ld.shared.u16 	%rs29, [%r465];
	add.s16 	%rs223, %rs29, 1;
	st.shared.u16 	[%r465], %rs223;
	// begin inline asm
	shr.b32 %r2015, %r442, %r2093;
	// end inline asm
	and.b32  	%r2161, %r1994, %r2015;
	shl.b32 	%r2162, %r2161, 10;
	and.b32  	%r2163, %r2162, 31744;
	add.s32 	%r2164, %r352, %r2163;
	shr.u32 	%r2165, %r2161, 4;
	and.b32  	%r2166, %r2165, 268435454;
	add.s32 	%r466, %r2164, %r2166;
	ld.shared.u16 	%rs30, [%r466];
	add.s16 	%rs224, %rs30, 1;
	st.shared.u16 	[%r466], %rs224;
	// begin inline asm
	shr.b32 %r2018, %r443, %r2093;
	// end inline asm
	and.b32  	%r2167, %r1994, %r2018;
	shl.b32 	%r2168, %r2167, 10;
	and.b32  	%r2169, %r2168, 31744;
	add.s32 	%r2170, %r352, %r2169;
	shr.u32 	%r2171, %r2167, 4;
	and.b32  	%r2172, %r2171, 268435454;
	add.s32 	%r467, %r2170, %r2172;
	ld.shared.u16 	%rs31, [%r467];
	add.s16 	%rs225, %rs31, 1;
	st.shared.u16 	[%r467], %rs225;
	// begin inline asm
	shr.b32 %r2021, %r444, %r2093;
	// end inline asm
	and.b32  	%r2173, %r1994, %r2021;
	shl.b32 	%r2174, %r2173, 10;
	and.b32  	%r2175, %r2174, 31744;
	add.s32 	%r2176, %r352, %r2175;
	shr.u32 	%r2177, %r2173, 4;
	and.b32  	%r2178, %r2177, 268435454;
	add.s32 	%r468, %r2176, %r2178;
	ld.shared.u16 	%rs32, [%r468];
	add.s16 	%rs226, %rs32, 1;
	st.shared.u16 	[%r468], %rs226;
	// begin inline asm
	shr.b32 %r2024, %r445, %r2093;
	// end inline asm
	and.b32  	%r2179, %r1994, %r2024;
	shl.b32 	%r2180, %r2179, 10;
	and.b32  	%r2181, %r2180, 31744;
	add.s32 	%r2182, %r352, %r2181;
	shr.u32 	%r2183, %r2179, 4;
	and.b32  	%r2184, %r2183, 268435454;
	add.s32 	%r469, %r2182, %r2184;
	ld.shared.u16 	%rs33, [%r469];
	add.s16 	%rs227, %rs33, 1;
	st.shared.u16 	[%r469], %rs227;
	// begin inline asm
	shr.b32 %r2027, %r446, %r2093;
	// end inline asm
	and.b32  	%r2185, %r1994, %r2027;
	shl.b32 	%r2186, %r2185, 10;
	and.b32  	%r2187, %r2186, 31744;
	add.s32 	%r2188, %r352, %r2187;
	shr.u32 	%r2189, %r2185, 4;
	and.b32  	%r2190, %r2189, 268435454;
	add.s32 	%r470, %r2188, %r2190;
	ld.shared.u16 	%rs34, [%r470];
	add.s16 	%rs228, %rs34, 1;
	st.shared.u16 	[%r470], %rs228;
	// begin inline asm
	shr.b32 %r2030, %r447, %r2093;
	// end inline asm
	and.b32  	%r2191, %r1994, %r2030;
	shl.b32 	%r2192, %r2191, 10;
	and.b32  	%r2193, %r2192, 31744;
	add.s32 	%r2194, %r352, %r2193;
	shr.u32 	%r2195, %r2191, 4;
	and.b32  	%r2196, %r2195, 268435454;
	add.s32 	%r471, %r2194, %r2196;
	ld.shared.u16 	%rs35, [%r471];
	add.s16 	%rs229, %rs35, 1;
	st.shared.u16 	[%r471], %rs229;
	// begin inline asm
	shr.b32 %r2033, %r448, %r2093;
	// end inline asm
	and.b32  	%r2197, %r1994, %r2033;
	shl.b32 	%r2198, %r2197, 10;
	and.b32  	%r2199, %r2198, 31744;
	add.s32 	%r2200, %r352, %r2199;
	shr.u32 	%r2201, %r2197, 4;
	and.b32  	%r2202, %r2201, 268435454;
	add.s32 	%r472, %r2200, %r2202;
	ld.shared.u16 	%rs36, [%r472];
	add.s16 	%rs230, %rs36, 1;
	st.shared.u16 	[%r472], %rs230;
	// begin inline asm
	shr.b32 %r2036, %r449, %r2093;
	// end inline asm
	and.b32  	%r2203, %r1994, %r2036;
	shl.b32 	%r2204, %r2203, 10;
	and.b32  	%r2205, %r2204, 31744;
	add.s32 	%r2206, %r352, %r2205;
	shr.u32 	%r2207, %r2203, 4;
	and.b32  	%r2208, %r2207, 268435454;
	add.s32 	%r473, %r2206, %r2208;
	ld.shared.u16 	%rs37, [%r473];
	add.s16 	%rs231, %rs37, 1;
	st.shared.u16 	[%r473], %rs231;
	// begin inline asm
	shr.b32 %r2039, %r450, %r2093;
	// end inline asm
	and.b32  	%r2209, %r1994, %r2039;
	shl.b32 	%r2210, %r2209, 10;
	and.b32  	%r2211, %r2210, 31744;
	add.s32 	%r2212, %r352, %r2211;
	shr.u32 	%r2213, %r2209, 4;
	and.b32  	%r2214, %r2213, 268435454;
	add.s32 	%r474, %r2212, %r2214;
	ld.shared.u16 	%rs38, [%r474];
	add.s16 	%rs232, %rs38, 1;
	st.shared.u16 	[%r474], %rs232;
	// begin inline asm
	shr.b32 %r2042, %r451, %r2093;
	// end inline asm
	and.b32  	%r2215, %r1994, %r2042;
	shl.b32 	%r2216, %r2215, 10;
	and.b32  	%r2217, %r2216, 31744;
	add.s32 	%r2218, %r352, %r2217;
	shr.u32 	%r2219, %r2215, 4;
	and.b32  	%r2220, %r2219, 268435454;
	add.s32 	%r475, %r2218, %r2220;
	ld.shared.u16 	%rs39, [%r475];
	add.s16 	%rs233, %rs39, 1;
	st.shared.u16 	[%r475], %rs233;
	// begin inline asm
	shr.b32 %r2045, %r452, %r2093;
	// end inline asm
	and.b32  	%r2221, %r1994, %r2045;
	shl.b32 	%r2222, %r2221, 10;
	and.b32  	%r2223, %r2222, 31744;
	add.s32 	%r2224, %r352, %r2223;
	shr.u32 	%r2225, %r2221, 4;
	and.b32  	%r2226, %r2225, 268435454;
	add.s32 	%r476, %r2224, %r2226;
	ld.shared.u16 	%rs40, [%r476];
	add.s16 	%rs234, %rs40, 1;
	st.shared.u16 	[%r476], %rs234;
	// begin inline asm
	shr.b32 %r2048, %r453, %r2093;
	// end inline asm
	and.b32  	%r2227, %r1994, %r2048;
	shl.b32 	%r2228, %r2227, 10;
	and.b32  	%r2229, %r2228, 31744;
	add.s32 	%r2230, %r352, %r2229;
	shr.u32 	%r2231, %r2227, 4;
	and.b32  	%r2232, %r2231, 268435454;
	add.s32 	%r477, %r2230, %r2232;
	ld.shared.u16 	%rs41, [%r477];
	add.s16 	%rs235, %rs41, 1;
	st.shared.u16 	[%r477], %rs235;
	// begin inline asm
	shr.b32 %r2051, %r454, %r2093;
	// end inline asm
	and.b32  	%r2233, %r1994, %r2051;
	shl.b32 	%r2234, %r2233, 10;
	and.b32  	%r2235, %r2234, 31744;
	add.s32 	%r2236, %r352, %r2235;
	shr.u32 	%r2237, %r2233, 4;
	and.b32  	%r2238, %r2237, 268435454;
	add.s32 	%r478, %r2236, %r2238;
	ld.shared.u16 	%rs42, [%r478];
	add.s16 	%rs236, %rs42, 1;
	st.shared.u16 	[%r478], %rs236;
	// begin inline asm
	shr.b32 %r2054, %r455, %r2093;
	// end inline asm
	and.b32  	%r2239, %r1994, %r2054;
	shl.b32 	%r2240, %r2239, 10;
	and.b32  	%r2241, %r2240, 31744;
	add.s32 	%r2242, %r352, %r2241;
	shr.u32 	%r2243, %r2239, 4;
	and.b32  	%r2244, %r2243, 268435454;
	add.s32 	%r479, %r2242, %r2244;
	ld.shared.u16 	%rs43, [%r479];
	add.s16 	%rs237, %rs43, 1;
	st.shared.u16 	[%r479], %rs237;
	// begin inline asm
	shr.b32 %r2057, %r456, %r2093;
	// end inline asm
	and.b32  	%r2245, %r1994, %r2057;
	shl.b32 	%r2246, %r2245, 10;
	and.b32  	%r2247, %r2246, 31744;
	add.s32 	%r2248, %r352, %r2247;
	shr.u32 	%r2249, %r2245, 4;
	and.b32  	%r2250, %r2249, 268435454;
	add.s32 	%r480, %r2248, %r2250;
	ld.shared.u16 	%rs44, [%r480];
	add.s16 	%rs238, %rs44, 1;
	st.shared.u16 	[%r480], %rs238;
	// begin inline asm
	shr.b32 %r2060, %r457, %r2093;
	// end inline asm
	and.b32  	%r2251, %r1994, %r2060;
	shl.b32 	%r2252, %r2251, 10;
	and.b32  	%r2253, %r2252, 31744;
	add.s32 	%r2254, %r352, %r2253;
	shr.u32 	%r2255, %r2251, 4;
	and.b32  	%r2256, %r2255, 268435454;
	add.s32 	%r481, %r2254, %r2256;
	ld.shared.u16 	%rs45, [%r481];
	add.s16 	%rs239, %rs45, 1;
	st.shared.u16 	[%r481], %rs239;
	// begin inline asm
	shr.b32 %r2063, %r458, %r2093;
	// end inline asm
	and.b32  	%r2257, %r1994, %r2063;
	shl.b32 	%r2258, %r2257, 10;
	and.b32  	%r2259, %r2258, 31744;
	add.s32 	%r2260, %r352, %r2259;
	shr.u32 	%r2261, %r2257, 4;
	and.b32  	%r2262, %r2261, 268435454;
	add.s32 	%r482, %r2260, %r2262;
	ld.shared.u16 	%rs46, [%r482];
	add.s16 	%rs240, %rs46, 1;
	st.shared.u16 	[%r482], %rs240;
	bar.sync 	0;
	ld.shared.u32 	%r483, [%r2263];
	ld.shared.u32 	%r2264, [%r2263+4];
	ld.shared.u32 	%r2265, [%r2263+8];
	ld.shared.u32 	%r2266, [%r2263+12];
	ld.shared.u32 	%r2267, [%r2263+16];
	ld.shared.u32 	%r2268, [%r2263+20];
	ld.shared.u32 	%r2269, [%r2263+24];
	ld.shared.u32 	%r2270, [%r2263+28];
	ld.shared.u32 	%r2271, [%r2263+32];
	ld.shared.u32 	%r2272, [%r2263+36];
	ld.shared.u32 	%r2273, [%r2263+40];
	ld.shared.u32 	%r2274, [%r2263+44];
	ld.shared.u32 	%r2275, [%r2263+48];
	ld.shared.u32 	%r2276, [%r2263+52];
	ld.shared.u32 	%r2277, [%r2263+56];
	ld.shared.u32 	%r2278, [%r2263+60];
	ld.shared.u32 	%r2279, [%r2263+64];
	ld.shared.u32 	%r2280, [%r2263+68];
	ld.shared.u32 	%r2281, [%r2263+72];
	ld.shared.u32 	%r2282, [%r2263+76];
	ld.shared.u32 	%r2283, [%r2263+80];
	ld.shared.u32 	%r2284, [%r2263+84];
	ld.shared.u32 	%r2285, [%r2263+88];
	ld.shared.u32 	%r2286, [%r2263+92];
	ld.shared.u32 	%r2287, [%r2263+96];
	ld.shared.u32 	%r2288, [%r2263+100];
	ld.shared.u32 	%r2289, [%r2263+104];
	ld.shared.u32 	%r2290, [%r2263+108];
	ld.shared.u32 	%r2291, [%r2263+112];
	ld.shared.u32 	%r2292, [%r2263+116];
	ld.shared.u32 	%r2293, [%r2263+120];
	ld.shared.u32 	%r2294, [%r2263+124];
	ld.shared.u32 	%r2295, [%r2263+128];
	add.s32 	%r484, %r2264, %r483;
	add.s32 	%r485, %r2265, %r484;
	add.s32 	%r486, %r2266, %r485;
	add.s32 	%r487, %r2267, %r486;
	add.s32 	%r488, %r2268, %r487;
	add.s32 	%r489, %r2269, %r488;
	add.s32 	%r490, %r2270, %r489;
	add.s32 	%r491, %r2271, %r490;
	add.s32 	%r492, %r2272, %r491;
	add.s32 	%r493, %r2273, %r492;
	add.s32 	%r494, %r2274, %r493;
	add.s32 	%r495, %r2275, %r494;
	add.s32 	%r496, %r2276, %r495;
	add.s32 	%r497, %r2277, %r496;
	add.s32 	%r498, %r2278, %r497;
	add.s32 	%r499, %r2279, %r498;
	add.s32 	%r500, %r2280, %r499;
	add.s32 	%r501, %r2281, %r500;
	add.s32 	%r502, %r2282, %r501;
	add.s32 	%r503, %r2283, %r502;
	add.s32 	%r504, %r2284, %r503;
	add.s32 	%r505, %r2285, %r504;
	add.s32 	%r506, %r2286, %r505;
	add.s32 	%r507, %r2287, %r506;
	add.s32 	%r508, %r2288, %r507;
	add.s32 	%r509, %r2289, %r508;
	add.s32 	%r510, %r2290, %r509;
	add.s32 	%r511, %r2291, %r510;
	add.s32 	%r512, %r2292, %r511;
	add.s32 	%r513, %r2293, %r512;
	add.s32 	%r514, %r2294, %r513;
	add.s32 	%r2070, %r2295, %r514;
	mov.b32 	%r2068, 1;
	mov.b32 	%r2095, -1;
	// begin inline asm
	{  .reg .u32 r0;  .reg .pred p;  shfl.sync.up.b32 r0|p, %r2070, %r2068, %r2093, %r2095;  @p add.u32 r0, r0, %r2070;  mov.u32 %r2066, r0;}
	// end inline asm
	mov.b32 	%r2074, 2;
	// begin inline asm
	{  .reg .u32 r0;  .reg .pred p;  shfl.sync.up.b32 r0|p, %r2066, %r2074, %r2093, %r2095;  @p add.u32 r0, r0, %r2066;  mov.u32 %r2072, r0;}
	// end inline asm
	mov.b32 	%r2080, 4;
	// begin inline asm
	{  .reg .u32 r0;  .reg .pred p;  shfl.sync.up.b32 r0|p, %r2072, %r2080, %r2093, %r2095;  @p add.u32 r0, r0, %r2072;  mov.u32 %r2078, r0;}
	// end inline asm
	mov.b32 	%r2086, 8;
	// begin inline asm
	{  .reg .u32 r0;  .reg .pred p;  shfl.sync.up.b32 r0|p, %r2078, %r2086, %r2093, %r2095;  @p add.u32 r0, r0, %r2078;  mov.u32 %r2084, r0;}
	// end inline asm
	mov.b32 	%r2092, 16;
	// begin inline asm
	{  .reg .u32 r0;  .reg .pred p;  shfl.sync.up.b32 r0|p, %r2084, %r2092, %r2093, %r2095;  @p add.u32 r0, r0, %r2084;  mov.u32 %r2090, r0;}
	// end inline asm
	@%p96 bra 	$L__BB16_209;
	mov.u32 	%r2296, %tid.x;
	shr.u32 	%r2297, %r2296, 3;
	and.b32  	%r2298, %r2297, 124;
	mov.u32 	%r2299, _ZZN3cub18CUB_300001_SM_10006detail14segmented_sort33DeviceSegmentedSortFallbackKernelILNS0_9SortOrderE0ENS2_10policy_hubIjNS0_8NullTypeEE9Policy860EjS6_PjS9_lEEvPKT1_PSA_NS1_20device_double_bufferISA_EEPKT2_PSG_NSE_ISG_EET3_T4_E12temp_storage;
	add.s32 	%r2300, %r2299, %r2298;
	st.shared.u32 	[%r2300+33792], %r2090;
$L__BB16_209:
	sub.s32 	%r2301, %r2090, %r2070;
	mov.u32 	%r2302, %tid.x;
	setp.ne.s32 	%p97, %r1759, 0;
	setp.gt.u32 	%p98, %r2302, 31;
	shr.u32 	%r2303, %r2302, 5;
	setp.eq.s32 	%p99, %r2303, 7;
	setp.eq.s32 	%p100, %r2303, 6;
	setp.eq.s32 	%p101, %r2303, 5;
	setp.eq.s32 	%p102, %r2303, 4;
	setp.eq.s32 	%p103, %r2303, 3;
	setp.eq.s32 	%p104, %r2303, 2;
	setp.eq.s32 	%p105, %r2303, 1;
	bar.sync 	0;
	ld.shared.v4.u32 	{%r2304, %r2305, %r2306, %r2307}, [_ZZN3cub18CUB_300001_SM_10006detail14segmented_sort33DeviceSegmentedSortFallbackKernelILNS0_9SortOrderE0ENS2_10policy_hubIjNS0_8NullTypeEE9Policy860EjS6_PjS9_lEEvPKT1_PSA_NS1_20device_double_bufferISA_EEPKT2_PSG_NSE_ISG_EET3_T4_E12temp_storage+33792];
	selp.b32 	%r2308, %r2304, %r6294, %p105;
	add.s32 	%r2309, %r2305, %r2304;
	selp.b32 	%r2310, %r2309, %r2308, %p104;
	add.s32 	%r2311, %r2309, %r2306;
	selp.b32 	%r2312, %r2311, %r2310, %p103;
	add.s32 	%r2313, %r2311, %r2307;
	selp.b32 	%r2314, %r2313, %r2312, %p102;
	ld.shared.v4.u32 	{%r2315, %r2316, %r2317, %r2318}, [_ZZN3cub18CUB_300001_SM_10006detail14segmented_sort33DeviceSegmentedSortFallbackKernelILNS0_9SortOrderE0ENS2_10policy_hubIjNS0_8NullTypeEE9Policy860EjS6_PjS9_lEEvPKT1_PSA_NS1_20device_double_bufferISA_EEPKT2_PSG_NSE_ISG_EET3_T4_E12temp_storage+33808];
	add.s32 	%r2319, %r2313, %r2315;
	selp.b32 	%r2320, %r2319, %r2314, %p101;
	add.s32 	%r2321, %r2319, %r2316;
	selp.b32 	%r2322, %r2321, %r2320, %p100;
	add.s32 	%r2323, %r2321, %r2317;
	selp.b32 	%r6294, %r2323, %r2322, %p99;
	add.s32 	%r518, %r2323, %r2318;
	selp.b32 	%r2324, %r2301, 0, %p97;
	add.s32 	%r2325, %r6294, %r2324;
	selp.b32 	%r6297, %r2325, %r2301, %p98;
	or.pred  	%p106, %p98, %p97;
	@%p106 bra 	$L__BB16_211;
	shl.b32 	%r6297, %r518, 16;
	st.shared.u32 	[_ZZN3cub18CUB_300001_SM_10006detail14segmented_sort33DeviceSegmentedSortFallbackKernelILNS0_9SortOrderE0ENS2_10policy_hubIjNS0_8NullTypeEE9Policy860EjS6_PjS9_lEEvPKT1_PSA_NS1_20device_double_bufferISA_EEPKT2_PSG_NSE_ISG_EET3_T4_E12temp_storage+33832], %r6297;
$L__BB16_211:
	mov.u32 	%r2326, %tid.x;
	cvt.u64.u32 	%rd96, %r2326;
	setp.gt.u32 	%p107, %r2326, 63;
	setp.eq.s32 	%p108, %r2326, 0;
	bar.sync 	0;
	mov.u32 	%r2327, _ZZN3cub18CUB_300001_SM_10006detail14segmented_sort33DeviceSegmentedSortFallbackKernelILNS0_9SortOrderE0ENS2_10policy_hubIjNS0_8NullTypeEE9Policy860EjS6_PjS9_lEEvPKT1_PSA_NS1_20device_double_bufferISA_EEPKT2_PSG_NSE_ISG_EET3_T4_E12temp_storage;
	ld.shared.u32 	%r2328, [_ZZN3cub18CUB_300001_SM_10006detail14segmented_sort33DeviceSegmentedSortFallbackKernelILNS0_9SortOrderE0ENS2_10policy_hubIjNS0_8NullTypeEE9Policy860EjS6_PjS9_lEEvPKT1_PSA_NS1_20device_double_bufferISA_EEPKT2_PSG_NSE_ISG_EET3_T4_E12temp_storage+33832];
	selp.b32 	%r2329, 0, %r2328, %p108;
	add.s32 	%r2330, %r6297, %r2329;
	add.s32 	%r2331, %r483, %r2330;
	add.s32 	%r2332, %r484, %r2330;
	add.s32 	%r2333, %r485, %r2330;
	add.s32 	%r2334, %r486, %r2330;
	add.s32 	%r2335, %r487, %r2330;
	add.s32 	%r2336, %r488, %r2330;
	add.s32 	%r2337, %r489, %r2330;
	add.s32 	%r2338, %r490, %r2330;
	add.s32 	%r2339, %r491, %r2330;
	add.s32 	%r2340, %r492, %r2330;
	add.s32 	%r2341, %r493, %r2330;
	add.s32 	%r2342, %r494, %r2330;
	add.s32 	%r2343, %r495, %r2330;
	add.s32 	%r2344, %r496, %r2330;
	add.s32 	%r2345, %r497, %r2330;
	add.s32 	%r2346, %r498, %r2330;
	add.s32 	%r2347, %r499, %r2330;
	add.s32 	%r2348, %r500, %r2330;
	add.s32 	%r2349, %r501, %r2330;
	add.s32 	%r2350, %r502, %r2330;
	add.s32 	%r2351, %r503, %r2330;
	add.s32 	%r2352, %r504, %r2330;
	add.s32 	%r2353, %r505, %r2330;
	add.s32 	%r2354, %r506, %r2330;
	add.s32 	%r2355, %r507, %r2330;
	add.s32 	%r2356, %r508, %r2330;
	add.s32 	%r2357, %r509, %r2330;
	add.s32 	%r2358, %r510, %r2330;
	add.s32 	%r2359, %r511, %r2330;
	add.s32 	%r2360, %r512, %r2330;
	add.s32 	%r2361, %r513, %r2330;
	add.s32 	%r2362, %r514, %r2330;
	shl.b32 	%r2363, %r2326, 2;
	add.s32 	%r522, %r2327, %r2363;
	add.s32 	%r523, %r522, %r2363;
	mad.lo.s32 	%r2364, %r2326, 124, %r523;
	st.shared.u32 	[%r2364], %r2330;
	st.shared.u32 	[%r2364+4], %r2331;
	st.shared.u32 	[%r2364+8], %r2332;
	st.shared.u32 	[%r2364+12], %r2333;
	st.shared.u32 	[%r2364+16], %r2334;
	st.shared.u32 	[%r2364+20], %r2335;
	st.shared.u32 	[%r2364+24], %r2336;
	st.shared.u32 	[%r2364+28], %r2337;
	st.shared.u32 	[%r2364+32], %r2338;
	st.shared.u32 	[%r2364+36], %r2339;
	st.shared.u32 	[%r2364+40], %r2340;
	st.shared.u32 	[%r2364+44], %r2341;
	st.shared.u32 	[%r2364+48], %r2342;
	st.shared.u32 	[%r2364+52], %r2343;
	st.shared.u32 	[%r2364+56], %r2344;
	st.shared.u32 	[%r2364+60], %r2345;
	st.shared.u32 	[%r2364+64], %r2346;
	st.shared.u32 	[%r2364+68], %r2347;
	st.shared.u32 	[%r2364+72], %r2348;
	st.shared.u32 	[%r2364+76], %r2349;
	st.shared.u32 	[%r2364+80], %r2350;
	st.shared.u32 	[%r2364+84], %r2351;
	st.shared.u32 	[%r2364+88], %r2352;
	st.shared.u32 	[%r2364+92], %r2353;
	st.shared.u32 	[%r2364+96], %r2354;
	st.shared.u32 	[%r2364+100], %r2355;
	st.shared.u32 	[%r2364+104], %r2356;
	st.shared.u32 	[%r2364+108], %r2357;
	st.shared.u32 	[%r2364+112], %r2358;
	st.shared.u32 	[%r2364+116], %r2359;
	st.shared.u32 	[%r2364+120], %r2360;
	st.shared.u32 	[%r2364+124], %r2361;
	st.shared.u32 	[%r2364+128], %r2362;
	bar.sync 	0;
	cvt.u32.u16 	%r2365, %rs24;
	ld.shared.u16 	%r2366, [%r460];
	add.s32 	%r524, %r2366, %r2365;
	cvt.u32.u16 	%r2367, %rs25;
	ld.shared.u16 	%r2368, [%r461];
	add.s32 	%r525, %r2368, %r2367;
	cvt.u32.u16 	%r2369, %rs26;
	ld.shared.u16 	%r2370, [%r462];
	add.s32 	%r526, %r2370, %r2369;
	cvt.u32.u16 	%r2371, %rs27;
	ld.shared.u16 	%r2372, [%r463];
	add.s32 	%r527, %r2372, %r2371;
	cvt.u32.u16 	%r2373, %rs28;
	ld.shared.u16 	%r2374, [%r464];
	add.s32 	%r528, %r2374, %r2373;
	cvt.u32.u16 	%r2375, %rs29;
	ld.shared.u16 	%r2376, [%r465];
	add.s32 	%r529, %r2376, %r2375;
	cvt.u32.u16 	%r2377, %rs30;
	ld.shared.u16 	%r2378, [%r466];
	add.s32 	%r530, %r2378, %r2377;
	cvt.u32.u16 	%r2379, %rs31;
	ld.shared.u16 	%r2380, [%r467];
	add.s32 	%r531, %r2380, %r2379;
	cvt.u32.u16 	%r2381, %rs32;
	ld.shared.u16 	%r2382, [%r468];
	add.s32 	%r532, %r2382, %r2381;
	cvt.u32.u16 	%r2383, %rs33;
	ld.shared.u16 	%r2384, [%r469];
	add.s32 	%r533, %r2384, %r2383;
	cvt.u32.u16 	%r2385, %rs34;
	ld.shared.u16 	%r2386, [%r470];
	add.s32 	%r534, %r2386, %r2385;
	cvt.u32.u16 	%r2387, %rs35;
	ld.shared.u16 	%r2388, [%r471];
	add.s32 	%r535, %r2388, %r2387;
	cvt.u32.u16 	%r2389, %rs36;
	ld.shared.u16 	%r2390, [%r472];
	add.s32 	%r536, %r2390, %r2389;
	cvt.u32.u16 	%r2391, %rs37;
	ld.shared.u16 	%r2392, [%r473];
	add.s32 	%r537, %r2392, %r2391;
	cvt.u32.u16 	%r2393, %rs38;
	ld.shared.u16 	%r2394, [%r474];
	add.s32 	%r538, %r2394, %r2393;
	cvt.u32.u16 	%r2395, %rs39;
	ld.shared.u16 	%r2396, [%r475];
	add.s32 	%r539, %r2396, %r2395;
	cvt.u32.u16 	%r2397, %rs40;
	ld.shared.u16 	%r2398, [%r476];
	add.s32 	%r540, %r2398, %r2397;
	cvt.u32.u16 	%r2399, %rs41;
	ld.shared.u16 	%r2400, [%r477];
	add.s32 	%r541, %r2400, %r2399;
	cvt.u32.u16 	%r2401, %rs42;
	ld.shared.u16 	%r2402, [%r478];
	add.s32 	%r542, %r2402, %r2401;
	cvt.u32.u16 	%r2403, %rs43;
	ld.shared.u16 	%r2404, [%r479];
	add.s32 	%r543, %r2404, %r2403;
	cvt.u32.u16 	%r2405, %rs44;
	ld.shared.u16 	%r2406, [%r480];
	add.s32 	%r544, %r2406, %r2405;
	cvt.u32.u16 	%r2407, %rs45;
	ld.shared.u16 	%r2408, [%r481];
	add.s32 	%r545, %r2408, %r2407;
	cvt.u32.u16 	%r2409, %rs46;
	ld.shared.u16 	%r2410, [%r482];
	add.s32 	%r546, %r2410, %r2409;
	@%p107 bra 	$L__BB16_213;
	cvt.u32.u64 	%r2411, %rd96;
	shl.b32 	%r2412, %r2411, 10;
	and.b32  	%r2413, %r2412, 31744;
	add.s32 	%r2415, %r2327, %r2413;
	shr.u32 	%r2416, %r2411, 4;
	and.b32  	%r2417, %r2416, 62;
	add.s32 	%r2418, %r2415, %r2417;
	ld.shared.u16 	%r6298, [%r2418];
$L__BB16_213:
	cvt.u32.u64 	%r2419, %rd96;
	setp.gt.u32 	%p109, %r2419, 63;
	bar.sync 	0;
	@%p109 bra 	$L__BB16_215;
	cvt.s64.s32 	%rd755, %r6298;
	st.shared.u64 	[%r523], %rd755;
	mov.b32 	%r6299, 5888;
$L__BB16_215:
	setp.gt.u32 	%p110, %r2419, 62;
	bar.sync 	0;
	@%p110 bra 	$L__BB16_217;
	ld.shared.u32 	%r6299, [%r523+8];
$L__BB16_217:
	setp.gt.u32 	%p111, %r2419, 63;
	bar.sync 	0;
	@%p111 bra 	$L__BB16_219;
	cvt.s64.s32 	%rd756, %r6298;
	sub.s64 	%rd757, %rd1768, %rd756;
	st.shared.u64 	[%r523+23552], %rd757;
	cvt.s64.s32 	%rd758, %r6299;
	add.s64 	%rd1768, %rd757, %rd758;
$L__BB16_219:
	bar.sync 	0;
	shl.b32 	%r2492, %r524, 2;
	add.s32 	%r2494, %r2327, %r2492;
	st.shared.u32 	[%r2494], %r436;
	shl.b32 	%r2495, %r525, 2;
	add.s32 	%r2496, %r2327, %r2495;
	st.shared.u32 	[%r2496], %r437;
	shl.b32 	%r2497, %r526, 2;
	add.s32 	%r2498, %r2327, %r2497;
	st.shared.u32 	[%r2498], %r438;
	shl.b32 	%r2499, %r527, 2;
	add.s32 	%r2500, %r2327, %r2499;
	st.shared.u32 	[%r2500], %r439;
	shl.b32 	%r2501, %r528, 2;
	add.s32 	%r2502, %r2327, %r2501;
	st.shared.u32 	[%r2502], %r440;
	shl.b32 	%r2503, %r529, 2;
	add.s32 	%r2504, %r2327, %r2503;
	st.shared.u32 	[%r2504], %r441;
	shl.b32 	%r2505, %r530, 2;
	add.s32 	%r2506, %r2327, %r2505;
	st.shared.u32 	[%r2506], %r442;
	shl.b32 	%r2507, %r531, 2;
	add.s32 	%r2508, %r2327, %r2507;
	st.shared.u32 	[%r2508], %r443;
	shl.b32 	%r2509, %r532, 2;
	add.s32 	%r2510, %r2327, %r2509;
	st.shared.u32 	[%r2510], %r444;
	shl.b32 	%r2511, %r533, 2;
	add.s32 	%r2512, %r2327, %r2511;
	st.shared.u32 	[%r2512], %r445;
	shl.b32 	%r2513, %r534, 2;
	add.s32 	%r2514, %r2327, %r2513;
	st.shared.u32 	[%r2514], %r446;
	shl.b32 	%r2515, %r535, 2;
	add.s32 	%r2516, %r2327, %r2515;
	st.shared.u32 	[%r2516], %r447;
	shl.b32 	%r2517, %r536, 2;
	add.s32 	%r2518, %r2327, %r2517;
	st.shared.u32 	[%r2518], %r448;
	shl.b32 	%r2519, %r537, 2;
	add.s32 	%r2520, %r2327, %r2519;
	st.shared.u32 	[%r2520], %r449;
	shl.b32 	%r2521, %r538, 2;
	add.s32 	%r2522, %r2327, %r2521;
	st.shared.u32 	[%r2522], %r450;
	shl.b32 	%r2523, %r539, 2;
	add.s32 	%r2524, %r2327, %r2523;
	st.shared.u32 	[%r2524], %r451;
	shl.b32 	%r2525, %r540, 2;
	add.s32 	%r2526, %r2327, %r2525;
	st.shared.u32 	[%r2526], %r452;
	shl.b32 	%r2527, %r541, 2;
	add.s32 	%r2528, %r2327, %r2527;
	st.shared.u32 	[%r2528], %r453;
	shl.b32 	%r2529, %r542, 2;
	add.s32 	%r2530, %r2327, %r2529;
	st.shared.u32 	[%r2530], %r454;
	shl.b32 	%r2531, %r543, 2;
	add.s32 	%r2532, %r2327, %r2531;
	st.shared.u32 	[%r2532], %r455;
	shl.b32 	%r2533, %r544, 2;
	add.s32 	%r2534, %r2327, %r2533;
	st.shared.u32 	[%r2534], %r456;
	shl.b32 	%r2535, %r545, 2;
	add.s32 	%r2536, %r2327, %r2535;
	st.shared.u32 	[%r2536], %r457;
	shl.b32 	%r2537, %r546, 2;
	add.s32 	%r2538, %r2327, %r2537;
	st.shared.u32 	[%r2538], %r458;
	bar.sync 	0;
	ld.shared.u32 	%r2424, [%r522];
	mov.b32 	%r2491, 0;
	// begin inline asm
	shr.b32 %r2423, %r2424, %r2491;
	// end inline asm
	and.b32  	%r2539, %r1994, %r2423;
	shl.b32 	%r2540, %r2539, 3;
	add.s32 	%r2541, %r2327, 23552;
	add.s32 	%r2542, %r2541, %r2540;
	ld.shared.u64 	%rd759, [%r2542];
	add.s64 	%rd760, %rd759, %rd96;
	cvta.to.global.u64 	%rd761, %rd229;
	mul.wide.u32 	%rd762, %r1, 4;
	add.s64 	%rd763, %rd761, %rd762;
	shl.b64 	%rd764, %rd760, 2;
	add.s64 	%rd765, %rd763, %rd764;
	st.global.u32 	[%rd765], %r2424;
	ld.shared.u32 	%r2427, [%r522+1024];
	// begin inline asm
	shr.b32 %r2426, %r2427, %r2491;
	// end inline asm
	and.b32  	%r2543, %r1994, %r2426;
	shl.b32 	%r2544, %r2543, 3;
	add.s32 	%r2545, %r2541, %r2544;
	ld.shared.u64 	%rd766, [%r2545];
	add.s64 	%rd767, %rd766, %rd96;
	shl.b64 	%rd768, %rd767, 2;
	add.s64 	%rd769, %rd763, %rd768;
	st.global.u32 	[%rd769+1024], %r2427;
	ld.shared.u32 	%r2430, [%r522+2048];
	// begin inline asm
	shr.b32 %r2429, %r2430, %r2491;
	// end inline asm
	and.b32  	%r2546, %r1994, %r2429;
	shl.b32 	%r2547, %r2546, 3;
	add.s32 	%r2548, %r2541, %r2547;
	ld.shared.u64 	%rd770, [%r2548];
	add.s64 	%rd771, %rd770, %rd96;
	shl.b64 	%rd772, %rd771, 2;
	add.s64 	%rd773, %rd763, %rd772;
	st.global.u32 	[%rd773+2048], %r2430;
	ld.shared.u32 	%r2433, [%r522+3072];
	// begin inline asm
	shr.b32 %r2432, %r2433, %r2491;
	// end inline asm
	and.b32  	%r2549, %r1994, %r2432;
	shl.b32 	%r2550, %r2549, 3;
	add.s32 	%r2551, %r2541, %r2550;
	ld.shared.u64 	%rd774, [%r2551];
	add.s64 	%rd775, %rd774, %rd96;
	shl.b64 	%rd776, %rd775, 2;
	add.s64 	%rd777, %rd763, %rd776;
	st.global.u32 	[%rd777+3072], %r2433;
	ld.shared.u32 	%r2436, [%r522+4096];
	// begin inline asm
	shr.b32 %r2435, %r2436, %r2491;
	// end inline asm
	and.b32  	%r2552, %r1994, %r2435;
	shl.b32 	%r2553, %r2552, 3;
	add.s32 	%r2554, %r2541, %r2553;
	ld.shared.u64 	%rd778, [%r2554];
	add.s64 	%rd779, %rd778, %rd96;
	shl.b64 	%rd780, %rd779, 2;
	add.s64 	%rd781, %rd763, %rd780;
	st.global.u32 	[%rd781+4096], %r2436;
	ld.shared.u32 	%r2439, [%r522+5120];
	// begin inline asm
	shr.b32 %r2438, %r2439, %r2491;
	// end inline asm
	and.b32  	%r2555, %r1994, %r2438;
	shl.b32 	%r2556, %r2555, 3;
	add.s32 	%r2557, %r2541, %r2556;
	ld.shared.u64 	%rd782, [%r2557];
	add.s64 	%rd783, %rd782, %rd96;
	shl.b64 	%rd784, %rd783, 2;
	add.s64 	%rd785, %rd763, %rd784;
	st.global.u32 	[%rd785+5120], %r2439;
	ld.shared.u32 	%r2442, [%r522+6144];
	// begin inline asm
	shr.b32 %r2441, %r2442, %r2491;
	// end inline asm
	and.b32  	%r2558, %r1994, %r2441;
	shl.b32 	%r2559, %r2558, 3;
	add.s32 	%r2560, %r2541, %r2559;
	ld.shared.u64 	%rd786, [%r2560];
	add.s64 	%rd787, %rd786, %rd96;
	shl.b64 	%rd788, %rd787, 2;
	add.s64 	%rd789, %rd763, %rd788;
	st.global.u32 	[%rd789+6144], %r2442;
	ld.shared.u32 	%r2445, [%r522+7168];
	// begin inline asm
	shr.b32 %r2444, %r2445, %r2491;
	// end inline asm
	and.b32  	%r2561, %r1994, %r2444;
	shl.b32 	%r2562, %r2561, 3;
	add.s32 	%r2563, %r2541, %r2562;
	ld.shared.u64 	%rd790, [%r2563];
	add.s64 	%rd791, %rd790, %rd96;
	shl.b64 	%rd792, %rd791, 2;
	add.s64 	%rd793, %rd763, %rd792;
	st.global.u32 	[%rd793+7168], %r2445;
	ld.shared.u32 	%r2448, [%r522+8192];
	// begin inline asm
	shr.b32 %r2447, %r2448, %r2491;
	// end inline asm
	and.b32  	%r2564, %r1994, %r2447;
	shl.b32 	%r2565, %r2564, 3;
	add.s32 	%r2566, %r2541, %r2565;
	ld.shared.u64 	%rd794, [%r2566];
	add.s64 	%rd795, %rd794, %rd96;
	shl.b64 	%rd796, %rd795, 2;
	add.s64 	%rd797, %rd763, %rd796;
	st.global.u32 	[%rd797+8192], %r2448;
	ld.shared.u32 	%r2451, [%r522+9216];
	// begin inline asm
	shr.b32 %r2450, %r2451, %r2491;
	// end inline asm
	and.b32  	%r2567, %r1994, %r2450;
	shl.b32 	%r2568, %r2567, 3;
	add.s32 	%r2569, %r2541, %r2568;
	ld.shared.u64 	%rd798, [%r2569];
	add.s64 	%rd799, %rd798, %rd96;
	shl.b64 	%rd800, %rd799, 2;
	add.s64 	%rd801, %rd763, %rd800;
	st.global.u32 	[%rd801+9216], %r2451;
	ld.shared.u32 	%r2454, [%r522+10240];
	// begin inline asm
	shr.b32 %r2453, %r2454, %r2491;
	// end inline asm
	and.b32  	%r2570, %r1994, %r2453;
	shl.b32 	%r2571, %r2570, 3;
	add.s32 	%r2572, %r2541, %r2571;
	ld.shared.u64 	%rd802, [%r2572];
	add.s64 	%rd803, %rd802, %rd96;
	shl.b64 	%rd804, %rd803, 2;
	add.s64 	%rd805, %rd763, %rd804;
	st.global.u32 	[%rd805+10240], %r2454;
	ld.shared.u32 	%r2457, [%r522+11264];
	// begin inline asm
	shr.b32 %r2456, %r2457, %r2491;
	// end inline asm
	and.b32  	%r2573, %r1994, %r2456;
	shl.b32 	%r2574, %r2573, 3;
	add.s32 	%r2575, %r2541, %r2574;
	ld.shared.u64 	%rd806, [%r2575];
	add.s64 	%rd807, %rd806, %rd96;
	shl.b64 	%rd808, %rd807, 2;
	add.s64 	%rd809, %rd763, %rd808;
	st.global.u32 	[%rd809+11264], %r2457;
	ld.shared.u32 	%r2460, [%r522+12288];
	// begin inline asm
	shr.b32 %r2459, %r2460, %r2491;
	// end inline asm
	and.b32  	%r2576, %r1994, %r2459;
	shl.b32 	%r2577, %r2576, 3;
	add.s32 	%r2578, %r2541, %r2577;
	ld.shared.u64 	%rd810, [%r2578];
	add.s64 	%rd811, %rd810, %rd96;
	shl.b64 	%rd812, %rd811, 2;
	add.s64 	%rd813, %rd763, %rd812;
	st.global.u32 	[%rd813+12288], %r2460;
	ld.shared.u32 	%r2463, [%r522+13312];
	// begin inline asm
	shr.b32 %r2462, %r2463, %r2491;
	// end inline asm
	and.b32  	%r2579, %r1994, %r2462;
	shl.b32 	%r2580, %r2579, 3;
	add.s32 	%r2581, %r2541, %r2580;
	ld.shared.u64 	%rd814, [%r2581];
	add.s64 	%rd815, %rd814, %rd96;
	shl.b64 	%rd816, %rd815, 2;
	add.s64 	%rd817, %rd763, %rd816;
	st.global.u32 	[%rd817+13312], %r2463;
	ld.shared.u32 	%r2466, [%r522+14336];
	// begin inline asm
	shr.b32 %r2465, %r2466, %r2491;
	// end inline asm
	and.b32  	%r2582, %r1994, %r2465;
	shl.b32 	%r2583, %r2582, 3;
	add.s32 	%r2584, %r2541, %r2583;
	ld.shared.u64 	%rd818, [%r2584];
	add.s64 	%rd819, %rd818, %rd96;
	shl.b64 	%rd820, %rd819, 2;
	add.s64 	%rd821, %rd763, %rd820;
	st.global.u32 	[%rd821+14336], %r2466;
	ld.shared.u32 	%r2469, [%r522+15360];
	// begin inline asm
	shr.b32 %r2468, %r2469, %r2491;
	// end inline asm
	and.b32  	%r2585, %r1994, %r2468;
	shl.b32 	%r2586, %r2585, 3;
	add.s32 	%r2587, %r2541, %r2586;
	ld.shared.u64 	%rd822, [%r2587];
	add.s64 	%rd823, %rd822, %rd96;
	shl.b64 	%rd824, %rd823, 2;
	add.s64 	%rd825, %rd763, %rd824;
	st.global.u32 	[%rd825+15360], %r2469;
	ld.shared.u32 	%r2472, [%r522+16384];
	// begin inline asm
	shr.b32 %r2471, %r2472, %r2491;
	// end inline asm
	and.b32  	%r2588, %r1994, %r2471;
	shl.b32 	%r2589, %r2588, 3;
	add.s32 	%r2590, %r2541, %r2589;
	ld.shared.u64 	%rd826, [%r2590];
	add.s64 	%rd827, %rd826, %rd96;
	shl.b64 	%rd828, %rd827, 2;
	add.s64 	%rd829, %rd763, %rd828;
	st.global.u32 	[%rd829+16384], %r2472;
	ld.shared.u32 	%r2475, [%r522+17408];
	// begin inline asm
	shr.b32 %r2474, %r2475, %r2491;
	// end inline asm
	and.b32  	%r2591, %r1994, %r2474;
	shl.b32 	%r2592, %r2591, 3;
	add.s32 	%r2593, %r2541, %r2592;
	ld.shared.u64 	%rd830, [%r2593];
	add.s64 	%rd831, %rd830, %rd96;
	shl.b64 	%rd832, %rd831, 2;
	add.s64 	%rd833, %rd763, %rd832;
	st.global.u32 	[%rd833+17408], %r2475;
	ld.shared.u32 	%r2478, [%r522+18432];
	// begin inline asm
	shr.b32 %r2477, %r2478, %r2491;
	// end inline asm
	and.b32  	%r2594, %r1994, %r2477;
	shl.b32 	%r2595, %r2594, 3;
	add.s32 	%r2596, %r2541, %r2595;
	ld.shared.u64 	%rd834, [%r2596];
	add.s64 	%rd835, %rd834, %rd96;
	shl.b64 	%rd836, %rd835, 2;
	add.s64 	%rd837, %rd763, %rd836;
	st.global.u32 	[%rd837+18432], %r2478;
	ld.shared.u32 	%r2481, [%r522+19456];
	// begin inline asm
	shr.b32 %r2480, %r2481, %r2491;
	// end inline asm
	and.b32  	%r2597, %r1994, %r2480;
	shl.b32 	%r2598, %r2597, 3;
	add.s32 	%r2599, %r2541, %r2598;
	ld.shared.u64 	%rd838, [%r2599];
	add.s64 	%rd839, %rd838, %rd96;
	shl.b64 	%rd840, %rd839, 2;
	add.s64 	%rd841, %rd763, %rd840;
	st.global.u32 	[%rd841+19456], %r2481;
	ld.shared.u32 	%r2484, [%r522+20480];
	// begin inline asm
	shr.b32 %r2483, %r2484, %r2491;
	// end inline asm
	and.b32  	%r2600, %r1994, %r2483;
	shl.b32 	%r2601, %r2600, 3;
	add.s32 	%r2602, %r2541, %r2601;
	ld.shared.u64 	%rd842, [%r2602];
	add.s64 	%rd843, %rd842, %rd96;
	shl.b64 	%rd844, %rd843, 2;
	add.s64 	%rd845, %rd763, %rd844;
	st.global.u32 	[%rd845+20480], %r2484;
	ld.shared.u32 	%r2487, [%r522+21504];
	// begin inline asm
	shr.b32 %r2486, %r2487, %r2491;
	// end inline asm
	and.b32  	%r2603, %r1994, %r2486;
	shl.b32 	%r2604, %r2603, 3;
	add.s32 	%r2605, %r2541, %r2604;
	ld.shared.u64 	%rd846, [%r2605];
	add.s64 	%rd847, %rd846, %rd96;
	shl.b64 	%rd848, %rd847, 2;
	add.s64 	%rd849, %rd763, %rd848;
	st.global.u32 	[%rd849+21504], %r2487;
	ld.shared.u32 	%r2490, [%r522+22528];
	// begin inline asm
	shr.b32 %r2489, %r2490, %r2491;
	// end inline asm
	and.b32  	%r2606, %r1994, %r2489;
	shl.b32 	%r2607, %r2606, 3;
	add.s32 	%r2608, %r2541, %r2607;
	ld.shared.u64 	%rd850, [%r2608];
	add.s64 	%rd851, %rd850, %rd96;
	shl.b64 	%rd852, %rd851, 2;
	add.s64 	%rd853, %rd763, %rd852;
	st.global.u32 	[%rd853+22528], %r2490;
	add.s64 	%rd1770, %rd1770, 5888;
	bar.sync 	0;
	sub.s64 	%rd1771, %rd3, %rd1770;
	setp.gt.s64 	%p112, %rd1771, 5887;
	@%p112 bra 	$L__BB16_207;
$L__BB16_220:
	setp.ge.s64 	%p113, %rd1770, %rd3;
	@%p113 bra 	$L__BB16_419;
	ld.param.u64 	%rd1717, [_ZN3cub18CUB_300001_SM_10006detail14segmented_sort33DeviceSegmentedSortFallbackKernelILNS0_9SortOrderE0ENS2_10policy_hubIjNS0_8NullTypeEE9Policy860EjS6_PjS9_lEEvPKT1_PSA_NS1_20device_double_bufferISA_EEPKT2_PSG_NSE_ISG_EET3_T4__param_0];
	mov.u32 	%r2610, %tid.x;
	cvt.u64.u32 	%rd104, %r2610;
	mov.b64 	{%r2611, %r2612}, %rd1771;
	shfl.sync.idx.b32	%r552|%p114, %r2611, 0, 31, -1;
	shfl.sync.idx.b32	%r2613|%p115, %r2612, 0, 31, -1;
	setp.ge.s32 	%p116, %r2610, %r552;
	add.s64 	%rd854, %rd1770, %rd104;
	cvta.to.global.u64 	%rd855, %rd1717;
	mul.wide.u32 	%rd856, %r1, 4;
	add.s64 	%rd857, %rd855, %rd856;
	shl.b64 	%rd858, %rd854, 2;
	add.s64 	%rd105, %rd857, %rd858;
	mov.b32 	%r6301, -1;
	@%p116 bra 	$L__BB16_223;
	ld.global.u32 	%r6301, [%rd105];
$L__BB16_223:
	cvt.u32.u64 	%r2615, %rd104;
	add.s32 	%r2616, %r2615, 256;
	setp.ge.s32 	%p117, %r2616, %r552;
	mov.b32 	%r6302, -1;
	@%p117 bra 	$L__BB16_225;
	ld.global.u32 	%r6302, [%rd105+1024];
$L__BB16_225:
	add.s32 	%r2619, %r2615, 512;
	setp.ge.s32 	%p118, %r2619, %r552;
	mov.b32 	%r6303, -1;
	@%p118 bra 	$L__BB16_227;
	ld.global.u32 	%r6303, [%rd105+2048];
$L__BB16_227:
	add.s32 	%r2622, %r2615, 768;
	setp.ge.s32 	%p119, %r2622, %r552;
	mov.b32 	%r6304, -1;
	@%p119 bra 	$L__BB16_229;
	ld.global.u32 	%r6304, [%rd105+3072];
$L__BB16_229:
	or.b32  	%r2625, %r2615, 1024;
	setp.ge.s32 	%p120, %r2625, %r552;
	mov.b32 	%r6305, -1;
	@%p120 bra 	$L__BB16_231;
	ld.global.u32 	%r6305, [%rd105+4096];
$L__BB16_231:
	add.s32 	%r2628, %r2615, 1280;
	setp.ge.s32 	%p121, %r2628, %r552;
	mov.b32 	%r6306, -1;
	@%p121 bra 	$L__BB16_233;
	ld.global.u32 	%r6306, [%rd105+5120];
$L__BB16_233:
	add.s32 	%r2631, %r2615, 1536;
	setp.ge.s32 	%p122, %r2631, %r552;
	mov.b32 	%r6307, -1;
	@%p122 bra 	$L__BB16_235;
	ld.global.u32 	%r6307, [%rd105+6144];
$L__BB16_235:
	add.s32 	%r2634, %r2615, 1792;
	setp.ge.s32 	%p123, %r2634, %r552;
	mov.b32 	%r6308, -1;
	@%p123 bra 	$L__BB16_237;
	ld.global.u32 	%r6308, [%rd105+7168];
$L__BB16_237:
	or.b32  	%r2637, %r2615, 2048;
	setp.ge.s32 	%p124, %r2637, %r552;
	mov.b32 	%r6309, -1;
	@%p124 bra 	$L__BB16_239;
	ld.global.u32 	%r6309, [%rd105+8192];
$L__BB16_239:
	add.s32 	%r2640, %r2615, 2304;
	setp.ge.s32 	%p125, %r2640, %r552;
	mov.b32 	%r6310, -1;
	@%p125 bra 	$L__BB16_241;
	ld.global.u32 	%r6310, [%rd105+9216];
$L__BB16_241:
	add.s32 	%r2643, %r2615, 2560;
	setp.ge.s32 	%p126, %r2643, %r552;
	mov.b32 	%r6311, -1;
	@%p126 bra 	$L__BB16_243;
	ld.global.u32 	%r6311, [%rd105+10240];
$L__BB16_243:
	add.s32 	%r2646, %r2615, 2816;
	setp.ge.s32 	%p127, %r2646, %r552;
	mov.b32 	%r6312, -1;
	@%p127 bra 	$L__BB16_245;
	ld.global.u32 	%r6312, [%rd105+11264];
$L__BB16_245:
	or.b32  	%r2649, %r2615, 3072;
	setp.ge.s32 	%p128, %r2649, %r552;
	mov.b32 	%r6313, -1;
	@%p128 bra 	$L__BB16_247;
	ld.global.u32 	%r6313, [%rd105+12288];
$L__BB16_247:
	add.s32 	%r2652, %r2615, 3328;
	setp.ge.s32 	%p129, %r2652, %r552;
	mov.b32 	%r6314, -1;
	@%p129 bra 	$L__BB16_249;
	ld.global.u32 	%r6314, [%rd105+13312];
$L__BB16_249:
	add.s32 	%r2655, %r2615, 3584;
	setp.ge.s32 	%p130, %r2655, %r552;
	mov.b32 	%r6315, -1;
	@%p130 bra 	$L__BB16_251;
	ld.global.u32 	%r6315, [%rd105+14336];
$L__BB16_251:
	add.s32 	%r2658, %r2615, 3840;
	setp.ge.s32 	%p131, %r2658, %r552;
	mov.b32 	%r6316, -1;
	@%p131 bra 	$L__BB16_253;
	ld.global.u32 	%r6316, [%rd105+15360];
$L__BB16_253:
	or.b32  	%r2661, %r2615, 4096;
	setp.ge.s32 	%p132, %r2661, %r552;
	mov.b32 	%r6317, -1;
	@%p132 bra 	$L__BB16_255;
	ld.global.u32 	%r6317, [%rd105+16384];
$L__BB16_255:
	add.s32 	%r2664, %r2615, 4352;
	setp.ge.s32 	%p133, %r2664, %r552;
	mov.b32 	%r6318, -1;
	@%p133 bra 	$L__BB16_257;
	ld.global.u32 	%r6318, [%rd105+17408];
$L__BB16_257:
	add.s32 	%r2667, %r2615, 4608;
	setp.ge.s32 	%p134, %r2667, %r552;
	mov.b32 	%r6319, -1;
	@%p134 bra 	$L__BB16_259;
	ld.global.u32 	%r6319, [%rd105+18432];
$L__BB16_259:
	add.s32 	%r2670, %r2615, 4864;
	setp.ge.s32 	%p135, %r2670, %r552;
	mov.b32 	%r6320, -1;
	@%p135 bra 	$L__BB16_261;
	ld.global.u32 	%r6320, [%rd105+19456];
$L__BB16_261:
	or.b32  	%r2673, %r2615, 5120;
	setp.ge.s32 	%p136, %r2673, %r552;
	mov.b32 	%r6321, -1;
	@%p136 bra 	$L__BB16_263;
	ld.global.u32 	%r6321, [%rd105+20480];
$L__BB16_263:
	add.s32 	%r2676, %r2615, 5376;
	setp.ge.s32 	%p137, %r2676, %r552;
	mov.b32 	%r6322, -1;
	@%p137 bra 	$L__BB16_265;
	ld.global.u32 	%r6322, [%rd105+21504];
$L__BB16_265:
	add.s32 	%r2679, %r2615, 5632;
	setp.ge.s32 	%p138, %r2679, %r552;
	mov.b32 	%r6323, -1;
	@%p138 bra 	$L__BB16_267;
	ld.global.u32 	%r6323, [%rd105+22528];
$L__BB16_267:
	shl.b32 	%r2783, %r2610, 2;
	mov.u32 	%r2784, _ZZN3cub18CUB_300001_SM_10006detail14segmented_sort33DeviceSegmentedSortFallbackKernelILNS0_9SortOrderE0ENS2_10policy_hubIjNS0_8NullTypeEE9Policy860EjS6_PjS9_lEEvPKT1_PSA_NS1_20device_double_bufferISA_EEPKT2_PSG_NSE_ISG_EET3_T4_E12temp_storage;
	add.s32 	%r2785, %r2784, %r2783;
	st.shared.u32 	[%r2785], %r6301;
	st.shared.u32 	[%r2785+1024], %r6302;
	st.shared.u32 	[%r2785+2048], %r6303;
	st.shared.u32 	[%r2785+3072], %r6304;
	st.shared.u32 	[%r2785+4096], %r6305;
	st.shared.u32 	[%r2785+5120], %r6306;
	st.shared.u32 	[%r2785+6144], %r6307;
	st.shared.u32 	[%r2785+7168], %r6308;
	st.shared.u32 	[%r2785+8192], %r6309;
	st.shared.u32 	[%r2785+9216], %r6310;
	st.shared.u32 	[%r2785+10240], %r6311;
	st.shared.u32 	[%r2785+11264], %r6312;
	st.shared.u32 	[%r2785+12288], %r6313;
	st.shared.u32 	[%r2785+13312], %r6314;
	st.shared.u32 	[%r2785+14336], %r6315;
	st.shared.u32 	[%r2785+15360], %r6316;
	st.shared.u32 	[%r2785+16384], %r6317;
	st.shared.u32 	[%r2785+17408], %r6318;
	st.shared.u32 	[%r2785+18432], %r6319;
	st.shared.u32 	[%r2785+19456], %r6320;
	st.shared.u32 	[%r2785+20480], %r6321;
	st.shared.u32 	[%r2785+21504], %r6322;
	st.shared.u32 	[%r2785+22528], %r6323;
	bar.sync 	0;
	add.s32 	%r2786, %r2785, %r2783;
	mad.lo.s32 	%r2787, %r2610, 84, %r2786;
	ld.shared.u32 	%r599, [%r2787];
	ld.shared.u32 	%r600, [%r2787+4];
	ld.shared.u32 	%r601, [%r2787+8];
	ld.shared.u32 	%r602, [%r2787+12];
	ld.shared.u32 	%r603, [%r2787+16];
	ld.shared.u32 	%r604, [%r2787+20];
	ld.shared.u32 	%r605, [%r2787+24];
	ld.shared.u32 	%r606, [%r2787+28];
	ld.shared.u32 	%r607, [%r2787+32];
	ld.shared.u32 	%r608, [%r2787+36];
	ld.shared.u32 	%r609, [%r2787+40];
	ld.shared.u32 	%r610, [%r2787+44];
	ld.shared.u32 	%r611, [%r2787+48];
	ld.shared.u32 	%r612, [%r2787+52];
	ld.shared.u32 	%r613, [%r2787+56];
	ld.shared.u32 	%r614, [%r2787+60];
	ld.shared.u32 	%r615, [%r2787+64];
	ld.shared.u32 	%r616, [%r2787+68];
	ld.shared.u32 	%r617, [%r2787+72];
	ld.shared.u32 	%r618, [%r2787+76];
	ld.shared.u32 	%r619, [%r2787+80];
	ld.shared.u32 	%r620, [%r2787+84];
	ld.shared.u32 	%r621, [%r2787+88];
	bar.sync 	0;
	mov.b32 	%r2779, 0;
	st.shared.u32 	[%r2785], %r2779;
	st.shared.u32 	[%r2785+1024], %r2779;
	st.shared.u32 	[%r2785+2048], %r2779;
	st.shared.u32 	[%r2785+3072], %r2779;
	st.shared.u32 	[%r2785+4096], %r2779;
	st.shared.u32 	[%r2785+5120], %r2779;
	st.shared.u32 	[%r2785+6144], %r2779;
	st.shared.u32 	[%r2785+7168], %r2779;
	st.shared.u32 	[%r2785+8192], %r2779;
	st.shared.u32 	[%r2785+9216], %r2779;
	st.shared.u32 	[%r2785+10240], %r2779;
	st.shared.u32 	[%r2785+11264], %r2779;
	st.shared.u32 	[%r2785+12288], %r2779;
	st.shared.u32 	[%r2785+13312], %r2779;
	st.shared.u32 	[%r2785+14336], %r2779;
	st.shared.u32 	[%r2785+15360], %r2779;
	st.shared.u32 	[%r2785+16384], %r2779;
	st.shared.u32 	[%r2785+17408], %r2779;
	st.shared.u32 	[%r2785+18432], %r2779;
	st.shared.u32 	[%r2785+19456], %r2779;
	st.shared.u32 	[%r2785+20480], %r2779;
	st.shared.u32 	[%r2785+21504], %r2779;
	st.shared.u32 	[%r2785+22528], %r2779;
	st.shared.u32 	[%r2785+23552], %r2779;
	st.shared.u32 	[%r2785+24576], %r2779;
	st.shared.u32 	[%r2785+25600], %r2779;
	st.shared.u32 	[%r2785+26624], %r2779;
	st.shared.u32 	[%r2785+27648], %r2779;
	st.shared.u32 	[%r2785+28672], %r2779;
	st.shared.u32 	[%r2785+29696], %r2779;
	st.shared.u32 	[%r2785+30720], %r2779;
	st.shared.u32 	[%r2785+31744], %r2779;
	st.shared.u32 	[%r2785+32768], %r2779;
	mov.b32 	%r2682, 6;
	// begin inline asm
	bmsk.clamp.b32 %r2680, %r2779, %r2682;
	// end inline asm
	// begin inline asm
	shr.b32 %r2683, %r599, %r2779;
	// end inline asm
	and.b32  	%r2788, %r2680, %r2683;
	shl.b32 	%r2789, %r2788, 10;
	and.b32  	%r2790, %r2789, 31744;
	add.s32 	%r2791, %r2785, %r2790;
	shr.u32 	%r2792, %r2788, 4;
	and.b32  	%r2793, %r2792, 268435454;
	add.s32 	%r623, %r2791, %r2793;
	ld.shared.u16 	%rs47, [%r623];
	add.s16 	%rs241, %rs47, 1;
	st.shared.u16 	[%r623], %rs241;
	// begin inline asm
	shr.b32 %r2686, %r600, %r2779;
	// end inline asm
	and.b32  	%r2794, %r2680, %r2686;
	shl.b32 	%r2795, %r2794, 10;
	and.b32  	%r2796, %r2795, 31744;
	add.s32 	%r2797, %r2785, %r2796;
	shr.u32 	%r2798, %r2794, 4;
	and.b32  	%r2799, %r2798, 268435454;
	add.s32 	%r624, %r2797, %r2799;
	ld.shared.u16 	%rs48, [%r624];
	add.s16 	%rs242, %rs48, 1;
	st.shared.u16 	[%r624], %rs242;
	// begin inline asm
	shr.b32 %r2689, %r601, %r2779;
	// end inline asm
	and.b32  	%r2800, %r2680, %r2689;
	shl.b32 	%r2801, %r2800, 10;
	and.b32  	%r2802, %r2801, 31744;
	add.s32 	%r2803, %r2785, %r2802;
	shr.u32 	%r2804, %r2800, 4;
	and.b32  	%r2805, %r2804, 268435454;
	add.s32 	%r625, %r2803, %r2805;
	ld.shared.u16 	%rs49, [%r625];
	add.s16 	%rs243, %rs49, 1;
	st.shared.u16 	[%r625], %rs243;
	// begin inline asm
	shr.b32 %r2692, %r602, %r2779;
	// end inline asm
	and.b32  	%r2806, %r2680, %r2692;
	shl.b32 	%r2807, %r2806, 10;
	and.b32  	%r2808, %r2807, 31744;
	add.s32 	%r2809, %r2785, %r2808;
	shr.u32 	%r2810, %r2806, 4;
	and.b32  	%r2811, %r2810, 268435454;
	add.s32 	%r626, %r2809, %r2811;
	ld.shared.u16 	%rs50, [%r626];
	add.s16 	%rs244, %rs50, 1;
	st.shared.u16 	[%r626], %rs244;
	// begin inline asm
	shr.b32 %r2695, %r603, %r2779;
	// end inline asm
	and.b32  	%r2812, %r2680, %r2695;
	shl.b32 	%r2813, %r2812, 10;
	and.b32  	%r2814, %r2813, 31744;
	add.s32 	%r2815, %r2785, %r2814;
	shr.u32 	%r2816, %r2812, 4;
	and.b32  	%r2817, %r2816, 268435454;
	add.s32 	%r627, %r2815, %r2817;
	ld.shared.u16 	%rs51, [%r627];
	add.s16 	%rs245, %rs51, 1;
	st.shared.u16 	[%r627], %rs245;
	// begin inline asm
	shr.b32 %r2698, %r604, %r2779;
	// end inline asm
	and.b32  	%r2818, %r2680, %r2698;
	shl.b32 	%r2819, %r2818, 10;
	and.b32  	%r2820, %r2819, 31744;
	add.s32 	%r2821, %r2785, %r2820;
	shr.u32 	%r2822, %r2818, 4;
	and.b32  	%r2823, %r2822, 268435454;
	add.s32 	%r628, %r2821, %r2823;
	ld.shared.u16 	%rs52, [%r628];
	add.s16 	%rs246, %rs52, 1;
	st.shared.u16 	[%r628], %rs246;
	// begin inline asm
	shr.b32 %r2701, %r605, %r2779;
	// end inline asm
	and.b32  	%r2824, %r2680, %r2701;
	shl.b32 	%r2825, %r2824, 10;
	and.b32  	%r2826, %r2825, 31744;
	add.s32 	%r2827, %r2785, %r2826;
	shr.u32 	%r2828, %r2824, 4;
	and.b32  	%r2829, %r2828, 268435454;
	add.s32 	%r629, %r2827, %r2829;
	ld.shared.u16 	%rs53, [%r629];
	add.s16 	%rs247, %rs53, 1;
	st.shared.u16 	[%r629], %rs247;
	// begin inline asm
	shr.b32 %r2704, %r606, %r2779;
	// end inline asm
	and.b32  	%r2830, %r2680, %r2704;
	shl.b32 	%r2831, %r2830, 10;
	and.b32  	%r2832, %r2831, 31744;
	add.s32 	%r2833, %r2785, %r2832;
	shr.u32 	%r2834, %r2830, 4;
	and.b32  	%r2835, %r2834, 268435454;
	add.s32 	%r630, %r2833, %r2835;
	ld.shared.u16 	%rs54, [%r630];
	add.s16 	%rs248, %rs54, 1;
	st.shared.u16 	[%r630], %rs248;
	// begin inline asm
	shr.b32 %r2707, %r607, %r2779;
	// end inline asm
	and.b32  	%r2836, %r2680, %r2707;
	shl.b32 	%r2837, %r2836, 10;
	and.b32  	%r2838, %r2837, 31744;
	add.s32 	%r2839, %r2785, %r2838;
	shr.u32 	%r2840, %r2836, 4;
	and.b32  	%r2841, %r2840, 268435454;
	add.s32 	%r631, %r2839, %r2841;
	ld.shared.u16 	%rs55, [%r631];
	add.s16 	%rs249, %rs55, 1;
	st.shared.u16 	[%r631], %rs249;
	// begin inline asm
	shr.b32 %r2710, %r608, %r2779;
	// end inline asm
	and.b32  	%r2842, %r2680, %r2710;
	shl.b32 	%r2843, %r2842, 10;
	and.b32  	%r2844, %r2843, 31744;
	add.s32 	%r2845, %r2785, %r2844;
	shr.u32 	%r2846, %r2842, 4;
	and.b32  	%r2847, %r2846, 268435454;
	add.s32 	%r632, %r2845, %r2847;
	ld.shared.u16 	%rs56, [%r632];
	add.s16 	%rs250, %rs56, 1;
	st.shared.u16 	[%r632], %rs250;
	// begin inline asm
	shr.b32 %r2713, %r609, %r2779;
	// end inline asm
	and.b32  	%r2848, %r2680, %r2713;
	shl.b32 	%r2849, %r2848, 10;
	and.b32  	%r2850, %r2849, 31744;
	add.s32 	%r2851, %r2785, %r2850;
	shr.u32 	%r2852, %r2848, 4;
	and.b32  	%r2853, %r2852, 268435454;
	add.s32 	%r633, %r2851, %r2853;
	ld.shared.u16 	%rs57, [%r633];
	add.s16 	%rs251, %rs57, 1;
	st.shared.u16 	[%r633], %rs251;
	// begin inline asm
	shr.b32 %r2716, %r610, %r2779;
	// end inline asm
	and.b32  	%r2854, %r2680, %r2716;
	shl.b32 	%r2855, %r2854, 10;
	and.b32  	%r2856, %r2855, 31744;
	add.s32 	%r2857, %r2785, %r2856;
	shr.u32 	%r2858, %r2854, 4;
	and.b32  	%r2859, %r2858, 268435454;
	add.s32 	%r634, %r2857, %r2859;
	ld.shared.u16 	%rs58, [%r634];
	add.s16 	%rs252, %rs58, 1;
	st.shared.u16 	[%r634], %rs252;
	// begin inline asm
	shr.b32 %r2719, %r611, %r2779;
	// end inline asm
	and.b32  	%r2860, %r2680, %r2719;
	shl.b32 	%r2861, %r2860, 10;
	and.b32  	%r2862, %r2861, 31744;
	add.s32 	%r2863, %r2785, %r2862;
	shr.u32 	%r2864, %r2860, 4;
	and.b32  	%r2865, %r2864, 268435454;
	add.s32 	%r635, %r2863, %r2865;
	ld.shared.u16 	%rs59, [%r635];
	add.s16 	%rs253, %rs59, 1;
	st.shared.u16 	[%r635], %rs253;
	// begin inline asm
	shr.b32 %r2722, %r612, %r2779;
	// end inline asm
	and.b32  	%r2866, %r2680, %r2722;
	shl.b32 	%r2867, %r2866, 10;
	and.b32  	%r2868, %r2867, 31744;
	add.s32 	%r2869, %r2785, %r2868;
	shr.u32 	%r2870, %r2866, 4;
	and.b32  	%r2871, %r2870, 268435454;
	add.s32 	%r636, %r2869, %r2871;
	ld.shared.u16 	%rs60, [%r636];
	add.s16 	%rs254, %rs60, 1;
	st.shared.u16 	[%r636], %rs254;
	// begin inline asm
	shr.b32 %r2725, %r613, %r2779;
	// end inline asm
	and.b32  	%r2872, %r2680, %r2725;
	shl.b32 	%r2873, %r2872, 10;
	and.b32  	%r2874, %r2873, 31744;
	add.s32 	%r2875, %r2785, %r2874;
	shr.u32 	%r2876, %r2872, 4;
	and.b32  	%r2877, %r2876, 268435454;
	add.s32 	%r637, %r2875, %r2877;
	ld.shared.u16 	%rs61, [%r637];
	add.s16 	%rs255, %rs61, 1;
	st.shared.u16 	[%r637], %rs255;
	// begin inline asm
	shr.b32 %r2728, %r614, %r2779;
	// end inline asm
	and.b32  	%r2878, %r2680, %r2728;
	shl.b32 	%r2879, %r2878, 10;
	and.b32  	%r2880, %r2879, 31744;
	add.s32 	%r2881, %r2785, %r2880;
	shr.u32 	%r2882, %r2878, 4;
	and.b32  	%r2883, %r2882, 268435454;
	add.s32 	%r638, %r2881, %r2883;
	ld.shared.u16 	%rs62, [%r638];
	add.s16 	%rs256, %rs62, 1;
	st.shared.u16 	[%r638], %rs256;
	// begin inline asm
	shr.b32 %r2731, %r615, %r2779;
	// end inline asm
	and.b32  	%r2884, %r2680, %r2731;
	shl.b32 	%r2885, %r2884, 10;
	and.b32  	%r2886, %r2885, 31744;
	add.s32 	%r2887, %r2785, %r2886;
	shr.u32 	%r2888, %r2884, 4;
	and.b32  	%r2889, %r2888, 268435454;
	add.s32 	%r639, %r2887, %r2889;
	ld.shared.u16 	%rs63, [%r639];
	add.s16 	%rs257, %rs63, 1;
	st.shared.u16 	[%r639], %rs257;
	// begin inline asm
	shr.b32 %r2734, %r616, %r2779;
	// end inline asm
	and.b32  	%r2890, %r2680, %r2734;
	shl.b32 	%r2891, %r2890, 10;
	and.b32  	%r2892, %r2891, 31744;
	add.s32 	%r2893, %r2785, %r2892;
	shr.u32 	%r2894, %r2890, 4;
	and.b32  	%r2895, %r2894, 268435454;
	add.s32 	%r640, %r2893, %r2895;
	ld.shared.u16 	%rs64, [%r640];
	add.s16 	%rs258, %rs64, 1;
	st.shared.u16 	[%r640], %rs258;
	// begin inline asm
	shr.b32 %r2737, %r617, %r2779;
	// end inline asm
	and.b32  	%r2896, %r2680, %r2737;
	shl.b32 	%r2897, %r2896, 10;
	and.b32  	%r2898, %r2897, 31744;
	add.s32 	%r2899, %r2785, %r2898;
	shr.u32 	%r2900, %r2896, 4;
	and.b32  	%r2901, %r2900, 268435454;
	add.s32 	%r641, %r2899, %r2901;
	ld.shared.u16 	%rs65, [%r641];
	add.s16 	%rs259, %rs65, 1;
	st.shared.u16 	[%r641], %rs259;
	// begin inline asm
	shr.b32 %r2740, %r618, %r2779;
	// end inline asm
	and.b32  	%r2902, %r2680, %r2740;
	shl.b32 	%r2903, %r2902, 10;
	and.b32  	%r2904, %r2903, 31744;
	add.s32 	%r2905, %r2785, %r2904;
	shr.u32 	%r2906, %r2902, 4;
	and.b32  	%r2907, %r2906, 268435454;
	add.s32 	%r642, %r2905, %r2907;
	ld.shared.u16 	%rs66, [%r642];
	add.s16 	%rs260, %rs66, 1;
	st.shared.u16 	[%r642], %rs260;
	// begin inline asm
	shr.b32 %r2743, %r619, %r2779;
	// end inline asm
	and.b32  	%r2908, %r2680, %r2743;
	shl.b32 	%r2909, %r2908, 10;
	and.b32  	%r2910, %r2909, 31744;
	add.s32 	%r2911, %r2785, %r2910;
	shr.u32 	%r2912, %r2908, 4;
	and.b32  	%r2913, %r2912, 268435454;
	add.s32 	%r643, %r2911, %r2913;
	ld.shared.u16 	%rs67, [%r643];
	add.s16 	%rs261, %rs67, 1;
	st.shared.u16 	[%r643], %rs261;
	// begin inline asm
	shr.b32 %r2746, %r620, %r2779;
	// end inline asm
	and.b32  	%r2914, %r2680, %r2746;
	shl.b32 	%r2915, %r2914, 10;
	and.b32  	%r2916, %r2915, 31744;
	add.s32 	%r2917, %r2785, %r2916;
	shr.u32 	%r2918, %r2914, 4;
	and.b32  	%r2919, %r2918, 268435454;
	add.s32 	%r644, %r2917, %r2919;
	ld.shared.u16 	%rs68, [%r644];
	add.s16 	%rs262, %rs68, 1;
	st.shared.u16 	[%r644], %rs262;
	// begin inline asm
	shr.b32 %r2749, %r621, %r2779;
	// end inline asm
	and.b32  	%r2920, %r2680, %r2749;
	shl.b32 	%r2921, %r2920, 10;
	and.b32  	%r2922, %r2921, 31744;
	add.s32 	%r2923, %r2785, %r2922;
	shr.u32 	%r2924, %r2920, 4;
	and.b32  	%r2925, %r2924, 268435454;
	add.s32 	%r645, %r2923, %r2925;
	ld.shared.u16 	%rs69, [%r645];
	add.s16 	%rs263, %rs69, 1;
	st.shared.u16 	[%r645], %rs263;
	bar.sync 	0;
	mad.lo.s32 	%r2926, %r2610, 124, %r2786;
	ld.shared.u32 	%r646, [%r2926];
	ld.shared.u32 	%r2927, [%r2926+4];
	ld.shared.u32 	%r2928, [%r2926+8];
	ld.shared.u32 	%r2929, [%r2926+12];
	ld.shared.u32 	%r2930, [%r2926+16];
	ld.shared.u32 	%r2931, [%r2926+20];
	ld.shared.u32 	%r2932, [%r2926+24];
	ld.shared.u32 	%r2933, [%r2926+28];
	ld.shared.u32 	%r2934, [%r2926+32];
	ld.shared.u32 	%r2935, [%r2926+36];
	ld.shared.u32 	%r2936, [%r2926+40];
	ld.shared.u32 	%r2937, [%r2926+44];
	ld.shared.u32 	%r2938, [%r2926+48];
	ld.shared.u32 	%r2939, [%r2926+52];
	ld.shared.u32 	%r2940, [%r2926+56];
	ld.shared.u32 	%r2941, [%r2926+60];
	ld.shared.u32 	%r2942, [%r2926+64];
	ld.shared.u32 	%r2943, [%r2926+68];
	ld.shared.u32 	%r2944, [%r2926+72];
	ld.shared.u32 	%r2945, [%r2926+76];
	ld.shared.u32 	%r2946, [%r2926+80];
	ld.shared.u32 	%r2947, [%r2926+84];
	ld.shared.u32 	%r2948, [%r2926+88];
	ld.shared.u32 	%r2949, [%r2926+92];
	ld.shared.u32 	%r2950, [%r2926+96];
	ld.shared.u32 	%r2951, [%r2926+100];
	ld.shared.u32 	%r2952, [%r2926+104];
	ld.shared.u32 	%r2953, [%r2926+108];
	ld.shared.u32 	%r2954, [%r2926+112];
	ld.shared.u32 	%r2955, [%r2926+116];
	ld.shared.u32 	%r2956, [%r2926+120];
	ld.shared.u32 	%r2957, [%r2926+124];
	ld.shared.u32 	%r2958, [%r2926+128];
	add.s32 	%r647, %r2927, %r646;
	add.s32 	%r648, %r2928, %r647;
	add.s32 	%r649, %r2929, %r648;
	add.s32 	%r650, %r2930, %r649;
	add.s32 	%r651, %r2931, %r650;
	add.s32 	%r652, %r2932, %r651;
	add.s32 	%r653, %r2933, %r652;
	add.s32 	%r654, %r2934, %r653;
	add.s32 	%r655, %r2935, %r654;
	add.s32 	%r656, %r2936, %r655;
	add.s32 	%r657, %r2937, %r656;
	add.s32 	%r658, %r2938, %r657;
	add.s32 	%r659, %r2939, %r658;
	add.s32 	%r660, %r2940, %r659;
	add.s32 	%r661, %r2941, %r660;
	add.s32 	%r662, %r2942, %r661;
	add.s32 	%r663, %r2943, %r662;
	add.s32 	%r664, %r2944, %r663;
	add.s32 	%r665, %r2945, %r664;
	add.s32 	%r666, %r2946, %r665;
	add.s32 	%r667, %r2947, %r666;
	add.s32 	%r668, %r2948, %r667;
	add.s32 	%r669, %r2949, %r668;
	add.s32 	%r670, %r2950, %r669;
	add.s32 	%r671, %r2951, %r670;
	add.s32 	%r672, %r2952, %r671;
	add.s32 	%r673, %r2953, %r672;
	add.s32 	%r674, %r2954, %r673;
	add.s32 	%r675, %r2955, %r674;
	add.s32 	%r676, %r2956, %r675;
	add.s32 	%r677, %r2957, %r676;
	add.s32 	%r2756, %r2958, %r677;
	mov.b32 	%r2754, 1;
	mov.b32 	%r2781, -1;
	// begin inline asm
	{  .reg .u32 r0;  .reg .pred p;  shfl.sync.up.b32 r0|p, %r2756, %r2754, %r2779, %r2781;  @p add.u32 r0, r0, %r2756;  mov.u32 %r2752, r0;}
	// end inline asm
	mov.b32 	%r2760, 2;
	// begin inline asm
	{  .reg .u32 r0;  .reg .pred p;  shfl.sync.up.b32 r0|p, %r2752, %r2760, %r2779, %r2781;  @p add.u32 r0, r0, %r2752;  mov.u32 %r2758, r0;}
	// end inline asm
	mov.b32 	%r2766, 4;
	// begin inline asm
	{  .reg .u32 r0;  .reg .pred p;  shfl.sync.up.b32 r0|p, %r2758, %r2766, %r2779, %r2781;  @p add.u32 r0, r0, %r2758;  mov.u32 %r2764, r0;}
	// end inline asm
	mov.b32 	%r2772, 8;
	// begin inline asm
	{  .reg .u32 r0;  .reg .pred p;  shfl.sync.up.b32 r0|p, %r2764, %r2772, %r2779, %r2781;  @p add.u32 r0, r0, %r2764;  mov.u32 %r2770, r0;}
	// end inline asm
	mov.b32 	%r2778, 16;
	// begin inline asm
	{  .reg .u32 r0;  .reg .pred p;  shfl.sync.up.b32 r0|p, %r2770, %r2778, %r2779, %r2781;  @p add.u32 r0, r0, %r2770;  mov.u32 %r2776, r0;}
	// end inline asm
	setp.ne.s32 	%p139, %r1759, 31;
	@%p139 bra 	$L__BB16_269;
	shr.u32 	%r2960, %r2615, 3;
	and.b32  	%r2961, %r2960, 124;
	add.s32 	%r2963, %r2784, %r2961;
	st.shared.u32 	[%r2963+33792], %r2776;
$L__BB16_269:
	sub.s32 	%r2964, %r2776, %r2756;
	bar.sync 	0;
	ld.shared.v4.u32 	{%r2966, %r2967, %r2968, %r2969}, [_ZZN3cub18CUB_300001_SM_10006detail14segmented_sort33DeviceSegmentedSortFallbackKernelILNS0_9SortOrderE0ENS2_10policy_hubIjNS0_8NullTypeEE9Policy860EjS6_PjS9_lEEvPKT1_PSA_NS1_20device_double_bufferISA_EEPKT2_PSG_NSE_ISG_EET3_T4_E12temp_storage+33792];
	shr.u32 	%r2970, %r2610, 5;
	add.s32 	%r2971, %r2967, %r2966;
	setp.eq.s32 	%p140, %r2970, 2;
	selp.b32 	%r2972, %r2971, %r2966, %p140;
	add.s32 	%r2973, %r2971, %r2968;
	setp.eq.s32 	%p141, %r2970, 3;
	selp.b32 	%r2974, %r2973, %r2972, %p141;
	add.s32 	%r2975, %r2973, %r2969;
	setp.eq.s32 	%p142, %r2970, 4;
	selp.b32 	%r2976, %r2975, %r2974, %p142;
	ld.shared.v4.u32 	{%r2977, %r2978, %r2979, %r2980}, [_ZZN3cub18CUB_300001_SM_10006detail14segmented_sort33DeviceSegmentedSortFallbackKernelILNS0_9SortOrderE0ENS2_10policy_hubIjNS0_8NullTypeEE9Policy860EjS6_PjS9_lEEvPKT1_PSA_NS1_20device_double_bufferISA_EEPKT2_PSG_NSE_ISG_EET3_T4_E12temp_storage+33808];
	add.s32 	%r2981, %r2975, %r2977;
	setp.eq.s32 	%p143, %r2970, 5;
	selp.b32 	%r2982, %r2981, %r2976, %p143;
	add.s32 	%r2983, %r2981, %r2978;
	setp.eq.s32 	%p144, %r2970, 6;
	selp.b32 	%r2984, %r2983, %r2982, %p144;
	add.s32 	%r2985, %r2983, %r2979;
	setp.eq.s32 	%p145, %r2970, 7;
	selp.b32 	%r2986, %r2985, %r2984, %p145;
	add.s32 	%r680, %r2985, %r2980;
	setp.gt.u32 	%p146, %r2610, 31;
	setp.ne.s32 	%p147, %r1759, 0;
	selp.b32 	%r2987, %r2964, 0, %p147;
	add.s32 	%r2988, %r2986, %r2987;
	or.pred  	%p148, %p146, %p147;
	selp.b32 	%r6324, %r2988, %r2964, %p146;
	@%p148 bra 	$L__BB16_271;
	shl.b32 	%r6324, %r680, 16;
	st.shared.u32 	[_ZZN3cub18CUB_300001_SM_10006detail14segmented_sort33DeviceSegmentedSortFallbackKernelILNS0_9SortOrderE0ENS2_10policy_hubIjNS0_8NullTypeEE9Policy860EjS6_PjS9_lEEvPKT1_PSA_NS1_20device_double_bufferISA_EEPKT2_PSG_NSE_ISG_EET3_T4_E12temp_storage+33832], %r6324;
$L__BB16_271:
	bar.sync 	0;
	setp.eq.s32 	%p149, %r2610, 0;
	mov.u32 	%r2990, _ZZN3cub18CUB_300001_SM_10006detail14segmented_sort33DeviceSegmentedSortFallbackKernelILNS0_9SortOrderE0ENS2_10policy_hubIjNS0_8NullTypeEE9Policy860EjS6_PjS9_lEEvPKT1_PSA_NS1_20device_double_bufferISA_EEPKT2_PSG_NSE_ISG_EET3_T4_E12temp_storage;
	ld.shared.u32 	%r2991, [_ZZN3cub18CUB_300001_SM_10006detail14segmented_sort33DeviceSegmentedSortFallbackKernelILNS0_9SortOrderE0ENS2_10policy_hubIjNS0_8NullTypeEE9Policy860EjS6_PjS9_lEEvPKT1_PSA_NS1_20device_double_bufferISA_EEPKT2_PSG_NSE_ISG_EET3_T4_E12temp_storage+33832];
	selp.b32 	%r2992, 0, %r2991, %p149;
	add.s32 	%r2993, %r6324, %r2992;
	add.s32 	%r2994, %r646, %r2993;
	add.s32 	%r2995, %r647, %r2993;
	add.s32 	%r2996, %r648, %r2993;
	add.s32 	%r2997, %r649, %r2993;
	add.s32 	%r2998, %r650, %r2993;
	add.s32 	%r2999, %r651, %r2993;
	add.s32 	%r3000, %r652, %r2993;
	add.s32 	%r3001, %r653, %r2993;
	add.s32 	%r3002, %r654, %r2993;
	add.s32 	%r3003, %r655, %r2993;
	add.s32 	%r3004, %r656, %r2993;
	add.s32 	%r3005, %r657, %r2993;
	add.s32 	%r3006, %r658, %r2993;
	add.s32 	%r3007, %r659, %r2993;
	add.s32 	%r3008, %r660, %r2993;
	add.s32 	%r3009, %r661, %r2993;
	add.s32 	%r3010, %r662, %r2993;
	add.s32 	%r3011, %r663, %r2993;
	add.s32 	%r3012, %r664, %r2993;
	add.s32 	%r3013, %r665, %r2993;
	add.s32 	%r3014, %r666, %r2993;
	add.s32 	%r3015, %r667, %r2993;
	add.s32 	%r3016, %r668, %r2993;
	add.s32 	%r3017, %r669, %r2993;
	add.s32 	%r3018, %r670, %r2993;
	add.s32 	%r3019, %r671, %r2993;
	add.s32 	%r3020, %r672, %r2993;
	add.s32 	%r3021, %r673, %r2993;
	add.s32 	%r3022, %r674, %r2993;
	add.s32 	%r3023, %r675, %r2993;
	add.s32 	%r3024, %r676, %r2993;
	add.s32 	%r3025, %r677, %r2993;
	shl.b32 	%r3026, %r2610, 2;
	add.s32 	%r684, %r2990, %r3026;
	add.s32 	%r685, %r684, %r3026;
	mad.lo.s32 	%r3027, %r2610, 124, %r685;
	st.shared.u32 	[%r3027], %r2993;
	st.shared.u32 	[%r3027+4], %r2994;
	st.shared.u32 	[%r3027+8], %r2995;
	st.shared.u32 	[%r3027+12], %r2996;
	st.shared.u32 	[%r3027+16], %r2997;
	st.shared.u32 	[%r3027+20], %r2998;
	st.shared.u32 	[%r3027+24], %r2999;
	st.shared.u32 	[%r3027+28], %r3000;
	st.shared.u32 	[%r3027+32], %r3001;
	st.shared.u32 	[%r3027+36], %r3002;
	st.shared.u32 	[%r3027+40], %r3003;
	st.shared.u32 	[%r3027+44], %r3004;
	st.shared.u32 	[%r3027+48], %r3005;
	st.shared.u32 	[%r3027+52], %r3006;
	st.shared.u32 	[%r3027+56], %r3007;
	st.shared.u32 	[%r3027+60], %r3008;
	st.shared.u32 	[%r3027+64], %r3009;
	st.shared.u32 	[%r3027+68], %r3010;
	st.shared.u32 	[%r3027+72], %r3011;
	st.shared.u32 	[%r3027+76], %r3012;
	st.shared.u32 	[%r3027+80], %r3013;
	st.shared.u32 	[%r3027+84], %r3014;
	st.shared.u32 	[%r3027+88], %r3015;
	st.shared.u32 	[%r3027+92], %r3016;
	st.shared.u32 	[%r3027+96], %r3017;
	st.shared.u32 	[%r3027+100], %r3018;
	st.shared.u32 	[%r3027+104], %r3019;
	st.shared.u32 	[%r3027+108], %r3020;
	st.shared.u32 	[%r3027+112], %r3021;
	st.shared.u32 	[%r3027+116], %r3022;
	st.shared.u32 	[%r3027+120], %r3023;
	st.shared.u32 	[%r3027+124], %r3024;
	st.shared.u32 	[%r3027+128], %r3025;
	bar.sync 	0;
	cvt.u32.u16 	%r3028, %rs47;
	ld.shared.u16 	%r3029, [%r623];
	add.s32 	%r686, %r3029, %r3028;
	cvt.u32.u16 	%r3030, %rs48;
	ld.shared.u16 	%r3031, [%r624];
	add.s32 	%r687, %r3031, %r3030;
	cvt.u32.u16 	%r3032, %rs49;
	ld.shared.u16 	%r3033, [%r625];
	add.s32 	%r688, %r3033, %r3032;
	cvt.u32.u16 	%r3034, %rs50;
	ld.shared.u16 	%r3035, [%r626];
	add.s32 	%r689, %r3035, %r3034;
	cvt.u32.u16 	%r3036, %rs51;
	ld.shared.u16 	%r3037, [%r627];
	add.s32 	%r690, %r3037, %r3036;
	cvt.u32.u16 	%r3038, %rs52;
	ld.shared.u16 	%r3039, [%r628];
	add.s32 	%r691, %r3039, %r3038;
	cvt.u32.u16 	%r3040, %rs53;
	ld.shared.u16 	%r3041, [%r629];
	add.s32 	%r692, %r3041, %r3040;
	cvt.u32.u16 	%r3042, %rs54;
	ld.shared.u16 	%r3043, [%r630];
	add.s32 	%r693, %r3043, %r3042;
	cvt.u32.u16 	%r3044, %rs55;
	ld.shared.u16 	%r3045, [%r631];
	add.s32 	%r694, %r3045, %r3044;
	cvt.u32.u16 	%r3046, %rs56;
	ld.shared.u16 	%r3047, [%r632];
	add.s32 	%r695, %r3047, %r3046;
	cvt.u32.u16 	%r3048, %rs57;
	ld.shared.u16 	%r3049, [%r633];
	add.s32 	%r696, %r3049, %r3048;
	cvt.u32.u16 	%r3050, %rs58;
	ld.shared.u16 	%r3051, [%r634];
	add.s32 	%r697, %r3051, %r3050;
	cvt.u32.u16 	%r3052, %rs59;
	ld.shared.u16 	%r3053, [%r635];
	add.s32 	%r698, %r3053, %r3052;
	cvt.u32.u16 	%r3054, %rs60;
	ld.shared.u16 	%r3055, [%r636];
	add.s32 	%r699, %r3055, %r3054;
	cvt.u32.u16 	%r3056, %rs61;
	ld.shared.u16 	%r3057, [%r637];
	add.s32 	%r700, %r3057, %r3056;
	cvt.u32.u16 	%r3058, %rs62;
	ld.shared.u16 	%r3059, [%r638];
	add.s32 	%r701, %r3059, %r3058;
	cvt.u32.u16 	%r3060, %rs63;
	ld.shared.u16 	%r3061, [%r639];
	add.s32 	%r702, %r3061, %r3060;
	cvt.u32.u16 	%r3062, %rs64;
	ld.shared.u16 	%r3063, [%r640];
	add.s32 	%r703, %r3063, %r3062;
	cvt.u32.u16 	%r3064, %rs65;
	ld.shared.u16 	%r3065, [%r641];
	add.s32 	%r704, %r3065, %r3064;
	cvt.u32.u16 	%r3066, %rs66;
	ld.shared.u16 	%r3067, [%r642];
	add.s32 	%r705, %r3067, %r3066;
	cvt.u32.u16 	%r3068, %rs67;
	ld.shared.u16 	%r3069, [%r643];
	add.s32 	%r706, %r3069, %r3068;
	cvt.u32.u16 	%r3070, %rs68;
	ld.shared.u16 	%r3071, [%r644];
	add.s32 	%r707, %r3071, %r3070;
	cvt.u32.u16 	%r3072, %rs69;
	ld.shared.u16 	%r3073, [%r645];
	add.s32 	%r708, %r3073, %r3072;
	setp.gt.u32 	%p150, %r2610, 63;
	mov.b64 	%rd1772, 0;
	@%p150 bra 	$L__BB16_273;
	shl.b32 	%r3075, %r2615, 10;
	and.b32  	%r3076, %r3075, 31744;
	add.s32 	%r3078, %r2990, %r3076;
	shr.u32 	%r3079, %r2615, 4;
	and.b32  	%r3080, %r3079, 62;
	add.s32 	%r3081, %r3078, %r3080;
	ld.shared.u16 	%rd1772, [%r3081];
$L__BB16_273:
	setp.gt.u32 	%p151, %r2615, 63;
	bar.sync 	0;
	@%p151 bra 	$L__BB16_275;
	st.shared.u64 	[%r685], %rd1772;
$L__BB16_275:
	setp.gt.u32 	%p152, %r2615, 63;
	bar.sync 	0;
	bar.sync 	0;
	@%p152 bra 	$L__BB16_277;
	sub.s64 	%rd860, %rd1768, %rd1772;
	st.shared.u64 	[%r685+23552], %rd860;
$L__BB16_277:
	cvta.to.global.u64 	%rd861, %rd229;
	mul.wide.u32 	%rd862, %r1, 4;
	add.s64 	%rd110, %rd861, %rd862;
	bar.sync 	0;
	shl.b32 	%r3087, %r686, 2;
	add.s32 	%r3089, %r2990, %r3087;
	st.shared.u32 	[%r3089], %r599;
	shl.b32 	%r3090, %r687, 2;
	add.s32 	%r3091, %r2990, %r3090;
	st.shared.u32 	[%r3091], %r600;
	shl.b32 	%r3092, %r688, 2;
	add.s32 	%r3093, %r2990, %r3092;
	st.shared.u32 	[%r3093], %r601;
	shl.b32 	%r3094, %r689, 2;
	add.s32 	%r3095, %r2990, %r3094;
	st.shared.u32 	[%r3095], %r602;
	shl.b32 	%r3096, %r690, 2;
	add.s32 	%r3097, %r2990, %r3096;
	st.shared.u32 	[%r3097], %r603;
	shl.b32 	%r3098, %r691, 2;
	add.s32 	%r3099, %r2990, %r3098;
	st.shared.u32 	[%r3099], %r604;
	shl.b32 	%r3100, %r692, 2;
	add.s32 	%r3101, %r2990, %r3100;
	st.shared.u32 	[%r3101], %r605;
	shl.b32 	%r3102, %r693, 2;
	add.s32 	%r3103, %r2990, %r3102;
	st.shared.u32 	[%r3103], %r606;
	shl.b32 	%r3104, %r694, 2;
	add.s32 	%r3105, %r2990, %r3104;
	st.shared.u32 	[%r3105], %r607;
	shl.b32 	%r3106, %r695, 2;
	add.s32 	%r3107, %r2990, %r3106;
	st.shared.u32 	[%r3107], %r608;
	shl.b32 	%r3108, %r696, 2;
	add.s32 	%r3109, %r2990, %r3108;
	st.shared.u32 	[%r3109], %r609;
	shl.b32 	%r3110, %r697, 2;
	add.s32 	%r3111, %r2990, %r3110;
	st.shared.u32 	[%r3111], %r610;
	shl.b32 	%r3112, %r698, 2;
	add.s32 	%r3113, %r2990, %r3112;
	st.shared.u32 	[%r3113], %r611;
	shl.b32 	%r3114, %r699, 2;
	add.s32 	%r3115, %r2990, %r3114;
	st.shared.u32 	[%r3115], %r612;
	shl.b32 	%r3116, %r700, 2;
	add.s32 	%r3117, %r2990, %r3116;
	st.shared.u32 	[%r3117], %r613;
	shl.b32 	%r3118, %r701, 2;
	add.s32 	%r3119, %r2990, %r3118;
	st.shared.u32 	[%r3119], %r614;
	shl.b32 	%r3120, %r702, 2;
	add.s32 	%r3121, %r2990, %r3120;
	st.shared.u32 	[%r3121], %r615;
	shl.b32 	%r3122, %r703, 2;
	add.s32 	%r3123, %r2990, %r3122;
	st.shared.u32 	[%r3123], %r616;
	shl.b32 	%r3124, %r704, 2;
	add.s32 	%r3125, %r2990, %r3124;
	st.shared.u32 	[%r3125], %r617;
	shl.b32 	%r3126, %r705, 2;
	add.s32 	%r3127, %r2990, %r3126;
	st.shared.u32 	[%r3127], %r618;
	shl.b32 	%r3128, %r706, 2;
	add.s32 	%r3129, %r2990, %r3128;
	st.shared.u32 	[%r3129], %r619;
	shl.b32 	%r3130, %r707, 2;
	add.s32 	%r3131, %r2990, %r3130;
	st.shared.u32 	[%r3131], %r620;
	shl.b32 	%r3132, %r708, 2;
	add.s32 	%r3133, %r2990, %r3132;
	st.shared.u32 	[%r3133], %r621;
	bar.sync 	0;
	ld.shared.u32 	%r709, [%r684];
	mov.b32 	%r3086, 0;
	// begin inline asm
	shr.b32 %r3084, %r709, %r3086;
	// end inline asm
	setp.le.s64 	%p153, %rd1771, %rd104;
	@%p153 bra 	$L__BB16_279;
	and.b32  	%r3134, %r2680, %r3084;
	shl.b32 	%r3135, %r3134, 3;
	add.s32 	%r3137, %r2990, %r3135;
	ld.shared.u64 	%rd863, [%r3137+23552];
	add.s64 	%rd864, %rd863, %rd104;
	shl.b64 	%rd865, %rd864, 2;
	add.s64 	%rd866, %rd110, %rd865;
	st.global.u32 	[%rd866], %r709;
$L__BB16_279:
	add.s32 	%r3142, %r2615, 256;
	cvt.u64.u32 	%rd867, %r3142;
	ld.shared.u32 	%r711, [%r684+1024];
	mov.b32 	%r3140, 0;
	// begin inline asm
	shr.b32 %r3138, %r711, %r3140;
	// end inline asm
	setp.le.s64 	%p154, %rd1771, %rd867;
	@%p154 bra 	$L__BB16_281;
	and.b32  	%r3143, %r2680, %r3138;
	shl.b32 	%r3144, %r3143, 3;
	add.s32 	%r3146, %r2990, %r3144;
	ld.shared.u64 	%rd868, [%r3146+23552];
	add.s64 	%rd869, %rd868, %rd104;
	shl.b64 	%rd870, %rd869, 2;
	add.s64 	%rd871, %rd110, %rd870;
	st.global.u32 	[%rd871+1024], %r711;
$L__BB16_281:
	add.s32 	%r3151, %r2615, 512;
	cvt.u64.u32 	%rd872, %r3151;
	ld.shared.u32 	%r713, [%r684+2048];
	mov.b32 	%r3149, 0;
	// begin inline asm
	shr.b32 %r3147, %r713, %r3149;
	// end inline asm
	setp.le.s64 	%p155, %rd1771, %rd872;
	@%p155 bra 	$L__BB16_283;
	and.b32  	%r3152, %r2680, %r3147;
	shl.b32 	%r3153, %r3152, 3;
	add.s32 	%r3155, %r2990, %r3153;
	ld.shared.u64 	%rd873, [%r3155+23552];
	add.s64 	%rd874, %rd873, %rd104;
	shl.b64 	%rd875, %rd874, 2;
	add.s64 	%rd876, %rd110, %rd875;
	st.global.u32 	[%rd876+2048], %r713;
$L__BB16_283:
	add.s32 	%r3160, %r2615, 768;
	cvt.u64.u32 	%rd877, %r3160;
	ld.shared.u32 	%r715, [%r684+3072];
	mov.b32 	%r3158, 0;
	// begin inline asm
	shr.b32 %r3156, %r715, %r3158;
	// end inline asm
	setp.le.s64 	%p156, %rd1771, %rd877;
	@%p156 bra 	$L__BB16_285;
	and.b32  	%r3161, %r2680, %r3156;
	shl.b32 	%r3162, %r3161, 3;
	add.s32 	%r3164, %r2990, %r3162;
	ld.shared.u64 	%rd878, [%r3164+23552];
	add.s64 	%rd879, %rd878, %rd104;
	shl.b64 	%rd880, %rd879, 2;
	add.s64 	%rd881, %rd110, %rd880;
	st.global.u32 	[%rd881+3072], %r715;
$L__BB16_285:
	or.b32  	%r3169, %r2615, 1024;
	cvt.u64.u32 	%rd882, %r3169;
	ld.shared.u32 	%r717, [%r684+4096];
	mov.b32 	%r3167, 0;
	// begin inline asm
	shr.b32 %r3165, %r717, %r3167;
	// end inline asm
	setp.le.s64 	%p157, %rd1771, %rd882;
	@%p157 bra 	$L__BB16_287;
	and.b32  	%r3170, %r2680, %r3165;
	shl.b32 	%r3171, %r3170, 3;
	add.s32 	%r3173, %r2990, %r3171;
	ld.shared.u64 	%rd883, [%r3173+23552];
	add.s64 	%rd884, %rd883, %rd104;
	shl.b64 	%rd885, %rd884, 2;
	add.s64 	%rd886, %rd110, %rd885;
	st.global.u32 	[%rd886+4096], %r717;
$L__BB16_287:
	add.s32 	%r3178, %r2615, 1280;
	cvt.u64.u32 	%rd887, %r3178;
	ld.shared.u32 	%r719, [%r684+5120];
	mov.b32 	%r3176, 0;
	// begin inline asm
	shr.b32 %r3174, %r719, %r3176;
	// end inline asm
	setp.le.s64 	%p158, %rd1771, %rd887;
	@%p158 bra 	$L__BB16_289;
	and.b32  	%r3179, %r2680, %r3174;
	shl.b32 	%r3180, %r3179, 3;
	add.s32 	%r3182, %r2990, %r3180;
	ld.shared.u64 	%rd888, [%r3182+23552];
	add.s64 	%rd889, %rd888, %rd104;
	shl.b64 	%rd890, %rd889, 2;
	add.s64 	%rd891, %rd110, %rd890;
	st.global.u32 	[%rd891+5120], %r719;
$L__BB16_289:
	add.s32 	%r3187, %r2615, 1536;
	cvt.u64.u32 	%rd892, %r3187;
	ld.shared.u32 	%r721, [%r684+6144];
	mov.b32 	%r3185, 0;
	// begin inline asm
	shr.b32 %r3183, %r721, %r3185;
	// end inline asm
	setp.le.s64 	%p159, %rd1771, %rd892;
	@%p159 bra 	$L__BB16_291;
	and.b32  	%r3188, %r2680, %r3183;
	shl.b32 	%r3189, %r3188, 3;
	add.s32 	%r3191, %r2990, %r3189;
	ld.shared.u64 	%rd893, [%r3191+23552];
	add.s64 	%rd894, %rd893, %rd104;
	shl.b64 	%rd895, %rd894, 2;
	add.s64 	%rd896, %rd110, %rd895;
	st.global.u32 	[%rd896+6144], %r721;
$L__BB16_291:
	add.s32 	%r3196, %r2615, 1792;
	cvt.u64.u32 	%rd897, %r3196;
	ld.shared.u32 	%r723, [%r684+7168];
	mov.b32 	%r3194, 0;
	// begin inline asm
	shr.b32 %r3192, %r723, %r3194;
	// end inline asm
	setp.le.s64 	%p160, %rd1771, %rd897;
	@%p160 bra 	$L__BB16_293;
	and.b32  	%r3197, %r2680, %r3192;
	shl.b32 	%r3198, %r3197, 3;
	add.s32 	%r3200, %r2990, %r3198;
	ld.shared.u64 	%rd898, [%r3200+23552];
	add.s64 	%rd899, %rd898, %rd104;
	shl.b64 	%rd900, %rd899, 2;
	add.s64 	%rd901, %rd110, %rd900;
	st.global.u32 	[%rd901+7168], %r723;
$L__BB16_293:
	or.b32  	%r3205, %r2615, 2048;
	cvt.u64.u32 	%rd902, %r3205;
	ld.shared.u32 	%r725, [%r684+8192];
	mov.b32 	%r3203, 0;
	// begin inline asm
	shr.b32 %r3201, %r725, %r3203;
	// end inline asm
	setp.le.s64 	%p161, %rd1771, %rd902;
	@%p161 bra 	$L__BB16_295;
	and.b32  	%r3206, %r2680, %r3201;
	shl.b32 	%r3207, %r3206, 3;
	add.s32 	%r3209, %r2990, %r3207;
	ld.shared.u64 	%rd903, [%r3209+23552];
	add.s64 	%rd904, %rd903, %rd104;
	shl.b64 	%rd905, %rd904, 2;
	add.s64 	%rd906, %rd110, %rd905;
	st.global.u32 	[%rd906+8192], %r725;
$L__BB16_295:
	add.s32 	%r3214, %r2615, 2304;
	cvt.u64.u32 	%rd907, %r3214;
	ld.shared.u32 	%r727, [%r684+9216];
	mov.b32 	%r3212, 0;
	// begin inline asm
	shr.b32 %r3210, %r727, %r3212;
	// end inline asm
	setp.le.s64 	%p162, %rd1771, %rd907;
	@%p162 bra 	$L__BB16_297;
	and.b32  	%r3215, %r2680, %r3210;
	shl.b32 	%r3216, %r3215, 3;
	add.s32 	%r3218, %r2990, %r3216;
	ld.shared.u64 	%rd908, [%r3218+23552];
	add.s64 	%rd909, %rd908, %rd104;
	shl.b64 	%rd910, %rd909, 2;
	add.s64 	%rd911, %rd110, %rd910;
	st.global.u32 	[%rd911+9216], %r727;
$L__BB16_297:
	add.s32 	%r3223, %r2615, 2560;
	cvt.u64.u32 	%rd912, %r3223;
	ld.shared.u32 	%r729, [%r684+10240];
	mov.b32 	%r3221, 0;
	// begin inline asm
	shr.b32 %r3219, %r729, %r3221;
	// end inline asm
	setp.le.s64 	%p163, %rd1771, %rd912;
	@%p163 bra 	$L__BB16_299;
	and.b32  	%r3224, %r2680, %r3219;
	shl.b32 	%r3225, %r3224, 3;
	add.s32 	%r3227, %r2990, %r3225;
	ld.shared.u64 	%rd913, [%r3227+23552];
	add.s64 	%rd914, %rd913, %rd104;
	shl.b64 	%rd915, %rd914, 2;
	add.s64 	%rd916, %rd110, %rd915;
	st.global.u32 	[%rd916+10240], %r729;
$L__BB16_299:
	add.s32 	%r3232, %r2615, 2816;
	cvt.u64.u32 	%rd917, %r3232;
	ld.shared.u32 	%r731, [%r684+11264];
	mov.b32 	%r3230, 0;
	// begin inline asm
	shr.b32 %r3228, %r731, %r3230;
	// end inline asm
	setp.le.s64 	%p164, %rd1771, %rd917;
	@%p164 bra 	$L__BB16_301;
	and.b32  	%r3233, %r2680, %r3228;
	shl.b32 	%r3234, %r3233, 3;
	add.s32 	%r3236, %r2990, %r3234;
	ld.shared.u64 	%rd918, [%r3236+23552];
	add.s64 	%rd919, %rd918, %rd104;
	shl.b64 	%rd920, %rd919, 2;
	add.s64 	%rd921, %rd110, %rd920;
	st.global.u32 	[%rd921+11264], %r731;
$L__BB16_301:
	or.b32  	%r3241, %r2615, 3072;
	cvt.u64.u32 	%rd922, %r3241;
	ld.shared.u32 	%r733, [%r684+12288];
	mov.b32 	%r3239, 0;
	// begin inline asm
	shr.b32 %r3237, %r733, %r3239;
	// end inline asm
	setp.le.s64 	%p165, %rd1771, %rd922;
	@%p165 bra 	$L__BB16_303;
	and.b32  	%r3242, %r2680, %r3237;
	shl.b32 	%r3243, %r3242, 3;
	add.s32 	%r3245, %r2990, %r3243;
	ld.shared.u64 	%rd923, [%r3245+23552];
	add.s64 	%rd924, %rd923, %rd104;
	shl.b64 	%rd925, %rd924, 2;
	add.s64 	%rd926, %rd110, %rd925;
	st.global.u32 	[%rd926+12288], %r733;
$L__BB16_303:
	add.s32 	%r3250, %r2615, 3328;
	cvt.u64.u32 	%rd927, %r3250;
	ld.shared.u32 	%r735, [%r684+13312];
	mov.b32 	%r3248, 0;
	// begin inline asm
	shr.b32 %r3246, %r735, %r3248;
	// end inline asm
	setp.le.s64 	%p166, %rd1771, %rd927;
	@%p166 bra 	$L__BB16_305;
	and.b32  	%r3251, %r2680, %r3246;
	shl.b32 	%r3252, %r3251, 3;
	add.s32 	%r3254, %r2990, %r3252;
	ld.shared.u64 	%rd928, [%r3254+23552];
	add.s64 	%rd929, %rd928, %rd104;
	shl.b64 	%rd930, %rd929, 2;
	add.s64 	%rd931, %rd110, %rd930;
	st.global.u32 	[%rd931+13312], %r735;
$L__BB16_305:
	add.s32 	%r3259, %r2615, 3584;
	cvt.u64.u32 	%rd932, %r3259;
	ld.shared.u32 	%r737, [%r684+14336];
	mov.b32 	%r3257, 0;
	// begin inline asm
	shr.b32 %r3255, %r737, %r3257;
	// end inline asm
	setp.le.s64 	%p167, %rd1771, %rd932;
	@%p167 bra 	$L__BB16_307;
	and.b32  	%r3260, %r2680, %r3255;
	shl.b32 	%r3261, %r3260, 3;
	add.s32 	%r3263, %r2990, %r3261;
	ld.shared.u64 	%rd933, [%r3263+23552];
	add.s64 	%rd934, %rd933, %rd104;
	shl.b64 	%rd935, %rd934, 2;
	add.s64 	%rd936, %rd110, %rd935;
	st.global.u32 	[%rd936+14336], %r737;
$L__BB16_307:
	add.s32 	%r3268, %r2615, 3840;
	cvt.u64.u32 	%rd937, %r3268;
	ld.shared.u32 	%r739, [%r684+15360];
	mov.b32 	%r3266, 0;
	// begin inline asm
	shr.b32 %r3264, %r739, %r3266;
	// end inline asm
	setp.le.s64 	%p168, %rd1771, %rd937;
	@%p168 bra 	$L__BB16_309;
	and.b32  	%r3269, %r2680, %r3264;
	shl.b32 	%r3270, %r3269, 3;
	add.s32 	%r3272, %r2990, %r3270;
	ld.shared.u64 	%rd938, [%r3272+23552];
	add.s64 	%rd939, %rd938, %rd104;
	shl.b64 	%rd940, %rd939, 2;
	add.s64 	%rd941, %rd110, %rd940;
	st.global.u32 	[%rd941+15360], %r739;
$L__BB16_309:
	or.b32  	%r3277, %r2615, 4096;
	cvt.u64.u32 	%rd942, %r3277;
	ld.shared.u32 	%r741, [%r684+16384];
	mov.b32 	%r3275, 0;
	// begin inline asm
	shr.b32 %r3273, %r741, %r3275;
	// end inline asm
	setp.le.s64 	%p169, %rd1771, %rd942;
	@%p169 bra 	$L__BB16_311;
	and.b32  	%r3278, %r2680, %r3273;
	shl.b32 	%r3279, %r3278, 3;
	add.s32 	%r3281, %r2990, %r3279;
	ld.shared.u64 	%rd943, [%r3281+23552];
	add.s64 	%rd944, %rd943, %rd104;
	shl.b64 	%rd945, %rd944, 2;
	add.s64 	%rd946, %rd110, %rd945;
	st.global.u32 	[%rd946+16384], %r741;
$L__BB16_311:
	add.s32 	%r3286, %r2615, 4352;
	cvt.u64.u32 	%rd947, %r3286;
	ld.shared.u32 	%r743, [%r684+17408];
	mov.b32 	%r3284, 0;
	// begin inline asm
	shr.b32 %r3282, %r743, %r3284;
	// end inline asm
	setp.le.s64 	%p170, %rd1771, %rd947;
	@%p170 bra 	$L__BB16_313;
	and.b32  	%r3287, %r2680, %r3282;
	shl.b32 	%r3288, %r3287, 3;
	add.s32 	%r3290, %r2990, %r3288;
	ld.shared.u64 	%rd948, [%r3290+23552];
	add.s64 	%rd949, %rd948, %rd104;
	shl.b64 	%rd950, %rd949, 2;
	add.s64 	%rd951, %rd110, %rd950;
	st.global.u32 	[%rd951+17408], %r743;
$L__BB16_313:
	add.s32 	%r3295, %r2615, 4608;
	cvt.u64.u32 	%rd952, %r3295;
	ld.shared.u32 	%r745, [%r684+18432];
	mov.b32 	%r3293, 0;
	// begin inline asm
	shr.b32 %r3291, %r745, %r3293;
	// end inline asm
	setp.le.s64 	%p171, %rd1771, %rd952;
	@%p171 bra 	$L__BB16_315;
	and.b32  	%r3296, %r2680, %r3291;
	shl.b32 	%r3297, %r3296, 3;
	add.s32 	%r3299, %r2990, %r3297;
	ld.shared.u64 	%rd953, [%r3299+23552];
	add.s64 	%rd954, %rd953, %rd104;
	shl.b64 	%rd955, %rd954, 2;
	add.s64 	%rd956, %rd110, %rd955;
	st.global.u32 	[%rd956+18432], %r745;
$L__BB16_315:
	add.s32 	%r3304, %r2615, 4864;
	cvt.u64.u32 	%rd957, %r3304;
	ld.shared.u32 	%r747, [%r684+19456];
	mov.b32 	%r3302, 0;
	// begin inline asm
	shr.b32 %r3300, %r747, %r3302;
	// end inline asm
	setp.le.s64 	%p172, %rd1771, %rd957;
	@%p172 bra 	$L__BB16_317;
	and.b32  	%r3305, %r2680, %r3300;
	shl.b32 	%r3306, %r3305, 3;
	add.s32 	%r3308, %r2990, %r3306;
	ld.shared.u64 	%rd958, [%r3308+23552];
	add.s64 	%rd959, %rd958, %rd104;
	shl.b64 	%rd960, %rd959, 2;
	add.s64 	%rd961, %rd110, %rd960;
	st.global.u32 	[%rd961+19456], %r747;
$L__BB16_317:
	or.b32  	%r3313, %r2615, 5120;
	cvt.u64.u32 	%rd962, %r3313;
	ld.shared.u32 	%r749, [%r684+20480];
	mov.b32 	%r3311, 0;
	// begin inline asm
	shr.b32 %r3309, %r749, %r3311;
	// end inline asm
	setp.le.s64 	%p173, %rd1771, %rd962;
	@%p173 bra 	$L__BB16_319;
	and.b32  	%r3314, %r2680, %r3309;
	shl.b32 	%r3315, %r3314, 3;
	add.s32 	%r3317, %r2990, %r3315;
	ld.shared.u64 	%rd963, [%r3317+23552];
	add.s64 	%rd964, %rd963, %rd104;
	shl.b64 	%rd965, %rd964, 2;
	add.s64 	%rd966, %rd110, %rd965;
	st.global.u32 	[%rd966+20480], %r749;
$L__BB16_319:
	add.s32 	%r3322, %r2615, 5376;
	cvt.u64.u32 	%rd967, %r3322;
	ld.shared.u32 	%r751, [%r684+21504];
	mov.b32 	%r3320, 0;
	// begin inline asm
	shr.b32 %r3318, %r751, %r3320;
	// end inline asm
	setp.le.s64 	%p174, %rd1771, %rd967;
	@%p174 bra 	$L__BB16_321;
	and.b32  	%r3323, %r2680, %r3318;
	shl.b32 	%r3324, %r3323, 3;
	add.s32 	%r3326, %r2990, %r3324;
	ld.shared.u64 	%rd968, [%r3326+23552];
	add.s64 	%rd969, %rd968, %rd104;
	shl.b64 	%rd970, %rd969, 2;
	add.s64 	%rd971, %rd110, %rd970;
	st.global.u32 	[%rd971+21504], %r751;
$L__BB16_321:
	add.s32 	%r3331, %r2615, 5632;
	cvt.u64.u32 	%rd972, %r3331;
	ld.shared.u32 	%r753, [%r684+22528];
	mov.b32 	%r3329, 0;
	// begin inline asm
	shr.b32 %r3327, %r753, %r3329;
	// end inline asm
	and.b32  	%r754, %r2680, %r3327;
	setp.le.s64 	%p175, %rd1771, %rd972;
	@%p175 bra 	$L__BB16_419;
	shl.b32 	%r3332, %r754, 3;
	add.s32 	%r3334, %r2990, %r3332;
	ld.shared.u64 	%rd973, [%r3334+23552];
	add.s64 	%rd974, %rd973, %rd104;
	shl.b64 	%rd975, %rd974, 2;
	add.s64 	%rd976, %rd110, %rd975;
	st.global.u32 	[%rd976+22528], %r753;
	bra.uni 	$L__BB16_419;
$L__BB16_323:
	setp.lt.s64 	%p46, %rd3, 5888;
	mov.b64 	%rd1764, 0;
	mov.u64 	%rd1765, %rd3;
	@%p46 bra 	$L__BB16_326;
	mov.b64 	%rd1764, 0;
$L__BB16_325:
	add.s64 	%rd740, %rd1764, %rd14;
	shl.b64 	%rd741, %rd740, 2;
	add.s64 	%rd742, %rd10, %rd741;
	ld.global.u32 	%r1923, [%rd742];
	ld.global.u32 	%r1924, [%rd742+1024];
	ld.global.u32 	%r1925, [%rd742+2048];
	ld.global.u32 	%r1926, [%rd742+3072];
	ld.global.u32 	%r1927, [%rd742+4096];
	ld.global.u32 	%r1928, [%rd742+5120];
	ld.global.u32 	%r1929, [%rd742+6144];
	ld.global.u32 	%r1930, [%rd742+7168];
	ld.global.u32 	%r1931, [%rd742+8192];
	ld.global.u32 	%r1932, [%rd742+9216];
	ld.global.u32 	%r1933, [%rd742+10240];
	ld.global.u32 	%r1934, [%rd742+11264];
	ld.global.u32 	%r1935, [%rd742+12288];
	ld.global.u32 	%r1936, [%rd742+13312];
	ld.global.u32 	%r1937, [%rd742+14336];
	ld.global.u32 	%r1938, [%rd742+15360];
	ld.global.u32 	%r1939, [%rd742+16384];
	ld.global.u32 	%r1940, [%rd742+17408];
	ld.global.u32 	%r1941, [%rd742+18432];
	ld.global.u32 	%r1942, [%rd742+19456];
	ld.global.u32 	%r1943, [%rd742+20480];
	ld.global.u32 	%r1944, [%rd742+21504];
	ld.global.u32 	%r1945, [%rd742+22528];
	bar.sync 	0;
	add.s64 	%rd743, %rd13, %rd741;
	st.global.u32 	[%rd743], %r1923;
	st.global.u32 	[%rd743+1024], %r1924;
	st.global.u32 	[%rd743+2048], %r1925;
	st.global.u32 	[%rd743+3072], %r1926;
	st.global.u32 	[%rd743+4096], %r1927;
	st.global.u32 	[%rd743+5120], %r1928;
	st.global.u32 	[%rd743+6144], %r1929;
	st.global.u32 	[%rd743+7168], %r1930;
	st.global.u32 	[%rd743+8192], %r1931;
	st.global.u32 	[%rd743+9216], %r1932;
	st.global.u32 	[%rd743+10240], %r1933;
	st.global.u32 	[%rd743+11264], %r1934;
	st.global.u32 	[%rd743+12288], %r1935;
	st.global.u32 	[%rd743+13312], %r1936;
	st.global.u32 	[%rd743+14336], %r1937;
	st.global.u32 	[%rd743+15360], %r1938;
	st.global.u32 	[%rd743+16384], %r1939;
	st.global.u32 	[%rd743+17408], %r1940;
	st.global.u32 	[%rd743+18432], %r1941;
	st.global.u32 	[%rd743+19456], %r1942;
	st.global.u32 	[%rd743+20480], %r1943;
	st.global.u32 	[%rd743+21504], %r1944;
	st.global.u32 	[%rd743+22528], %r1945;
	add.s64 	%rd1764, %rd1764, 5888;
	sub.s64 	%rd1765, %rd3, %rd1764;
	setp.gt.s64 	%p47, %rd1765, 5887;
	@%p47 bra 	$L__BB16_325;
$L__BB16_326:
	setp.ge.s64 	%p48, %rd1764, %rd3;
	@%p48 bra 	$L__BB16_419;
	cvt.u32.u64 	%r364, %rd1765;
	setp.ge.s32 	%p49, %r1760, %r364;
	add.s64 	%rd91, %rd1764, %rd14;
	shl.b64 	%rd744, %rd91, 2;
	add.s64 	%rd92, %rd10, %rd744;
	@%p49 bra 	$L__BB16_329;
	ld.global.u32 	%r6271, [%rd92];
$L__BB16_329:
	add.s32 	%r367, %r1760, 256;
	setp.ge.s32 	%p50, %r367, %r364;
	@%p50 bra 	$L__BB16_331;
	ld.global.u32 	%r6272, [%rd92+1024];
$L__BB16_331:
	add.s32 	%r370, %r1760, 512;
	setp.ge.s32 	%p51, %r370, %r364;
	@%p51 bra 	$L__BB16_333;
	ld.global.u32 	%r6273, [%rd92+2048];
$L__BB16_333:
	add.s32 	%r373, %r1760, 768;
	setp.ge.s32 	%p52, %r373, %r364;
	@%p52 bra 	$L__BB16_335;
	ld.global.u32 	%r6274, [%rd92+3072];
$L__BB16_335:
	or.b32  	%r376, %r1760, 1024;
	setp.ge.s32 	%p53, %r376, %r364;
	@%p53 bra 	$L__BB16_337;
	ld.global.u32 	%r6275, [%rd92+4096];
$L__BB16_337:
	add.s32 	%r379, %r1760, 1280;
	setp.ge.s32 	%p54, %r379, %r364;
	@%p54 bra 	$L__BB16_339;
	ld.global.u32 	%r6276, [%rd92+5120];
$L__BB16_339:
	add.s32 	%r382, %r1760, 1536;
	setp.ge.s32 	%p55, %r382, %r364;
	@%p55 bra 	$L__BB16_341;
	ld.global.u32 	%r6277, [%rd92+6144];
$L__BB16_341:
	add.s32 	%r385, %r1760, 1792;
	setp.ge.s32 	%p56, %r385, %r364;
	@%p56 bra 	$L__BB16_343;
	ld.global.u32 	%r6278, [%rd92+7168];
$L__BB16_343:
	or.b32  	%r388, %r1760, 2048;
	setp.ge.s32 	%p57, %r388, %r364;
	@%p57 bra 	$L__BB16_345;
	ld.global.u32 	%r6279, [%rd92+8192];
$L__BB16_345:
	add.s32 	%r391, %r1760, 2304;
	setp.ge.s32 	%p58, %r391, %r364;
	@%p58 bra 	$L__BB16_347;
	ld.global.u32 	%r6280, [%rd92+9216];
$L__BB16_347:
	add.s32 	%r394, %r1760, 2560;
	setp.ge.s32 	%p59, %r394, %r364;
	@%p59 bra 	$L__BB16_349;
	ld.global.u32 	%r6281, [%rd92+10240];
$L__BB16_349:
	add.s32 	%r397, %r1760, 2816;
	setp.ge.s32 	%p60, %r397, %r364;
	@%p60 bra 	$L__BB16_351;
	ld.global.u32 	%r6282, [%rd92+11264];
$L__BB16_351:
	or.b32  	%r400, %r1760, 3072;
	setp.ge.s32 	%p61, %r400, %r364;
	@%p61 bra 	$L__BB16_353;
	ld.global.u32 	%r6283, [%rd92+12288];
$L__BB16_353:
	add.s32 	%r403, %r1760, 3328;
	setp.ge.s32 	%p62, %r403, %r364;
	@%p62 bra 	$L__BB16_355;
	ld.global.u32 	%r6284, [%rd92+13312];
$L__BB16_355:
	add.s32 	%r406, %r1760, 3584;
	setp.ge.s32 	%p63, %r406, %r364;
	@%p63 bra 	$L__BB16_357;
	ld.global.u32 	%r6285, [%rd92+14336];
$L__BB16_357:
	add.s32 	%r409, %r1760, 3840;
	setp.ge.s32 	%p64, %r409, %r364;
	@%p64 bra 	$L__BB16_359;
	ld.global.u32 	%r6286, [%rd92+15360];
$L__BB16_359:
	or.b32  	%r412, %r1760, 4096;
	setp.ge.s32 	%p65, %r412, %r364;
	@%p65 bra 	$L__BB16_361;
	ld.global.u32 	%r6287, [%rd92+16384];
$L__BB16_361:
	add.s32 	%r415, %r1760, 4352;
	setp.ge.s32 	%p66, %r415, %r364;
	@%p66 bra 	$L__BB16_363;
	ld.global.u32 	%r6288, [%rd92+17408];
$L__BB16_363:
	add.s32 	%r418, %r1760, 4608;
	setp.ge.s32 	%p67, %r418, %r364;
	@%p67 bra 	$L__BB16_365;
	ld.global.u32 	%r6289, [%rd92+18432];
$L__BB16_365:
	add.s32 	%r421, %r1760, 4864;
	setp.ge.s32 	%p68, %r421, %r364;
	@%p68 bra 	$L__BB16_367;
	ld.global.u32 	%r6290, [%rd92+19456];
$L__BB16_367:
	or.b32  	%r424, %r1760, 5120;
	setp.ge.s32 	%p69, %r424, %r364;
	@%p69 bra 	$L__BB16_369;
	ld.global.u32 	%r6291, [%rd92+20480];
$L__BB16_369:
	add.s32 	%r427, %r1760, 5376;
	setp.ge.s32 	%p70, %r427, %r364;
	@%p70 bra 	$L__BB16_371;
	ld.global.u32 	%r6292, [%rd92+21504];
$L__BB16_371:
	add.s32 	%r430, %r1760, 5632;
	setp.ge.s32 	%p71, %r430, %r364;
	@%p71 bra 	$L__BB16_373;
	ld.global.u32 	%r6293, [%rd92+22528];
$L__BB16_373:
	setp.ge.s32 	%p72, %r1760, %r364;
	bar.sync 	0;
	add.s64 	%rd93, %rd13, %rd744;
	@%p72 bra 	$L__BB16_375;
	st.global.u32 	[%rd93], %r6271;
$L__BB16_375:
	setp.ge.s32 	%p73, %r367, %r364;
	@%p73 bra 	$L__BB16_377;
	st.global.u32 	[%rd93+1024], %r6272;
$L__BB16_377:
	setp.ge.s32 	%p74, %r370, %r364;
	@%p74 bra 	$L__BB16_379;
	st.global.u32 	[%rd93+2048], %r6273;
$L__BB16_379:
	setp.ge.s32 	%p75, %r373, %r364;
	@%p75 bra 	$L__BB16_381;
	st.global.u32 	[%rd93+3072], %r6274;
$L__BB16_381:
	setp.ge.s32 	%p76, %r376, %r364;
	@%p76 bra 	$L__BB16_383;
	st.global.u32 	[%rd93+4096], %r6275;
$L__BB16_383:
	setp.ge.s32 	%p77, %r379, %r364;
	@%p77 bra 	$L__BB16_385;
	st.global.u32 	[%rd93+5120], %r6276;
$L__BB16_385:
	setp.ge.s32 	%p78, %r382, %r364;
	@%p78 bra 	$L__BB16_387;
	st.global.u32 	[%rd93+6144], %r6277;
$L__BB16_387:
	setp.ge.s32 	%p79, %r385, %r364;
	@%p79 bra 	$L__BB16_389;
	st.global.u32 	[%rd93+7168], %r6278;
$L__BB16_389:
	setp.ge.s32 	%p80, %r388, %r364;
	@%p80 bra 	$L__BB16_391;
	st.global.u32 	[%rd93+8192], %r6279;
$L__BB16_391:
	setp.ge.s32 	%p81, %r391, %r364;
	@%p81 bra 	$L__BB16_393;
	st.global.u32 	[%rd93+9216], %r6280;
$L__BB16_393:
	setp.ge.s32 	%p82, %r394, %r364;
	@%p82 bra 	$L__BB16_395;
	st.global.u32 	[%rd93+10240], %r6281;
$L__BB16_395:
	setp.ge.s32 	%p83, %r397, %r364;
	@%p83 bra 	$L__BB16_397;
	st.global.u32 	[%rd93+11264], %r6282;
$L__BB16_397:
	setp.ge.s32 	%p84, %r400, %r364;
	@%p84 bra 	$L__BB16_399;
	st.global.u32 	[%rd93+12288], %r6283;
$L__BB16_399:
	setp.ge.s32 	%p85, %r403, %r364;
	@%p85 bra 	$L__BB16_401;
	st.global.u32 	[%rd93+13312], %r6284;
$L__BB16_401:
	setp.ge.s32 	%p86, %r406, %r364;
	@%p86 bra 	$L__BB16_403;
	st.global.u32 	[%rd93+14336], %r6285;
$L__BB16_403:
	setp.ge.s32 	%p87, %r409, %r364;
	@%p87 bra 	$L__BB16_405;
	st.global.u32 	[%rd93+15360], %r6286;
$L__BB16_405:
	setp.ge.s32 	%p88, %r412, %r364;
	@%p88 bra 	$L__BB16_407;
	st.global.u32 	[%rd93+16384], %r6287;
$L__BB16_407:
	setp.ge.s32 	%p89, %r415, %r364;
	@%p89 bra 	$L__BB16_409;
	st.global.u32 	[%rd93+17408], %r6288;
$L__BB16_409:
	setp.ge.s32 	%p90, %r418, %r364;
	@%p90 bra 	$L__BB16_411;
	st.global.u32 	[%rd93+18432], %r6289;
$L__BB16_411:
	setp.ge.s32 	%p91, %r421, %r364;
	@%p91 bra 	$L__BB16_413;
	st.global.u32 	[%rd93+19456], %r6290;
$L__BB16_413:
	setp.ge.s32 	%p92, %r424, %r364;
	@%p92 bra 	$L__BB16_415;
	st.global.u32 	[%rd93+20480], %r6291;
$L__BB16_415:
	setp.ge.s32 	%p93, %r427, %r364;
	@%p93 bra 	$L__BB16_417;
	st.global.u32 	[%rd93+21504], %r6292;
$L__BB16_417:
	setp.ge.s32 	%p94, %r430, %r364;
	@%p94 bra 	$L__BB16_419;
	st.global.u32 	[%rd93+22528], %r6293;
$L__BB16_419:
	cvta.to.global.u64 	%rd978, %rd229;
	mul.wide.u32 	%rd979, %r1, 4;
	add.s64 	%rd1774, %rd978, %rd979;
	cvta.to.global.u64 	%rd980, %rd230;
	add.s64 	%rd1776, %rd980, %rd979;
	mov.b32 	%r6348, 6;
	mov.u32 	%r3337, %tid.x;
	cvt.u64.u32 	%rd118, %r3337;
	shl.b32 	%r3338, %r3337, 5;
	and.b32  	%r3339, %r3338, 31744;
	mov.u32 	%r3340, _ZZN3cub18CUB_300001_SM_10006detail14segmented_sort33DeviceSegmentedSortFallbackKernelILNS0_9SortOrderE0ENS2_10policy_hubIjNS0_8NullTypeEE9Policy860EjS6_PjS9_lEEvPKT1_PSA_NS1_20device_double_bufferISA_EEPKT2_PSG_NSE_ISG_EET3_T4_E12temp_storage;
	add.s32 	%r3341, %r3340, %r3339;
	shl.b32 	%r3342, %r1759, 2;
	add.s32 	%r784, %r3341, %r3342;
	shl.b32 	%r3344, %r3337, 2;
	add.s32 	%r786, %r3340, %r3344;
	mov.u64 	%rd1775, %rd1774;
	mov.u64 	%rd1777, %rd1776;
$L__BB16_420:
	.pragma "nounroll";
	mov.u64 	%rd116, %rd1777;
	mov.u64 	%rd115, %rd1776;
	mov.u64 	%rd1777, %rd1775;
	mov.u64 	%rd1776, %rd1774;
	setp.lt.u64 	%p176, %rd3, 64768;
	sub.s32 	%r3343, 32, %r6348;
	min.u32 	%r785, %r3343, 6;
	bar.sync 	0;
	mov.b32 	%r3345, 0;
	st.shared.u32 	[%r786], %r3345;
	st.shared.u32 	[%r786+1024], %r3345;
	st.shared.u32 	[%r786+2048], %r3345;
	st.shared.u32 	[%r786+3072], %r3345;
	st.shared.u32 	[%r786+4096], %r3345;
	st.shared.u32 	[%r786+5120], %r3345;
	st.shared.u32 	[%r786+6144], %r3345;
	st.shared.u32 	[%r786+7168], %r3345;
	st.shared.u32 	[%r786+8192], %r3345;
	st.shared.u32 	[%r786+9216], %r3345;
	st.shared.u32 	[%r786+10240], %r3345;
	st.shared.u32 	[%r786+11264], %r3345;
	st.shared.u32 	[%r786+12288], %r3345;
	st.shared.u32 	[%r786+13312], %r3345;
	st.shared.u32 	[%r786+14336], %r3345;
	st.shared.u32 	[%r786+15360], %r3345;
	mov.b64 	%rd1778, 0;
	mov.u64 	%rd1779, %rd1778;
	mov.u64 	%rd1780, %rd1778;
	mov.u64 	%rd1781, %rd1778;
	mov.u64 	%rd1782, %rd1778;
	mov.u64 	%rd1783, %rd1778;
	mov.u64 	%rd1784, %rd1778;
	mov.u64 	%rd1785, %rd1778;
	mov.u64 	%rd1795, %rd1778;
	@%p176 bra 	$L__BB16_429;
	mov.b64 	%rd1778, 0;
$L__BB16_422:
	add.s64 	%rd983, %rd118, %rd1795;
	shl.b64 	%rd984, %rd983, 2;
	add.s64 	%rd985, %rd1777, %rd984;
	add.s64 	%rd1796, %rd985, 11264;
	add.s64 	%rd1795, %rd1795, 64768;
	mov.b32 	%r6354, 0;
$L__BB16_423:
	ld.global.u32 	%r3348, [%rd1796+-11264];
	ld.global.u32 	%r3354, [%rd1796+-10240];
	ld.global.u32 	%r3357, [%rd1796+-9216];
	ld.global.u32 	%r3360, [%rd1796+-8192];
	ld.global.u32 	%r3363, [%rd1796+-7168];
	ld.global.u32 	%r3366, [%rd1796+-6144];
	ld.global.u32 	%r3369, [%rd1796+-5120];
	ld.global.u32 	%r3372, [%rd1796+-4096];
	ld.global.u32 	%r3375, [%rd1796+-3072];
	ld.global.u32 	%r3378, [%rd1796+-2048];
	ld.global.u32 	%r3381, [%rd1796+-1024];
	ld.global.u32 	%r3384, [%rd1796];
	ld.global.u32 	%r3387, [%rd1796+1024];
	ld.global.u32 	%r3390, [%rd1796+2048];
	ld.global.u32 	%r3393, [%rd1796+3072];
	ld.global.u32 	%r3396, [%rd1796+4096];
	ld.global.u32 	%r3399, [%rd1796+5120];
	ld.global.u32 	%r3402, [%rd1796+6144];
	ld.global.u32 	%r3405, [%rd1796+7168];
	ld.global.u32 	%r3408, [%rd1796+8192];
	ld.global.u32 	%r3411, [%rd1796+9216];
	ld.global.u32 	%r3414, [%rd1796+10240];
	ld.global.u32 	%r3417, [%rd1796+11264];
	bar.sync 	0;
	// begin inline asm
	shr.b32 %r3347, %r3348, %r6348;
	// end inline asm
	mov.b32 	%r3351, 0;
	// begin inline asm
	bmsk.clamp.b32 %r3350, %r3351, %r785;
	// end inline asm
	and.b32  	%r3419, %r3350, %r3347;
	and.b32  	%r3420, %r3419, 3;
	shl.b32 	%r3421, %r3419, 8;
	and.b32  	%r3422, %r3421, -1024;
	add.s32 	%r3423, %r786, %r3422;
	add.s32 	%r3424, %r3423, %r3420;
	ld.shared.u8 	%rs264, [%r3424];
	add.s16 	%rs265, %rs264, 1;
	st.shared.u8 	[%r3424], %rs265;
	// begin inline asm
	shr.b32 %r3353, %r3354, %r6348;
	// end inline asm
	and.b32  	%r3425, %r3350, %r3353;
	and.b32  	%r3426, %r3425, 3;
	shl.b32 	%r3427, %r3425, 8;
	and.b32  	%r3428, %r3427, -1024;
	add.s32 	%r3429, %r786, %r3428;
	add.s32 	%r3430, %r3429, %r3426;
	ld.shared.u8 	%rs266, [%r3430];
	add.s16 	%rs267, %rs266, 1;
	st.shared.u8 	[%r3430], %rs267;
	// begin inline asm
	shr.b32 %r3356, %r3357, %r6348;
	// end inline asm
	and.b32  	%r3431, %r3350, %r3356;
	and.b32  	%r3432, %r3431, 3;
	shl.b32 	%r3433, %r3431, 8;
	and.b32  	%r3434, %r3433, -1024;
	add.s32 	%r3435, %r786, %r3434;
	add.s32 	%r3436, %r3435, %r3432;
	ld.shared.u8 	%rs268, [%r3436];
	add.s16 	%rs269, %rs268, 1;
	st.shared.u8 	[%r3436], %rs269;
	// begin inline asm
	shr.b32 %r3359, %r3360, %r6348;
	// end inline asm
	and.b32  	%r3437, %r3350, %r3359;
	and.b32  	%r3438, %r3437, 3;
	shl.b32 	%r3439, %r3437, 8;
	and.b32  	%r3440, %r3439, -1024;
	add.s32 	%r3441, %r786, %r3440;
	add.s32 	%r3442, %r3441, %r3438;
	ld.shared.u8 	%rs270, [%r3442];
	add.s16 	%rs271, %rs270, 1;
	st.shared.u8 	[%r3442], %rs271;
	// begin inline asm
	shr.b32 %r3362, %r3363, %r6348;
	// end inline asm
	and.b32  	%r3443, %r3350, %r3362;
	and.b32  	%r3444, %r3443, 3;
	shl.b32 	%r3445, %r3443, 8;
	and.b32  	%r3446, %r3445, -1024;
	add.s32 	%r3447, %r786, %r3446;
	add.s32 	%r3448, %r3447, %r3444;
	ld.shared.u8 	%rs272, [%r3448];
	add.s16 	%rs273, %rs272, 1;
	st.shared.u8 	[%r3448], %rs273;
	// begin inline asm
	shr.b32 %r3365, %r3366, %r6348;
	// end inline asm
	and.b32  	%r3449, %r3350, %r3365;
	and.b32  	%r3450, %r3449, 3;
	shl.b32 	%r3451, %r3449, 8;
	and.b32  	%r3452, %r3451, -1024;
	add.s32 	%r3453, %r786, %r3452;
	add.s32 	%r3454, %r3453, %r3450;
	ld.shared.u8 	%rs274, [%r3454];
	add.s16 	%rs275, %rs274, 1;
	st.shared.u8 	[%r3454], %rs275;
	// begin inline asm
	shr.b32 %r3368, %r3369, %r6348;
	// end inline asm
	and.b32  	%r3455, %r3350, %r3368;
	and.b32  	%r3456, %r3455, 3;
	shl.b32 	%r3457, %r3455, 8;
	and.b32  	%r3458, %r3457, -1024;
	add.s32 	%r3459, %r786, %r3458;
	add.s32 	%r3460, %r3459, %r3456;
	ld.shared.u8 	%rs276, [%r3460];
	add.s16 	%rs277, %rs276, 1;
	st.shared.u8 	[%r3460], %rs277;
	// begin inline asm
	shr.b32 %r3371, %r3372, %r6348;
	// end inline asm
	and.b32  	%r3461, %r3350, %r3371;
	and.b32  	%r3462, %r3461, 3;
	shl.b32 	%r3463, %r3461, 8;
	and.b32  	%r3464, %r3463, -1024;
	add.s32 	%r3465, %r786, %r3464;
	add.s32 	%r3466, %r3465, %r3462;
	ld.shared.u8 	%rs278, [%r3466];
	add.s16 	%rs279, %rs278, 1;
	st.shared.u8 	[%r3466], %rs279;
	// begin inline asm
	shr.b32 %r3374, %r3375, %r6348;
	// end inline asm
	and.b32  	%r3467, %r3350, %r3374;
	and.b32  	%r3468, %r3467, 3;
	shl.b32 	%r3469, %r3467, 8;
	and.b32  	%r3470, %r3469, -1024;
	add.s32 	%r3471, %r786, %r3470;
	add.s32 	%r3472, %r3471, %r3468;
	ld.shared.u8 	%rs280, [%r3472];
	add.s16 	%rs281, %rs280, 1;
	st.shared.u8 	[%r3472], %rs281;
	// begin inline asm
	shr.b32 %r3377, %r3378, %r6348;
	// end inline asm
	and.b32  	%r3473, %r3350, %r3377;
	and.b32  	%r3474, %r3473, 3;
	shl.b32 	%r3475, %r3473, 8;
	and.b32  	%r3476, %r3475, -1024;
	add.s32 	%r3477, %r786, %r3476;
	add.s32 	%r3478, %r3477, %r3474;
	ld.shared.u8 	%rs282, [%r3478];
	add.s16 	%rs283, %rs282, 1;
	st.shared.u8 	[%r3478], %rs283;
	// begin inline asm
	shr.b32 %r3380, %r3381, %r6348;
	// end inline asm
	and.b32  	%r3479, %r3350, %r3380;
	and.b32  	%r3480, %r3479, 3;
	shl.b32 	%r3481, %r3479, 8;
	and.b32  	%r3482, %r3481, -1024;
	add.s32 	%r3483, %r786, %r3482;
	add.s32 	%r3484, %r3483, %r3480;
	ld.shared.u8 	%rs284, [%r3484];
	add.s16 	%rs285, %rs284, 1;
	st.shared.u8 	[%r3484], %rs285;
	// begin inline asm
	shr.b32 %r3383, %r3384, %r6348;
	// end inline asm
	and.b32  	%r3485, %r3350, %r3383;
	and.b32  	%r3486, %r3485, 3;
	shl.b32 	%r3487, %r3485, 8;
	and.b32  	%r3488, %r3487, -1024;
	add.s32 	%r3489, %r786, %r3488;
	add.s32 	%r3490, %r3489, %r3486;
	ld.shared.u8 	%rs286, [%r3490];
	add.s16 	%rs287, %rs286, 1;
	st.shared.u8 	[%r3490], %rs287;
	// begin inline asm
	shr.b32 %r3386, %r3387, %r6348;
	// end inline asm
	and.b32  	%r3491, %r3350, %r3386;
	and.b32  	%r3492, %r3491, 3;
	shl.b32 	%r3493, %r3491, 8;
	and.b32  	%r3494, %r3493, -1024;
	add.s32 	%r3495, %r786, %r3494;
	add.s32 	%r3496, %r3495, %r3492;
	ld.shared.u8 	%rs288, [%r3496];
	add.s16 	%rs289, %rs288, 1;
	st.shared.u8 	[%r3496], %rs289;
	// begin inline asm
	shr.b32 %r3389, %r3390, %r6348;
	// end inline asm
	and.b32  	%r3497, %r3350, %r3389;
	and.b32  	%r3498, %r3497, 3;
	shl.b32 	%r3499, %r3497, 8;
	and.b32  	%r3500, %r3499, -1024;
	add.s32 	%r3501, %r786, %r3500;
	add.s32 	%r3502, %r3501, %r3498;
	ld.shared.u8 	%rs290, [%r3502];
	add.s16 	%rs291, %rs290, 1;
	st.shared.u8 	[%r3502], %rs291;
	// begin inline asm
	shr.b32 %r3392, %r3393, %r6348;
	// end inline asm
	and.b32  	%r3503, %r3350, %r3392;
	and.b32  	%r3504, %r3503, 3;
	shl.b32 	%r3505, %r3503, 8;
	and.b32  	%r3506, %r3505, -1024;
	add.s32 	%r3507, %r786, %r3506;
	add.s32 	%r3508, %r3507, %r3504;
	ld.shared.u8 	%rs292, [%r3508];
	add.s16 	%rs293, %rs292, 1;
	st.shared.u8 	[%r3508], %rs293;
	// begin inline asm
	shr.b32 %r3395, %r3396, %r6348;
	// end inline asm
	and.b32  	%r3509, %r3350, %r3395;
	and.b32  	%r3510, %r3509, 3;
	shl.b32 	%r3511, %r3509, 8;
	and.b32  	%r3512, %r3511, -1024;
	add.s32 	%r3513, %r786, %r3512;
	add.s32 	%r3514, %r3513, %r3510;
	ld.shared.u8 	%rs294, [%r3514];
	add.s16 	%rs295, %rs294, 1;
	st.shared.u8 	[%r3514], %rs295;
	// begin inline asm
	shr.b32 %r3398, %r3399, %r6348;
	// end inline asm
	and.b32  	%r3515, %r3350, %r3398;
	and.b32  	%r3516, %r3515, 3;
	shl.b32 	%r3517, %r3515, 8;
	and.b32  	%r3518, %r3517, -1024;
	add.s32 	%r3519, %r786, %r3518;
	add.s32 	%r3520, %r3519, %r3516;
	ld.shared.u8 	%rs296, [%r3520];
	add.s16 	%rs297, %rs296, 1;
	st.shared.u8 	[%r3520], %rs297;
	// begin inline asm
	shr.b32 %r3401, %r3402, %r6348;
	// end inline asm
	and.b32  	%r3521, %r3350, %r3401;
	and.b32  	%r3522, %r3521, 3;
	shl.b32 	%r3523, %r3521, 8;
	and.b32  	%r3524, %r3523, -1024;
	add.s32 	%r3525, %r786, %r3524;
	add.s32 	%r3526, %r3525, %r3522;
	ld.shared.u8 	%rs298, [%r3526];
	add.s16 	%rs299, %rs298, 1;
	st.shared.u8 	[%r3526], %rs299;
	// begin inline asm
	shr.b32 %r3404, %r3405, %r6348;
	// end inline asm
	and.b32  	%r3527, %r3350, %r3404;
	and.b32  	%r3528, %r3527, 3;
	shl.b32 	%r3529, %r3527, 8;
	and.b32  	%r3530, %r3529, -1024;
	add.s32 	%r3531, %r786, %r3530;
	add.s32 	%r3532, %r3531, %r3528;
	ld.shared.u8 	%rs300, [%r3532];
	add.s16 	%rs301, %rs300, 1;
	st.shared.u8 	[%r3532], %rs301;
	// begin inline asm
	shr.b32 %r3407, %r3408, %r6348;
	// end inline asm
	and.b32  	%r3533, %r3350, %r3407;
	and.b32  	%r3534, %r3533, 3;
	shl.b32 	%r3535, %r3533, 8;
	and.b32  	%r3536, %r3535, -1024;
	add.s32 	%r3537, %r786, %r3536;
	add.s32 	%r3538, %r3537, %r3534;
	ld.shared.u8 	%rs302, [%r3538];
	add.s16 	%rs303, %rs302, 1;
	st.shared.u8 	[%r3538], %rs303;
	// begin inline asm
	shr.b32 %r3410, %r3411, %r6348;
	// end inline asm
	and.b32  	%r3539, %r3350, %r3410;
	and.b32  	%r3540, %r3539, 3;
	shl.b32 	%r3541, %r3539, 8;
	and.b32  	%r3542, %r3541, -1024;
	add.s32 	%r3543, %r786, %r3542;
	add.s32 	%r3544, %r3543, %r3540;
	ld.shared.u8 	%rs304, [%r3544];
	add.s16 	%rs305, %rs304, 1;
	st.shared.u8 	[%r3544], %rs305;
	// begin inline asm
	shr.b32 %r3413, %r3414, %r6348;
	// end inline asm
	and.b32  	%r3545, %r3350, %r3413;
	and.b32  	%r3546, %r3545, 3;
	shl.b32 	%r3547, %r3545, 8;
	and.b32  	%r3548, %r3547, -1024;
	add.s32 	%r3549, %r786, %r3548;
	add.s32 	%r3550, %r3549, %r3546;
	ld.shared.u8 	%rs306, [%r3550];
	add.s16 	%rs307, %rs306, 1;
	st.shared.u8 	[%r3550], %rs307;
	// begin inline asm
	shr.b32 %r3416, %r3417, %r6348;
	// end inline asm
	and.b32  	%r3551, %r3350, %r3416;
	and.b32  	%r3552, %r3551, 3;
	shl.b32 	%r3553, %r3551, 8;
	and.b32  	%r3554, %r3553, -1024;
	add.s32 	%r3555, %r786, %r3554;
	add.s32 	%r3556, %r3555, %r3552;
	ld.shared.u8 	%rs308, [%r3556];
	add.s16 	%rs309, %rs308, 1;
	st.shared.u8 	[%r3556], %rs309;
	add.s32 	%r6354, %r6354, 1;
	add.s64 	%rd1796, %rd1796, 23552;
	setp.ne.s32 	%p177, %r6354, 11;
	@%p177 bra 	$L__BB16_423;
	cvt.u32.u64 	%r3557, %rd118;
	setp.gt.u32 	%p178, %r3557, 511;
	bar.sync 	0;
	@%p178 bra 	$L__BB16_426;
	ld.shared.u32 	%r3558, [%r784];
	bfe.u32 	%r3559, %r3558, 0, 8;
	bfe.u32 	%r3560, %r3558, 8, 8;
	bfe.u32 	%r3561, %r3558, 16, 8;
	bfe.u32 	%r3562, %r3558, 24, 8;
	cvt.u64.u32 	%rd986, %r3559;
	and.b64  	%rd987, %rd986, 255;
	add.s64 	%rd988, %rd1778, %rd987;
	cvt.u64.u32 	%rd989, %r3560;
	and.b64  	%rd990, %rd989, 255;
	add.s64 	%rd991, %rd1779, %rd990;
	cvt.u64.u32 	%rd992, %r3561;
	and.b64  	%rd993, %rd992, 255;
	add.s64 	%rd994, %rd1780, %rd993;
	cvt.u64.u32 	%rd995, %r3562;
	and.b64  	%rd996, %rd995, 255;
	add.s64 	%rd997, %rd1781, %rd996;
	ld.shared.u32 	%r3563, [%r784+128];
	bfe.u32 	%r3564, %r3563, 0, 8;
	bfe.u32 	%r3565, %r3563, 8, 8;
	bfe.u32 	%r3566, %r3563, 16, 8;
	bfe.u32 	%r3567, %r3563, 24, 8;
	cvt.u64.u32 	%rd998, %r3564;
	and.b64  	%rd999, %rd998, 255;
	add.s64 	%rd1000, %rd988, %rd999;
	cvt.u64.u32 	%rd1001, %r3565;
	and.b64  	%rd1002, %rd1001, 255;
	add.s64 	%rd1003, %rd991, %rd1002;
	cvt.u64.u32 	%rd1004, %r3566;
	and.b64  	%rd1005, %rd1004, 255;
	add.s64 	%rd1006, %rd994, %rd1005;
	cvt.u64.u32 	%rd1007, %r3567;
	and.b64  	%rd1008, %rd1007, 255;
	add.s64 	%rd1009, %rd997, %rd1008;
	ld.shared.u32 	%r3568, [%r784+256];
	bfe.u32 	%r3569, %r3568, 0, 8;
	bfe.u32 	%r3570, %r3568, 8, 8;
	bfe.u32 	%r3571, %r3568, 16, 8;
	bfe.u32 	%r3572, %r3568, 24, 8;
	cvt.u64.u32 	%rd1010, %r3569;
	and.b64  	%rd1011, %rd1010, 255;
	add.s64 	%rd1012, %rd1000, %rd1011;
	cvt.u64.u32 	%rd1013, %r3570;
	and.b64  	%rd1014, %rd1013, 255;
	add.s64 	%rd1015, %rd1003, %rd1014;
	cvt.u64.u32 	%rd1016, %r3571;
	and.b64  	%rd1017, %rd1016, 255;
	add.s64 	%rd1018, %rd1006, %rd1017;
	cvt.u64.u32 	%rd1019, %r3572;
	and.b64  	%rd1020, %rd1019, 255;
	add.s64 	%rd1021, %rd1009, %rd1020;
	ld.shared.u32 	%r3573, [%r784+384];
	bfe.u32 	%r3574, %r3573, 0, 8;
	bfe.u32 	%r3575, %r3573, 8, 8;
	bfe.u32 	%r3576, %r3573, 16, 8;
	bfe.u32 	%r3577, %r3573, 24, 8;
	cvt.u64.u32 	%rd1022, %r3574;
	and.b64  	%rd1023, %rd1022, 255;
	add.s64 	%rd1024, %rd1012, %rd1023;
	cvt.u64.u32 	%rd1025, %r3575;
	and.b64  	%rd1026, %rd1025, 255;
	add.s64 	%rd1027, %rd1015, %rd1026;
	cvt.u64.u32 	%rd1028, %r3576;
	and.b64  	%rd1029, %rd1028, 255;
	add.s64 	%rd1030, %rd1018, %rd1029;
	cvt.u64.u32 	%rd1031, %r3577;
	and.b64  	%rd1032, %rd1031, 255;
	add.s64 	%rd1033, %rd1021, %rd1032;
	ld.shared.u32 	%r3578, [%r784+512];
	bfe.u32 	%r3579, %r3578, 0, 8;
	bfe.u32 	%r3580, %r3578, 8, 8;
	bfe.u32 	%r3581, %r3578, 16, 8;
	bfe.u32 	%r3582, %r3578, 24, 8;
	cvt.u64.u32 	%rd1034, %r3579;
	and.b64  	%rd1035, %rd1034, 255;
	add.s64 	%rd1036, %rd1024, %rd1035;
	cvt.u64.u32 	%rd1037, %r3580;
	and.b64  	%rd1038, %rd1037, 255;
	add.s64 	%rd1039, %rd1027, %rd1038;
	cvt.u64.u32 	%rd1040, %r3581;
	and.b64  	%rd1041, %rd1040, 255;
	add.s64 	%rd1042, %rd1030, %rd1041;
	cvt.u64.u32 	%rd1043, %r3582;
	and.b64  	%rd1044, %rd1043, 255;
	add.s64 	%rd1045, %rd1033, %rd1044;
	ld.shared.u32 	%r3583, [%r784+640];
	bfe.u32 	%r3584, %r3583, 0, 8;
	bfe.u32 	%r3585, %r3583, 8, 8;
	bfe.u32 	%r3586, %r3583, 16, 8;
	bfe.u32 	%r3587, %r3583, 24, 8;
	cvt.u64.u32 	%rd1046, %r3584;
	and.b64  	%rd1047, %rd1046, 255;
	add.s64 	%rd1048, %rd1036, %rd1047;
	cvt.u64.u32 	%rd1049, %r3585;
	and.b64  	%rd1050, %rd1049, 255;
	add.s64 	%rd1051, %rd1039, %rd1050;
	cvt.u64.u32 	%rd1052, %r3586;
	and.b64  	%rd1053, %rd1052, 255;
	add.s64 	%rd1054, %rd1042, %rd1053;
	cvt.u64.u32 	%rd1055, %r3587;
	and.b64  	%rd1056, %rd1055, 255;
	add.s64 	%rd1057, %rd1045, %rd1056;
	ld.shared.u32 	%r3588, [%r784+768];
	bfe.u32 	%r3589, %r3588, 0, 8;
	bfe.u32 	%r3590, %r3588, 8, 8;
	bfe.u32 	%r3591, %r3588, 16, 8;
	bfe.u32 	%r3592, %r3588, 24, 8;
	cvt.u64.u32 	%rd1058, %r3589;
	and.b64  	%rd1059, %rd1058, 255;
	add.s64 	%rd1060, %rd1048, %rd1059;
	cvt.u64.u32 	%rd1061, %r3590;
	and.b64  	%rd1062, %rd1061, 255;
	add.s64 	%rd1063, %rd1051, %rd1062;
	cvt.u64.u32 	%rd1064, %r3591;
	and.b64  	%rd1065, %rd1064, 255;
	add.s64 	%rd1066, %rd1054, %rd1065;
	cvt.u64.u32 	%rd1067, %r3592;
	and.b64  	%rd1068, %rd1067, 255;
	add.s64 	%rd1069, %rd1057, %rd1068;
	ld.shared.u32 	%r3593, [%r784+896];
	bfe.u32 	%r3594, %r3593, 0, 8;
	bfe.u32 	%r3595, %r3593, 8, 8;
	bfe.u32 	%r3596, %r3593, 16, 8;
	bfe.u32 	%r3597, %r3593, 24, 8;
	cvt.u64.u32 	%rd1070, %r3594;
	and.b64  	%rd1071, %rd1070, 255;
	add.s64 	%rd1778, %rd1060, %rd1071;
	cvt.u64.u32 	%rd1072, %r3595;
	and.b64  	%rd1073, %rd1072, 255;
	add.s64 	%rd1779, %rd1063, %rd1073;
	cvt.u64.u32 	%rd1074, %r3596;
	and.b64  	%rd1075, %rd1074, 255;
	add.s64 	%rd1780, %rd1066, %rd1075;
	cvt.u64.u32 	%rd1076, %r3597;
	and.b64  	%rd1077, %rd1076, 255;
	add.s64 	%rd1781, %rd1069, %rd1077;
$L__BB16_426:
	setp.gt.u32 	%p179, %r3557, 255;
	@%p179 bra 	$L__BB16_428;
	ld.shared.u32 	%r3599, [%r784+8192];
	bfe.u32 	%r3600, %r3599, 0, 8;
	bfe.u32 	%r3601, %r3599, 8, 8;
	bfe.u32 	%r3602, %r3599, 16, 8;
	bfe.u32 	%r3603, %r3599, 24, 8;
	cvt.u64.u32 	%rd1078, %r3600;
	and.b64  	%rd1079, %rd1078, 255;
	add.s64 	%rd1080, %rd1782, %rd1079;
	cvt.u64.u32 	%rd1081, %r3601;
	and.b64  	%rd1082, %rd1081, 255;
	add.s64 	%rd1083, %rd1783, %rd1082;
	cvt.u64.u32 	%rd1084, %r3602;
	and.b64  	%rd1085, %rd1084, 255;
	add.s64 	%rd1086, %rd1784, %rd1085;
	cvt.u64.u32 	%rd1087, %r3603;
	and.b64  	%rd1088, %rd1087, 255;
	add.s64 	%rd1089, %rd1785, %rd1088;
	ld.shared.u32 	%r3604, [%r784+8320];
	bfe.u32 	%r3605, %r3604, 0, 8;
	bfe.u32 	%r3606, %r3604, 8, 8;
	bfe.u32 	%r3607, %r3604, 16, 8;
	bfe.u32 	%r3608, %r3604, 24, 8;
	cvt.u64.u32 	%rd1090, %r3605;
	and.b64  	%rd1091, %rd1090, 255;
	add.s64 	%rd1092, %rd1080, %rd1091;
	cvt.u64.u32 	%rd1093, %r3606;
	and.b64  	%rd1094, %rd1093, 255;
	add.s64 	%rd1095, %rd1083, %rd1094;
	cvt.u64.u32 	%rd1096, %r3607;
	and.b64  	%rd1097, %rd1096, 255;
	add.s64 	%rd1098, %rd1086, %rd1097;
	cvt.u64.u32 	%rd1099, %r3608;
	and.b64  	%rd1100, %rd1099, 255;
	add.s64 	%rd1101, %rd1089, %rd1100;
	ld.shared.u32 	%r3609, [%r784+8448];
	bfe.u32 	%r3610, %r3609, 0, 8;
	bfe.u32 	%r3611, %r3609, 8, 8;
	bfe.u32 	%r3612, %r3609, 16, 8;
	bfe.u32 	%r3613, %r3609, 24, 8;
	cvt.u64.u32 	%rd1102, %r3610;
	and.b64  	%rd1103, %rd1102, 255;
	add.s64 	%rd1104, %rd1092, %rd1103;
	cvt.u64.u32 	%rd1105, %r3611;
	and.b64  	%rd1106, %rd1105, 255;
	add.s64 	%rd1107, %rd1095, %rd1106;
	cvt.u64.u32 	%rd1108, %r3612;
	and.b64  	%rd1109, %rd1108, 255;
	add.s64 	%rd1110, %rd1098, %rd1109;
	cvt.u64.u32 	%rd1111, %r3613;
	and.b64  	%rd1112, %rd1111, 255;
	add.s64 	%rd1113, %rd1101, %rd1112;
	ld.shared.u32 	%r3614, [%r784+8576];
	bfe.u32 	%r3615, %r3614, 0, 8;
	bfe.u32 	%r3616, %r3614, 8, 8;
	bfe.u32 	%r3617, %r3614, 16, 8;
	bfe.u32 	%r3618, %r3614, 24, 8;
	cvt.u64.u32 	%rd1114, %r3615;
	and.b64  	%rd1115, %rd1114, 255;
	add.s64 	%rd1116, %rd1104, %rd1115;
	cvt.u64.u32 	%rd1117, %r3616;
	and.b64  	%rd1118, %rd1117, 255;
	add.s64 	%rd1119, %rd1107, %rd1118;
	cvt.u64.u32 	%rd1120, %r3617;
	and.b64  	%rd1121, %rd1120, 255;
	add.s64 	%rd1122, %rd1110, %rd1121;
	cvt.u64.u32 	%rd1123, %r3618;
	and.b64  	%rd1124, %rd1123, 255;
	add.s64 	%rd1125, %rd1113, %rd1124;
	ld.shared.u32 	%r3619, [%r784+8704];
	bfe.u32 	%r3620, %r3619, 0, 8;
	bfe.u32 	%r3621, %r3619, 8, 8;
	bfe.u32 	%r3622, %r3619, 16, 8;
	bfe.u32 	%r3623, %r3619, 24, 8;
	cvt.u64.u32 	%rd1126, %r3620;
	and.b64  	%rd1127, %rd1126, 255;
	add.s64 	%rd1128, %rd1116, %rd1127;
	cvt.u64.u32 	%rd1129, %r3621;
	and.b64  	%rd1130, %rd1129, 255;
	add.s64 	%rd1131, %rd1119, %rd1130;
	cvt.u64.u32 	%rd1132, %r3622;
	and.b64  	%rd1133, %rd1132, 255;
	add.s64 	%rd1134, %rd1122, %rd1133;
	cvt.u64.u32 	%rd1135, %r3623;
	and.b64  	%rd1136, %rd1135, 255;
	add.s64 	%rd1137, %rd1125, %rd1136;
	ld.shared.u32 	%r3624, [%r784+8832];
	bfe.u32 	%r3625, %r3624, 0, 8;
	bfe.u32 	%r3626, %r3624, 8, 8;
	bfe.u32 	%r3627, %r3624, 16, 8;
	bfe.u32 	%r3628, %r3624, 24, 8;
	cvt.u64.u32 	%rd1138, %r3625;
	and.b64  	%rd1139, %rd1138, 255;
	add.s64 	%rd1140, %rd1128, %rd1139;
	cvt.u64.u32 	%rd1141, %r3626;
	and.b64  	%rd1142, %rd1141, 255;
	add.s64 	%rd1143, %rd1131, %rd1142;
	cvt.u64.u32 	%rd1144, %r3627;
	and.b64  	%rd1145, %rd1144, 255;
	add.s64 	%rd1146, %rd1134, %rd1145;
	cvt.u64.u32 	%rd1147, %r3628;
	and.b64  	%rd1148, %rd1147, 255;
	add.s64 	%rd1149, %rd1137, %rd1148;
	ld.shared.u32 	%r3629, [%r784+8960];
	bfe.u32 	%r3630, %r3629, 0, 8;
	bfe.u32 	%r3631, %r3629, 8, 8;
	bfe.u32 	%r3632, %r3629, 16, 8;
	bfe.u32 	%r3633, %r3629, 24, 8;
	cvt.u64.u32 	%rd1150, %r3630;
	and.b64  	%rd1151, %rd1150, 255;
	add.s64 	%rd1152, %rd1140, %rd1151;
	cvt.u64.u32 	%rd1153, %r3631;
	and.b64  	%rd1154, %rd1153, 255;
	add.s64 	%rd1155, %rd1143, %rd1154;
	cvt.u64.u32 	%rd1156, %r3632;
	and.b64  	%rd1157, %rd1156, 255;
	add.s64 	%rd1158, %rd1146, %rd1157;
	cvt.u64.u32 	%rd1159, %r3633;
	and.b64  	%rd1160, %rd1159, 255;
	add.s64 	%rd1161, %rd1149, %rd1160;
	ld.shared.u32 	%r3634, [%r784+9088];
	bfe.u32 	%r3635, %r3634, 0, 8;
	bfe.u32 	%r3636, %r3634, 8, 8;
	bfe.u32 	%r3637, %r3634, 16, 8;
	bfe.u32 	%r3638, %r3634, 24, 8;
	cvt.u64.u32 	%rd1162, %r3635;
	and.b64  	%rd1163, %rd1162, 255;
	add.s64 	%rd1782, %rd1152, %rd1163;
	cvt.u64.u32 	%rd1164, %r3636;
	and.b64  	%rd1165, %rd1164, 255;
	add.s64 	%rd1783, %rd1155, %rd1165;
	cvt.u64.u32 	%rd1166, %r3637;
	and.b64  	%rd1167, %rd1166, 255;
	add.s64 	%rd1784, %rd1158, %rd1167;
	cvt.u64.u32 	%rd1168, %r3638;
	and.b64  	%rd1169, %rd1168, 255;
	add.s64 	%rd1785, %rd1161, %rd1169;
$L__BB16_428:
	bar.sync 	0;
	mov.b32 	%r3639, 0;
	st.shared.u32 	[%r786], %r3639;
	st.shared.u32 	[%r786+1024], %r3639;
	st.shared.u32 	[%r786+2048], %r3639;
	st.shared.u32 	[%r786+3072], %r3639;
	st.shared.u32 	[%r786+4096], %r3639;
	st.shared.u32 	[%r786+5120], %r3639;
	st.shared.u32 	[%r786+6144], %r3639;
	st.shared.u32 	[%r786+7168], %r3639;
	st.shared.u32 	[%r786+8192], %r3639;
	st.shared.u32 	[%r786+9216], %r3639;
	st.shared.u32 	[%r786+10240], %r3639;
	st.shared.u32 	[%r786+11264], %r3639;
	st.shared.u32 	[%r786+12288], %r3639;
	st.shared.u32 	[%r786+13312], %r3639;
	st.shared.u32 	[%r786+14336], %r3639;
	st.shared.u32 	[%r786+15360], %r3639;
	add.s64 	%rd1170, %rd3, -64767;
	setp.lt.s64 	%p180, %rd1795, %rd1170;
	@%p180 bra 	$L__BB16_422;
$L__BB16_429:
	sub.s64 	%rd1806, %rd3, %rd1795;
	setp.lt.s64 	%p181, %rd1806, 5888;
	@%p181 bra 	$L__BB16_430;
	bra.uni 	$L__BB16_663;
$L__BB16_430:
	setp.le.s64 	%p183, %rd1806, %rd118;
	@%p183 bra 	$L__BB16_433;
	mov.b32 	%r3851, 0;
	// begin inline asm
	bmsk.clamp.b32 %r3850, %r3851, %r785;
	// end inline asm
	mov.u64 	%rd1807, %rd118;
$L__BB16_432:
	add.s64 	%rd1174, %rd1807, %rd1795;
	shl.b64 	%rd1175, %rd1174, 2;
	add.s64 	%rd1176, %rd1777, %rd1175;
	ld.global.u32 	%r3854, [%rd1176];
	// begin inline asm
	shr.b32 %r3853, %r3854, %r6348;
	// end inline asm
	and.b32  	%r3856, %r3850, %r3853;
	and.b32  	%r3857, %r3856, 3;
	shl.b32 	%r3858, %r3856, 8;
	and.b32  	%r3859, %r3858, -1024;
	add.s32 	%r3860, %r786, %r3859;
	add.s32 	%r3861, %r3860, %r3857;
	ld.shared.u8 	%rs356, [%r3861];
	add.s16 	%rs357, %rs356, 1;
	st.shared.u8 	[%r3861], %rs357;
	add.s64 	%rd1807, %rd1807, 256;
	setp.lt.s64 	%p184, %rd1807, %rd1806;
	@%p184 bra 	$L__BB16_432;
$L__BB16_433:
	cvt.u32.u64 	%r3862, %rd118;
	setp.gt.u32 	%p185, %r3862, 511;
	bar.sync 	0;
	@%p185 bra 	$L__BB16_435;
	ld.shared.u32 	%r3863, [%r784];
	bfe.u32 	%r3864, %r3863, 0, 8;
	bfe.u32 	%r3865, %r3863, 8, 8;
	bfe.u32 	%r3866, %r3863, 16, 8;
	bfe.u32 	%r3867, %r3863, 24, 8;
	cvt.u64.u32 	%rd1177, %r3864;
	and.b64  	%rd1178, %rd1177, 255;
	add.s64 	%rd1179, %rd1778, %rd1178;
	cvt.u64.u32 	%rd1180, %r3865;
	and.b64  	%rd1181, %rd1180, 255;
	add.s64 	%rd1182, %rd1779, %rd1181;
	cvt.u64.u32 	%rd1183, %r3866;
	and.b64  	%rd1184, %rd1183, 255;
	add.s64 	%rd1185, %rd1780, %rd1184;
	cvt.u64.u32 	%rd1186, %r3867;
	and.b64  	%rd1187, %rd1186, 255;
	add.s64 	%rd1188, %rd1781, %rd1187;
	ld.shared.u32 	%r3868, [%r784+128];
	bfe.u32 	%r3869, %r3868, 0, 8;
	bfe.u32 	%r3870, %r3868, 8, 8;
	bfe.u32 	%r3871, %r3868, 16, 8;
	bfe.u32 	%r3872, %r3868, 24, 8;
	cvt.u64.u32 	%rd1189, %r3869;
	and.b64  	%rd1190, %rd1189, 255;
	add.s64 	%rd1191, %rd1179, %rd1190;
	cvt.u64.u32 	%rd1192, %r3870;
	and.b64  	%rd1193, %rd1192, 255;
	add.s64 	%rd1194, %rd1182, %rd1193;
	cvt.u64.u32 	%rd1195, %r3871;
	and.b64  	%rd1196, %rd1195, 255;
	add.s64 	%rd1197, %rd1185, %rd1196;
	cvt.u64.u32 	%rd1198, %r3872;
	and.b64  	%rd1199, %rd1198, 255;
	add.s64 	%rd1200, %rd1188, %rd1199;
	ld.shared.u32 	%r3873, [%r784+256];
	bfe.u32 	%r3874, %r3873, 0, 8;
	bfe.u32 	%r3875, %r3873, 8, 8;
	bfe.u32 	%r3876, %r3873, 16, 8;
	bfe.u32 	%r3877, %r3873, 24, 8;
	cvt.u64.u32 	%rd1201, %r3874;
	and.b64  	%rd1202, %rd1201, 255;
	add.s64 	%rd1203, %rd1191, %rd1202;
	cvt.u64.u32 	%rd1204, %r3875;
	and.b64  	%rd1205, %rd1204, 255;
	add.s64 	%rd1206, %rd1194, %rd1205;
	cvt.u64.u32 	%rd1207, %r3876;
	and.b64  	%rd1208, %rd1207, 255;
	add.s64 	%rd1209, %rd1197, %rd1208;
	cvt.u64.u32 	%rd1210, %r3877;
	and.b64  	%rd1211, %rd1210, 255;
	add.s64 	%rd1212, %rd1200, %rd1211;
	ld.shared.u32 	%r3878, [%r784+384];
	bfe.u32 	%r3879, %r3878, 0, 8;
	bfe.u32 	%r3880, %r3878, 8, 8;
	bfe.u32 	%r3881, %r3878, 16, 8;
	bfe.u32 	%r3882, %r3878, 24, 8;
	cvt.u64.u32 	%rd1213, %r3879;
	and.b64  	%rd1214, %rd1213, 255;
	add.s64 	%rd1215, %rd1203, %rd1214;
	cvt.u64.u32 	%rd1216, %r3880;
	and.b64  	%rd1217, %rd1216, 255;
	add.s64 	%rd1218, %rd1206, %rd1217;
	cvt.u64.u32 	%rd1219, %r3881;
	and.b64  	%rd1220, %rd1219, 255;
	add.s64 	%rd1221, %rd1209, %rd1220;
	cvt.u64.u32 	%rd1222, %r3882;
	and.b64  	%rd1223, %rd1222, 255;
	add.s64 	%rd1224, %rd1212, %rd1223;
	ld.shared.u32 	%r3883, [%r784+512];
	bfe.u32 	%r3884, %r3883, 0, 8;
	bfe.u32 	%r3885, %r3883, 8, 8;
	bfe.u32 	%r3886, %r3883, 16, 8;
	bfe.u32 	%r3887, %r3883, 24, 8;
	cvt.u64.u32 	%rd1225, %r3884;
	and.b64  	%rd1226, %rd1225, 255;
	add.s64 	%rd1227, %rd1215, %rd1226;
	cvt.u64.u32 	%rd1228, %r3885;
	and.b64  	%rd1229, %rd1228, 255;
	add.s64 	%rd1230, %rd1218, %rd1229;
	cvt.u64.u32 	%rd1231, %r3886;
	and.b64  	%rd1232, %rd1231, 255;
	add.s64 	%rd1233, %rd1221, %rd1232;
	cvt.u64.u32 	%rd1234, %r3887;
	and.b64  	%rd1235, %rd1234, 255;
	add.s64 	%rd1236, %rd1224, %rd1235;
	ld.shared.u32 	%r3888, [%r784+640];
	bfe.u32 	%r3889, %r3888, 0, 8;
	bfe.u32 	%r3890, %r3888, 8, 8;
	bfe.u32 	%r3891, %r3888, 16, 8;
	bfe.u32 	%r3892, %r3888, 24, 8;
	cvt.u64.u32 	%rd1237, %r3889;
	and.b64  	%rd1238, %rd1237, 255;
	add.s64 	%rd1239, %rd1227, %rd1238;
	cvt.u64.u32 	%rd1240, %r3890;
	and.b64  	%rd1241, %rd1240, 255;
	add.s64 	%rd1242, %rd1230, %rd1241;
	cvt.u64.u32 	%rd1243, %r3891;
	and.b64  	%rd1244, %rd1243, 255;
	add.s64 	%rd1245, %rd1233, %rd1244;
	cvt.u64.u32 	%rd1246, %r3892;
	and.b64  	%rd1247, %rd1246, 255;
	add.s64 	%rd1248, %rd1236, %rd1247;
	ld.shared.u32 	%r3893, [%r784+768];
	bfe.u32 	%r3894, %r3893, 0, 8;
	bfe.u32 	%r3895, %r3893, 8, 8;
	bfe.u32 	%r3896, %r3893, 16, 8;
	bfe.u32 	%r3897, %r3893, 24, 8;
	cvt.u64.u32 	%rd1249, %r3894;
	and.b64  	%rd1250, %rd1249, 255;
	add.s64 	%rd1251, %rd1239, %rd1250;
	cvt.u64.u32 	%rd1252, %r3895;
	and.b64  	%rd1253, %rd1252, 255;
	add.s64 	%rd1254, %rd1242, %rd1253;
	cvt.u64.u32 	%rd1255, %r3896;
	and.b64  	%rd1256, %rd1255, 255;
	add.s64 	%rd1257, %rd1245, %rd1256;
	cvt.u64.u32 	%rd1258, %r3897;
	and.b64  	%rd1259, %rd1258, 255;
	add.s64 	%rd1260, %rd1248, %rd1259;
	ld.shared.u32 	%r3898, [%r784+896];
	bfe.u32 	%r3899, %r3898, 0, 8;
	bfe.u32 	%r3900, %r3898, 8, 8;
	bfe.u32 	%r3901, %r3898, 16, 8;
	bfe.u32 	%r3902, %r3898, 24, 8;
	cvt.u64.u32 	%rd1261, %r3899;
	and.b64  	%rd1262, %rd1261, 255;
	add.s64 	%rd1778, %rd1251, %rd1262;
	cvt.u64.u32 	%rd1263, %r3900;
	and.b64  	%rd1264, %rd1263, 255;
	add.s64 	%rd1779, %rd1254, %rd1264;
	cvt.u64.u32 	%rd1265, %r3901;
	and.b64  	%rd1266, %rd1265, 255;
	add.s64 	%rd1780, %rd1257, %rd1266;
	cvt.u64.u32 	%rd1267, %r3902;
	and.b64  	%rd1268, %rd1267, 255;
	add.s64 	%rd1781, %rd1260, %rd1268;
$L__BB16_435:
	setp.gt.u32 	%p186, %r3862, 255;
	@%p186 bra 	$L__BB16_437;
	ld.shared.u32 	%r3904, [%r784+8192];
	bfe.u32 	%r3905, %r3904, 0, 8;
	bfe.u32 	%r3906, %r3904, 8, 8;
	bfe.u32 	%r3907, %r3904, 16, 8;
	bfe.u32 	%r3908, %r3904, 24, 8;
	cvt.u64.u32 	%rd1269, %r3905;
	and.b64  	%rd1270, %rd1269, 255;
	add.s64 	%rd1271, %rd1782, %rd1270;
	cvt.u64.u32 	%rd1272, %r3906;
	and.b64  	%rd1273, %rd1272, 255;
	add.s64 	%rd1274, %rd1783, %rd1273;
	cvt.u64.u32 	%rd1275, %r3907;
	and.b64  	%rd1276, %rd1275, 255;
	add.s64 	%rd1277, %rd1784, %rd1276;
	cvt.u64.u32 	%rd1278, %r3908;
	and.b64  	%rd1279, %rd1278, 255;
	add.s64 	%rd1280, %rd1785, %rd1279;
	ld.shared.u32 	%r3909, [%r784+8320];
	bfe.u32 	%r3910, %r3909, 0, 8;
	bfe.u32 	%r3911, %r3909, 8, 8;
	bfe.u32 	%r3912, %r3909, 16, 8;
	bfe.u32 	%r3913, %r3909, 24, 8;
	cvt.u64.u32 	%rd1281, %r3910;
	and.b64  	%rd1282, %rd1281, 255;
	add.s64 	%rd1283, %rd1271, %rd1282;
	cvt.u64.u32 	%rd1284, %r3911;
	and.b64  	%rd1285, %rd1284, 255;
	add.s64 	%rd1286, %rd1274, %rd1285;
	cvt.u64.u32 	%rd1287, %r3912;
	and.b64  	%rd1288, %rd1287, 255;
	add.s64 	%rd1289, %rd1277, %rd1288;
	cvt.u64.u32 	%rd1290, %r3913;
	and.b64  	%rd1291, %rd1290, 255;
	add.s64 	%rd1292, %rd1280, %rd1291;
	ld.shared.u32 	%r3914, [%r784+8448];
	bfe.u32 	%r3915, %r3914, 0, 8;
	bfe.u32 	%r3916, %r3914, 8, 8;
	bfe.u32 	%r3917, %r3914, 16, 8;
	bfe.u32 	%r3918, %r3914, 24, 8;
	cvt.u64.u32 	%rd1293, %r3915;
	and.b64  	%rd1294, %rd1293, 255;
	add.s64 	%rd1295, %rd1283, %rd1294;
	cvt.u64.u32 	%rd1296, %r3916;
	and.b64  	%rd1297, %rd1296, 255;
	add.s64 	%rd1298, %rd1286, %rd1297;
	cvt.u64.u32 	%rd1299, %r3917;
	and.b64  	%rd1300, %rd1299, 255;
	add.s64 	%rd1301, %rd1289, %rd1300;
	cvt.u64.u32 	%rd1302, %r3918;
	and.b64  	%rd1303, %rd1302, 255;
	add.s64 	%rd1304, %rd1292, %rd1303;
	ld.shared.u32 	%r3919, [%r784+8576];
	bfe.u32 	%r3920, %r3919, 0, 8;
	bfe.u32 	%r3921, %r3919, 8, 8;
	bfe.u32 	%r3922, %r3919, 16, 8;
	bfe.u32 	%r3923, %r3919, 24, 8;
	cvt.u64.u32 	%rd1305, %r3920;
	and.b64  	%rd1306, %rd1305, 255;
	add.s64 	%rd1307, %rd1295, %rd1306;
	cvt.u64.u32 	%rd1308, %r3921;
	and.b64  	%rd1309, %rd1308, 255;
	add.s64 	%rd1310, %rd1298, %rd1309;
	cvt.u64.u32 	%rd1311, %r3922;
	and.b64  	%rd1312, %rd1311, 255;
	add.s64 	%rd1313, %rd1301, %rd1312;
	cvt.u64.u32 	%rd1314, %r3923;
	and.b64  	%rd1315, %rd1314, 255;
	add.s64 	%rd1316, %rd1304, %rd1315;
	ld.shared.u32 	%r3924, [%r784+8704];
	bfe.u32 	%r3925, %r3924, 0, 8;
	bfe.u32 	%r3926, %r3924, 8, 8;
	bfe.u32 	%r3927, %r3924, 16, 8;
	bfe.u32 	%r3928, %r3924, 24, 8;
	cvt.u64.u32 	%rd1317, %r3925;
	and.b64  	%rd1318, %rd1317, 255;
	add.s64 	%rd1319, %rd1307, %rd1318;
	cvt.u64.u32 	%rd1320, %r3926;
	and.b64  	%rd1321, %rd1320, 255;
	add.s64 	%rd1322, %rd1310, %rd1321;
	cvt.u64.u32 	%rd1323, %r3927;
	and.b64  	%rd1324, %rd1323, 255;
	add.s64 	%rd1325, %rd1313, %rd1324;
	cvt.u64.u32 	%rd1326, %r3928;
	and.b64  	%rd1327, %rd1326, 255;
	add.s64 	%rd1328, %rd1316, %rd1327;
	ld.shared.u32 	%r3929, [%r784+8832];
	bfe.u32 	%r3930, %r3929, 0, 8;
	bfe.u32 	%r3931, %r3929, 8, 8;
	bfe.u32 	%r3932, %r3929, 16, 8;
	bfe.u32 	%r3933, %r3929, 24, 8;
	cvt.u64.u32 	%rd1329, %r3930;
	and.b64  	%rd1330, %rd1329, 255;
	add.s64 	%rd1331, %rd1319, %rd1330;
	cvt.u64.u32 	%rd1332, %r3931;
	and.b64  	%rd1333, %rd1332, 255;
	add.s64 	%rd1334, %rd1322, %rd1333;
	cvt.u64.u32 	%rd1335, %r3932;
	and.b64  	%rd1336, %rd1335, 255;
	add.s64 	%rd1337, %rd1325, %rd1336;
	cvt.u64.u32 	%rd1338, %r3933;
	and.b64  	%rd1339, %rd1338, 255;
	add.s64 	%rd1340, %rd1328, %rd1339;
	ld.shared.u32 	%r3934, [%r784+8960];
	bfe.u32 	%r3935, %r3934, 0, 8;
	bfe.u32 	%r3936, %r3934, 8, 8;
	bfe.u32 	%r3937, %r3934, 16, 8;
	bfe.u32 	%r3938, %r3934, 24, 8;
	cvt.u64.u32 	%rd1341, %r3935;
	and.b64  	%rd1342, %rd1341, 255;
	add.s64 	%rd1343, %rd1331, %rd1342;
	cvt.u64.u32 	%rd1344, %r3936;
	and.b64  	%rd1345, %rd1344, 255;
	add.s64 	%rd1346, %rd1334, %rd1345;
	cvt.u64.u32 	%rd1347, %r3937;
	and.b64  	%rd1348, %rd1347, 255;
	add.s64 	%rd1349, %rd1337, %rd1348;
	cvt.u64.u32 	%rd1350, %r3938;
	and.b64  	%rd1351, %rd1350, 255;
	add.s64 	%rd1352, %rd1340, %rd1351;
	ld.shared.u32 	%r3939, [%r784+9088];
	bfe.u32 	%r3940, %r3939, 0, 8;
	bfe.u32 	%r3941, %r3939, 8, 8;
	bfe.u32 	%r3942, %r3939, 16, 8;
	bfe.u32 	%r3943, %r3939, 24, 8;
	cvt.u64.u32 	%rd1353, %r3940;
	and.b64  	%rd1354, %rd1353, 255;
	add.s64 	%rd1782, %rd1343, %rd1354;
	cvt.u64.u32 	%rd1355, %r3941;
	and.b64  	%rd1356, %rd1355, 255;
	add.s64 	%rd1783, %rd1346, %rd1356;
	cvt.u64.u32 	%rd1357, %r3942;
	and.b64  	%rd1358, %rd1357, 255;
	add.s64 	%rd1784, %rd1349, %rd1358;
	cvt.u64.u32 	%rd1359, %r3943;
	and.b64  	%rd1360, %rd1359, 255;
	add.s64 	%rd1785, %rd1352, %rd1360;
$L__BB16_437:
	shl.b32 	%r3944, %r1759, 9;
	mov.u32 	%r3945, _ZZN3cub18CUB_300001_SM_10006detail14segmented_sort33DeviceSegmentedSortFallbackKernelILNS0_9SortOrderE0ENS2_10policy_hubIjNS0_8NullTypeEE9Policy860EjS6_PjS9_lEEvPKT1_PSA_NS1_20device_double_bufferISA_EEPKT2_PSG_NSE_ISG_EET3_T4_E12temp_storage;
	add.s32 	%r3946, %r3945, %r3944;
	and.b32  	%r3948, %r3862, 992;
	add.s32 	%r790, %r3946, %r3948;
	setp.gt.u32 	%p187, %r3862, 511;
	bar.sync 	0;
	@%p187 bra 	$L__BB16_439;
	st.shared.v2.u64 	[%r790], {%rd1778, %rd1779};
	st.shared.v2.u64 	[%r790+16], {%rd1780, %rd1781};
$L__BB16_439:
	setp.gt.u32 	%p188, %r3862, 255;
	@%p188 bra 	$L__BB16_441;
	st.shared.v2.u64 	[%r790+256], {%rd1782, %rd1783};
	st.shared.v2.u64 	[%r790+272], {%rd1784, %rd1785};
$L__BB16_441:
	setp.gt.u32 	%p189, %r3862, 63;
	bar.sync 	0;
	@%p189 bra 	$L__BB16_443;
	shl.b32 	%r3952, %r3862, 2;
	add.s32 	%r3953, %r786, %r3952;
	ld.shared.u64 	%rd1361, [%r3953];
	ld.shared.u64 	%rd1362, [%r3953+512];
	add.s64 	%rd1363, %rd1362, %rd1361;
	ld.shared.u64 	%rd1364, [%r3953+1024];
	add.s64 	%rd1365, %rd1364, %rd1363;
	ld.shared.u64 	%rd1366, [%r3953+1536];
	add.s64 	%rd1367, %rd1366, %rd1365;
	ld.shared.u64 	%rd1368, [%r3953+2048];
	add.s64 	%rd1369, %rd1368, %rd1367;
	ld.shared.u64 	%rd1370, [%r3953+2560];
	add.s64 	%rd1371, %rd1370, %rd1369;
	ld.shared.u64 	%rd1372, [%r3953+3072];
	add.s64 	%rd1373, %rd1372, %rd1371;
	ld.shared.u64 	%rd1374, [%r3953+3584];
	add.s64 	%rd1375, %rd1374, %rd1373;
	ld.shared.u64 	%rd1376, [%r3953+4096];
	add.s64 	%rd1377, %rd1376, %rd1375;
	ld.shared.u64 	%rd1378, [%r3953+4608];
	add.s64 	%rd1379, %rd1378, %rd1377;
	ld.shared.u64 	%rd1380, [%r3953+5120];
	add.s64 	%rd1381, %rd1380, %rd1379;
	ld.shared.u64 	%rd1382, [%r3953+5632];
	add.s64 	%rd1383, %rd1382, %rd1381;
	ld.shared.u64 	%rd1384, [%r3953+6144];
	add.s64 	%rd1385, %rd1384, %rd1383;
	ld.shared.u64 	%rd1386, [%r3953+6656];
	add.s64 	%rd1387, %rd1386, %rd1385;
	ld.shared.u64 	%rd1388, [%r3953+7168];
	add.s64 	%rd1389, %rd1388, %rd1387;
	ld.shared.u64 	%rd1390, [%r3953+7680];
	add.s64 	%rd1391, %rd1390, %rd1389;
	ld.shared.u64 	%rd1392, [%r3953+8192];
	add.s64 	%rd1393, %rd1392, %rd1391;
	ld.shared.u64 	%rd1394, [%r3953+8704];
	add.s64 	%rd1395, %rd1394, %rd1393;
	ld.shared.u64 	%rd1396, [%r3953+9216];
	add.s64 	%rd1397, %rd1396, %rd1395;
	ld.shared.u64 	%rd1398, [%r3953+9728];
	add.s64 	%rd1399, %rd1398, %rd1397;
	ld.shared.u64 	%rd1400, [%r3953+10240];
	add.s64 	%rd1401, %rd1400, %rd1399;
	ld.shared.u64 	%rd1402, [%r3953+10752];
	add.s64 	%rd1403, %rd1402, %rd1401;
	ld.shared.u64 	%rd1404, [%r3953+11264];
	add.s64 	%rd1405, %rd1404, %rd1403;
	ld.shared.u64 	%rd1406, [%r3953+11776];
	add.s64 	%rd1407, %rd1406, %rd1405;
	ld.shared.u64 	%rd1408, [%r3953+12288];
	add.s64 	%rd1409, %rd1408, %rd1407;
	ld.shared.u64 	%rd1410, [%r3953+12800];
	add.s64 	%rd1411, %rd1410, %rd1409;
	ld.shared.u64 	%rd1412, [%r3953+13312];
	add.s64 	%rd1413, %rd1412, %rd1411;
	ld.shared.u64 	%rd1414, [%r3953+13824];
	add.s64 	%rd1415, %rd1414, %rd1413;
	ld.shared.u64 	%rd1416, [%r3953+14336];
	add.s64 	%rd1417, %rd1416, %rd1415;
	ld.shared.u64 	%rd1418, [%r3953+14848];
	add.s64 	%rd1419, %rd1418, %rd1417;
	ld.shared.u64 	%rd1420, [%r3953+15360];
	add.s64 	%rd1421, %rd1420, %rd1419;
	ld.shared.u64 	%rd1422, [%r3953+15872];
	add.s64 	%rd1816, %rd1422, %rd1421;
$L__BB16_443:
	setp.gt.u32 	%p190, %r3862, 31;
	bar.sync 	0;
	shr.u32 	%r3955, %r3862, 3;
	add.s32 	%r3956, %r3955, %r3862;
	shl.b32 	%r3957, %r3956, 3;
	add.s32 	%r3959, %r3945, %r3957;
	add.s32 	%r791, %r3959, 1040;
	st.shared.u64 	[%r3959+1040], %rd1816;
	bar.sync 	0;
	@%p190 bra 	$L__BB16_445;
	setp.lt.s32 	%p191, %r1759, 16;
	setp.lt.s32 	%p192, %r1759, 8;
	setp.lt.s32 	%p193, %r1759, 4;
	setp.lt.s32 	%p194, %r1759, 2;
	setp.lt.s32 	%p195, %r1759, 1;
	mad.lo.s32 	%r4012, %r3862, 72, %r3945;
	ld.shared.u64 	%rd1423, [%r4012+1040];
	ld.shared.u64 	%rd1424, [%r4012+1048];
	ld.shared.u64 	%rd1425, [%r4012+1056];
	ld.shared.u64 	%rd1426, [%r4012+1064];
	ld.shared.u64 	%rd1427, [%r4012+1072];
	ld.shared.u64 	%rd1428, [%r4012+1080];
	ld.shared.u64 	%rd1429, [%r4012+1088];
	ld.shared.u64 	%rd1430, [%r4012+1096];
	add.s64 	%rd1431, %rd1424, %rd1423;
	add.s64 	%rd1432, %rd1431, %rd1425;
	add.s64 	%rd1433, %rd1432, %rd1426;
	add.s64 	%rd1434, %rd1433, %rd1427;
	add.s64 	%rd1435, %rd1434, %rd1428;
	add.s64 	%rd1436, %rd1435, %rd1429;
	add.s64 	%rd1437, %rd1436, %rd1430;
	mov.b64 	{%r3961, %r3966}, %rd1437;
	mov.b32 	%r3967, 1;
	mov.b32 	%r4008, 0;
	mov.b32 	%r4009, -1;
	// begin inline asm
	shfl.sync.up.b32 %r3960, %r3961, %r3967, %r4008, %r4009;
	// end inline asm
	// begin inline asm
	shfl.sync.up.b32 %r3965, %r3966, %r3967, %r4008, %r4009;
	// end inline asm
	mov.b64 	%rd1438, {%r3960, %r3965};
	selp.b64 	%rd1439, 0, %rd1438, %p195;
	add.s64 	%rd1440, %rd1439, %rd1437;
	mov.b64 	{%r3971, %r3976}, %rd1440;
	mov.b32 	%r3977, 2;
	// begin inline asm
	shfl.sync.up.b32 %r3970, %r3971, %r3977, %r4008, %r4009;
	// end inline asm
	// begin inline asm
	shfl.sync.up.b32 %r3975, %r3976, %r3977, %r4008, %r4009;
	// end inline asm
	mov.b64 	%rd1441, {%r3970, %r3975};
	selp.b64 	%rd1442, 0, %rd1441, %p194;
	add.s64 	%rd1443, %rd1442, %rd1440;
	mov.b64 	{%r3981, %r3986}, %rd1443;
	mov.b32 	%r3987, 4;
	// begin inline asm
	shfl.sync.up.b32 %r3980, %r3981, %r3987, %r4008, %r4009;
	// end inline asm
	// begin inline asm
	shfl.sync.up.b32 %r3985, %r3986, %r3987, %r4008, %r4009;
	// end inline asm
	mov.b64 	%rd1444, {%r3980, %r3985};
	selp.b64 	%rd1445, 0, %rd1444, %p193;
	add.s64 	%rd1446, %rd1445, %rd1443;
	mov.b64 	{%r3991, %r3996}, %rd1446;
	mov.b32 	%r3997, 8;
	// begin inline asm
	shfl.sync.up.b32 %r3990, %r3991, %r3997, %r4008, %r4009;
	// end inline asm
	// begin inline asm
	shfl.sync.up.b32 %r3995, %r3996, %r3997, %r4008, %r4009;
	// end inline asm
	mov.b64 	%rd1447, {%r3990, %r3995};
	selp.b64 	%rd1448, 0, %rd1447, %p192;
	add.s64 	%rd1449, %rd1448, %rd1446;
	mov.b64 	{%r4001, %r4006}, %rd1449;
	mov.b32 	%r4007, 16;
	// begin inline asm
	shfl.sync.up.b32 %r4000, %r4001, %r4007, %r4008, %r4009;
	// end inline asm
	// begin inline asm
	shfl.sync.up.b32 %r4005, %r4006, %r4007, %r4008, %r4009;
	// end inline asm
	mov.b64 	%rd1450, {%r4000, %r4005};
	selp.b64 	%rd1451, 0, %rd1450, %p191;
	add.s64 	%rd1452, %rd1451, %rd1449;
	sub.s64 	%rd1453, %rd1452, %rd1437;
	ld.shared.u64 	%rd1454, [%r4012+1040];
	ld.shared.u64 	%rd1455, [%r4012+1048];
	ld.shared.u64 	%rd1456, [%r4012+1056];
	ld.shared.u64 	%rd1457, [%r4012+1064];
	ld.shared.u64 	%rd1458, [%r4012+1072];
	ld.shared.u64 	%rd1459, [%r4012+1080];
	ld.shared.u64 	%rd1460, [%r4012+1088];
	add.s64 	%rd1461, %rd1454, %rd1453;
	add.s64 	%rd1462, %rd1455, %rd1461;
	add.s64 	%rd1463, %rd1456, %rd1462;
	add.s64 	%rd1464, %rd1457, %rd1463;
	add.s64 	%rd1465, %rd1458, %rd1464;
	add.s64 	%rd1466, %rd1459, %rd1465;
	add.s64 	%rd1467, %rd1460, %rd1466;
	st.shared.u64 	[%r4012+1040], %rd1453;
	st.shared.u64 	[%r4012+1048], %rd1461;
	st.shared.u64 	[%r4012+1056], %rd1462;
	st.shared.u64 	[%r4012+1064], %rd1463;
	st.shared.u64 	[%r4012+1072], %rd1464;
	st.shared.u64 	[%r4012+1080], %rd1465;
	st.shared.u64 	[%r4012+1088], %rd1466;
	st.shared.u64 	[%r4012+1096], %rd1467;
$L__BB16_445:
	setp.gt.u32 	%p196, %r3862, 63;
	bar.sync 	0;
	ld.shared.u64 	%rd1822, [%r791];
	bar.sync 	0;
	setp.eq.s64 	%p197, %rd1822, 0;
	setp.eq.s64 	%p198, %rd1822, %rd3;
	or.pred  	%p199, %p197, %p198;
	or.pred  	%p201, %p196, %p199;
	selp.u32 	%r4014, 1, 0, %p201;
	{ 
	.reg .pred 	%p1; 
	.reg .pred 	%p2; 
	setp.ne.u32 	%p1, %r4014, 0; 
	bar.red.and.pred 	%p2, 0, %p1; 
	selp.u32 	%r4015, 1, 0, %p2; 
	}
	setp.ne.s32 	%p202, %r4015, 0;
	@%p202 bra 	$L__BB16_564;
	setp.lt.s64 	%p252, %rd3, 5888;
	mov.b64 	%rd1824, 0;
	mov.u64 	%rd1825, %rd3;
	@%p252 bra 	$L__BB16_461;
	mov.b64 	%rd1824, 0;
$L__BB16_448:
	.pragma "nounroll";
	setp.ne.s32 	%p253, %r1759, 31;
	mov.u32 	%r4209, %tid.x;
	cvt.u64.u32 	%rd1478, %r4209;
	add.s64 	%rd1479, %rd1824, %rd1478;
	shl.b64 	%rd1480, %rd1479, 2;
	add.s64 	%rd1481, %rd1776, %rd1480;
	ld.global.u32 	%r4210, [%rd1481];
	ld.global.u32 	%r4211, [%rd1481+1024];
	ld.global.u32 	%r4212, [%rd1481+2048];
	ld.global.u32 	%r4213, [%rd1481+3072];
	ld.global.u32 	%r4214, [%rd1481+4096];
	ld.global.u32 	%r4215, [%rd1481+5120];
	ld.global.u32 	%r4216, [%rd1481+6144];
	ld.global.u32 	%r4217, [%rd1481+7168];
	ld.global.u32 	%r4218, [%rd1481+8192];
	ld.global.u32 	%r4219, [%rd1481+9216];
	ld.global.u32 	%r4220, [%rd1481+10240];
	ld.global.u32 	%r4221, [%rd1481+11264];
	ld.global.u32 	%r4222, [%rd1481+12288];
	ld.global.u32 	%r4223, [%rd1481+13312];
	ld.global.u32 	%r4224, [%rd1481+14336];
	ld.global.u32 	%r4225, [%rd1481+15360];
	ld.global.u32 	%r4226, [%rd1481+16384];
	ld.global.u32 	%r4227, [%rd1481+17408];
	ld.global.u32 	%r4228, [%rd1481+18432];
	ld.global.u32 	%r4229, [%rd1481+19456];
	ld.global.u32 	%r4230, [%rd1481+20480];
	ld.global.u32 	%r4231, [%rd1481+21504];
	ld.global.u32 	%r4232, [%rd1481+22528];
	shl.b32 	%r4233, %r4209, 2;
	mov.u32 	%r4234, _ZZN3cub18CUB_300001_SM_10006detail14segmented_sort33DeviceSegmentedSortFallbackKernelILNS0_9SortOrderE0ENS2_10policy_hubIjNS0_8NullTypeEE9Policy860EjS6_PjS9_lEEvPKT1_PSA_NS1_20device_double_bufferISA_EEPKT2_PSG_NSE_ISG_EET3_T4_E12temp_storage;
	add.s32 	%r4235, %r4234, %r4233;
	st.shared.u32 	[%r4235], %r4210;
	st.shared.u32 	[%r4235+1024], %r4211;
	st.shared.u32 	[%r4235+2048], %r4212;
	st.shared.u32 	[%r4235+3072], %r4213;
	st.shared.u32 	[%r4235+4096], %r4214;
	st.shared.u32 	[%r4235+5120], %r4215;
	st.shared.u32 	[%r4235+6144], %r4216;
	st.shared.u32 	[%r4235+7168], %r4217;
	st.shared.u32 	[%r4235+8192], %r4218;
	st.shared.u32 	[%r4235+9216], %r4219;
	st.shared.u32 	[%r4235+10240], %r4220;
	st.shared.u32 	[%r4235+11264], %r4221;
	st.shared.u32 	[%r4235+12288], %r4222;
	st.shared.u32 	[%r4235+13312], %r4223;
	st.shared.u32 	[%r4235+14336], %r4224;
	st.shared.u32 	[%r4235+15360], %r4225;
	st.shared.u32 	[%r4235+16384], %r4226;
	st.shared.u32 	[%r4235+17408], %r4227;
	st.shared.u32 	[%r4235+18432], %r4228;
	st.shared.u32 	[%r4235+19456], %r4229;
	st.shared.u32 	[%r4235+20480], %r4230;
	st.shared.u32 	[%r4235+21504], %r4231;
	st.shared.u32 	[%r4235+22528], %r4232;
	bar.sync 	0;
	add.s32 	%r4236, %r4235, %r4233;
	mad.lo.s32 	%r4237, %r4209, 84, %r4236;
	ld.shared.u32 	%r842, [%r4237];
	ld.shared.u32 	%r843, [%r4237+4];
	ld.shared.u32 	%r844, [%r4237+8];
	ld.shared.u32 	%r845, [%r4237+12];
	ld.shared.u32 	%r846, [%r4237+16];
	ld.shared.u32 	%r847, [%r4237+20];
	ld.shared.u32 	%r848, [%r4237+24];
	ld.shared.u32 	%r849, [%r4237+28];
	ld.shared.u32 	%r850, [%r4237+32];
	ld.shared.u32 	%r851, [%r4237+36];
	ld.shared.u32 	%r852, [%r4237+40];
	ld.shared.u32 	%r853, [%r4237+44];
	ld.shared.u32 	%r854, [%r4237+48];
	ld.shared.u32 	%r855, [%r4237+52];
	ld.shared.u32 	%r856, [%r4237+56];
	ld.shared.u32 	%r857, [%r4237+60];
	ld.shared.u32 	%r858, [%r4237+64];
	ld.shared.u32 	%r859, [%r4237+68];
	ld.shared.u32 	%r860, [%r4237+72];
	ld.shared.u32 	%r861, [%r4237+76];
	ld.shared.u32 	%r862, [%r4237+80];
	ld.shared.u32 	%r863, [%r4237+84];
	ld.shared.u32 	%r864, [%r4237+88];
	bar.sync 	0;
	mov.b32 	%r4206, 0;
	st.shared.u32 	[%r4235], %r4206;
	st.shared.u32 	[%r4235+1024], %r4206;
	st.shared.u32 	[%r4235+2048], %r4206;
	st.shared.u32 	[%r4235+3072], %r4206;
	st.shared.u32 	[%r4235+4096], %r4206;
	st.shared.u32 	[%r4235+5120], %r4206;
	st.shared.u32 	[%r4235+6144], %r4206;
	st.shared.u32 	[%r4235+7168], %r4206;
	st.shared.u32 	[%r4235+8192], %r4206;
	st.shared.u32 	[%r4235+9216], %r4206;
	st.shared.u32 	[%r4235+10240], %r4206;
	st.shared.u32 	[%r4235+11264], %r4206;
	st.shared.u32 	[%r4235+12288], %r4206;
	st.shared.u32 	[%r4235+13312], %r4206;
	st.shared.u32 	[%r4235+14336], %r4206;
	st.shared.u32 	[%r4235+15360], %r4206;
	st.shared.u32 	[%r4235+16384], %r4206;
	st.shared.u32 	[%r4235+17408], %r4206;
	st.shared.u32 	[%r4235+18432], %r4206;
	st.shared.u32 	[%r4235+19456], %r4206;
	st.shared.u32 	[%r4235+20480], %r4206;
	st.shared.u32 	[%r4235+21504], %r4206;
	st.shared.u32 	[%r4235+22528], %r4206;
	st.shared.u32 	[%r4235+23552], %r4206;
	st.shared.u32 	[%r4235+24576], %r4206;
	st.shared.u32 	[%r4235+25600], %r4206;
	st.shared.u32 	[%r4235+26624], %r4206;
	st.shared.u32 	[%r4235+27648], %r4206;
	st.shared.u32 	[%r4235+28672], %r4206;
	st.shared.u32 	[%r4235+29696], %r4206;
	st.shared.u32 	[%r4235+30720], %r4206;
	st.shared.u32 	[%r4235+31744], %r4206;
	st.shared.u32 	[%r4235+32768], %r4206;
	// begin inline asm
	bmsk.clamp.b32 %r4107, %r4206, %r785;
	// end inline asm
	// begin inline asm
	shr.b32 %r4110, %r842, %r6348;
	// end inline asm
	and.b32  	%r4238, %r4107, %r4110;
	shl.b32 	%r4239, %r4238, 10;
	and.b32  	%r4240, %r4239, 31744;
	add.s32 	%r4241, %r4235, %r4240;
	shr.u32 	%r4242, %r4238, 4;
	and.b32  	%r4243, %r4242, 268435454;
	add.s32 	%r866, %r4241, %r4243;
	ld.shared.u16 	%rs70, [%r866];
	add.s16 	%rs358, %rs70, 1;
	st.shared.u16 	[%r866], %rs358;
	// begin inline asm
	shr.b32 %r4113, %r843, %r6348;
	// end inline asm
	and.b32  	%r4244, %r4107, %r4113;
	shl.b32 	%r4245, %r4244, 10;
	and.b32  	%r4246, %r4245, 31744;
	add.s32 	%r4247, %r4235, %r4246;
	shr.u32 	%r4248, %r4244, 4;
	and.b32  	%r4249, %r4248, 268435454;
	add.s32 	%r867, %r4247, %r4249;
	ld.shared.u16 	%rs71, [%r867];
	add.s16 	%rs359, %rs71, 1;
	st.shared.u16 	[%r867], %rs359;
	// begin inline asm
	shr.b32 %r4116, %r844, %r6348;
	// end inline asm
	and.b32  	%r4250, %r4107, %r4116;
	shl.b32 	%r4251, %r4250, 10;
	and.b32  	%r4252, %r4251, 31744;
	add.s32 	%r4253, %r4235, %r4252;
	shr.u32 	%r4254, %r4250, 4;
	and.b32  	%r4255, %r4254, 268435454;
	add.s32 	%r868, %r4253, %r4255;
	ld.shared.u16 	%rs72, [%r868];
	add.s16 	%rs360, %rs72, 1;
	st.shared.u16 	[%r868], %rs360;
	// begin inline asm
	shr.b32 %r4119, %r845, %r6348;
	// end inline asm
	and.b32  	%r4256, %r4107, %r4119;
	shl.b32 	%r4257, %r4256, 10;
	and.b32  	%r4258, %r4257, 31744;
	add.s32 	%r4259, %r4235, %r4258;
	shr.u32 	%r4260, %r4256, 4;
	and.b32  	%r4261, %r4260, 268435454;
	add.s32 	%r869, %r4259, %r4261;
	ld.shared.u16 	%rs73, [%r869];
	add.s16 	%rs361, %rs73, 1;
	st.shared.u16 	[%r869], %rs361;
	// begin inline asm
	shr.b32 %r4122, %r846, %r6348;
	// end inline asm
	and.b32  	%r4262, %r4107, %r4122;
	shl.b32 	%r4263, %r4262, 10;
	and.b32  	%r4264, %r4263, 31744;
	add.s32 	%r4265, %r4235, %r4264;
	shr.u32 	%r4266, %r4262, 4;
	and.b32  	%r4267, %r4266, 268435454;
	add.s32 	%r870, %r4265, %r4267;
	ld.shared.u16 	%rs74, [%r870];
	add.s16 	%rs362, %rs74, 1;
	st.shared.u16 	[%r870], %rs362;
	// begin inline asm
	shr.b32 %r4125, %r847, %r6348;
	// end inline asm
	and.b32  	%r4268, %r4107, %r4125;
	shl.b32 	%r4269, %r4268, 10;
	and.b32  	%r4270, %r4269, 31744;
	add.s32 	%r4271, %r4235, %r4270;
	shr.u32 	%r4272, %r4268, 4;
	and.b32  	%r4273, %r4272, 268435454;
	add.s32 	%r871, %r4271, %r4273;
	ld.shared.u16 	%rs75, [%r871];
	add.s16 	%rs363, %rs75, 1;
	st.shared.u16 	[%r871], %rs363;
	// begin inline asm
	shr.b32 %r4128, %r848, %r6348;
	// end inline asm
	and.b32  	%r4274, %r4107, %r4128;
	shl.b32 	%r4275, %r4274, 10;
	and.b32  	%r4276, %r4275, 31744;
	add.s32 	%r4277, %r4235, %r4276;
	shr.u32 	%r4278, %r4274, 4;
	and.b32  	%r4279, %r4278, 268435454;
	add.s32 	%r872, %r4277, %r4279;
	ld.shared.u16 	%rs76, [%r872];
	add.s16 	%rs364, %rs76, 1;
	st.shared.u16 	[%r872], %rs364;
	// begin inline asm
	shr.b32 %r4131, %r849, %r6348;
	// end inline asm
	and.b32  	%r4280, %r4107, %r4131;
	shl.b32 	%r4281, %r4280, 10;
	and.b32  	%r4282, %r4281, 31744;
	add.s32 	%r4283, %r4235, %r4282;
	shr.u32 	%r4284, %r4280, 4;
	and.b32  	%r4285, %r4284, 268435454;
	add.s32 	%r873, %r4283, %r4285;
	ld.shared.u16 	%rs77, [%r873];
	add.s16 	%rs365, %rs77, 1;
	st.shared.u16 	[%r873], %rs365;
	// begin inline asm
	shr.b32 %r4134, %r850, %r6348;
	// end inline asm
	and.b32  	%r4286, %r4107, %r4134;
	shl.b32 	%r4287, %r4286, 10;
	and.b32  	%r4288, %r4287, 31744;
	add.s32 	%r4289, %r4235, %r4288;
	shr.u32 	%r4290, %r4286, 4;
	and.b32  	%r4291, %r4290, 268435454;
	add.s32 	%r874, %r4289, %r4291;
	ld.shared.u16 	%rs78, [%r874];
	add.s16 	%rs366, %rs78, 1;
	st.shared.u16 	[%r874], %rs366;
	// begin inline asm
	shr.b32 %r4137, %r851, %r6348;
	// end inline asm
	and.b32  	%r4292, %r4107, %r4137;
	shl.b32 	%r4293, %r4292, 10;
	and.b32  	%r4294, %r4293, 31744;
	add.s32 	%r4295, %r4235, %r4294;
	shr.u32 	%r4296, %r4292, 4;
	and.b32  	%r4297, %r4296, 268435454;
	add.s32 	%r875, %r4295, %r4297;
	ld.shared.u16 	%rs79, [%r875];
	add.s16 	%rs367, %rs79, 1;
	st.shared.u16 	[%r875], %rs367;
	// begin inline asm
	shr.b32 %r4140, %r852, %r6348;
	// end inline asm
	and.b32  	%r4298, %r4107, %r4140;
	shl.b32 	%r4299, %r4298, 10;
	and.b32  	%r4300, %r4299, 31744;
	add.s32 	%r4301, %r4235, %r4300;
	shr.u32 	%r4302, %r4298, 4;
	and.b32  	%r4303, %r4302, 268435454;
	add.s32 	%r876, %r4301, %r4303;
	ld.shared.u16 	%rs80, [%r876];
	add.s16 	%rs368, %rs80, 1;
	st.shared.u16 	[%r876], %rs368;
	// begin inline asm
	shr.b32 %r4143, %r853, %r6348;
	// end inline asm
	and.b32  	%r4304, %r4107, %r4143;
	shl.b32 	%r4305, %r4304, 10;
	and.b32  	%r4306, %r4305, 31744;
	add.s32 	%r4307, %r4235, %r4306;
	shr.u32 	%r4308, %r4304, 4;
	and.b32  	%r4309, %r4308, 268435454;
	add.s32 	%r877, %r4307, %r4309;
	ld.shared.u16 	%rs81, [%r877];
	add.s16 	%rs369, %rs81, 1;
	st.shared.u16 	[%r877], %rs369;
	// begin inline asm
	shr.b32 %r4146, %r854, %r6348;
	// end inline asm
	and.b32  	%r4310, %r4107, %r4146;
	shl.b32 	%r4311, %r4310, 10;
	and.b32  	%r4312, %r4311, 31744;
	add.s32 	%r4313, %r4235, %r4312;
	shr.u32 	%r4314, %r4310, 4;
	and.b32  	%r4315, %r4314, 268435454;
	add.s32 	%r878, %r4313, %r4315;
	ld.shared.u16 	%rs82, [%r878];
	add.s16 	%rs370, %rs82, 1;
	st.shared.u16 	[%r878], %rs370;
	// begin inline asm
	shr.b32 %r4149, %r855, %r6348;
	// end inline asm
	and.b32  	%r4316, %r4107, %r4149;
	shl.b32 	%r4317, %r4316, 10;
	and.b32  	%r4318, %r4317, 31744;
	add.s32 	%r4319, %r4235, %r4318;
	shr.u32 	%r4320, %r4316, 4;
	and.b32  	%r4321, %r4320, 268435454;
	add.s32 	%r879, %r4319, %r4321;
	ld.shared.u16 	%rs83, [%r879];
	add.s16 	%rs371, %rs83, 1;
	st.shared.u16 	[%r879], %rs371;
	// begin inline asm
	shr.b32 %r4152, %r856, %r6348;
	// end inline asm
	and.b32  	%r4322, %r4107, %r4152;
	shl.b32 	%r4323, %r4322, 10;
	and.b32  	%r4324, %r4323, 31744;
	add.s32 	%r4325, %r4235, %r4324;
	shr.u32 	%r4326, %r4322, 4;
	and.b32  	%r4327, %r4326, 268435454;
	add.s32 	%r880, %r4325, %r4327;
	ld.shared.u16 	%rs84, [%r880];
	add.s16 	%rs372, %rs84, 1;
	st.shared.u16 	[%r880], %rs372;
	// begin inline asm
	shr.b32 %r4155, %r857, %r6348;
	// end inline asm
	and.b32  	%r4328, %r4107, %r4155;
	shl.b32 	%r4329, %r4328, 10;
	and.b32  	%r4330, %r4329, 31744;
	add.s32 	%r4331, %r4235, %r4330;
	shr.u32 	%r4332, %r4328, 4;
	and.b32  	%r4333, %r4332, 268435454;
	add.s32 	%r881, %r4331, %r4333;
	ld.shared.u16 	%rs85, [%r881];
	add.s16 	%rs373, %rs85, 1;
	st.shared.u16 	[%r881], %rs373;
	// begin inline asm
	shr.b32 %r4158, %r858, %r6348;
	// end inline asm
	and.b32  	%r4334, %r4107, %r4158;
	shl.b32 	%r4335, %r4334, 10;
	and.b32  	%r4336, %r4335, 31744;
	add.s32 	%r4337, %r4235, %r4336;
	shr.u32 	%r4338, %r4334, 4;
	and.b32  	%r4339, %r4338, 268435454;
	add.s32 	%r882, %r4337, %r4339;
	ld.shared.u16 	%rs86, [%r882];
	add.s16 	%rs374, %rs86, 1;
	st.shared.u16 	[%r882], %rs374;
	// begin inline asm
	shr.b32 %r4161, %r859, %r6348;
	// end inline asm
	and.b32  	%r4340, %r4107, %r4161;
	shl.b32 	%r4341, %r4340, 10;
	and.b32  	%r4342, %r4341, 31744;
	add.s32 	%r4343, %r4235, %r4342;
	shr.u32 	%r4344, %r4340, 4;
	and.b32  	%r4345, %r4344, 268435454;
	add.s32 	%r883, %r4343, %r4345;
	ld.shared.u16 	%rs87, [%r883];
	add.s16 	%rs375, %rs87, 1;
	st.shared.u16 	[%r883], %rs375;
	// begin inline asm
	shr.b32 %r4164, %r860, %r6348;
	// end inline asm
	and.b32  	%r4346, %r4107, %r4164;
	shl.b32 	%r4347, %r4346, 10;
	and.b32  	%r4348, %r4347, 31744;
	add.s32 	%r4349, %r4235, %r4348;
	shr.u32 	%r4350, %r4346, 4;
	and.b32  	%r4351, %r4350, 268435454;
	add.s32 	%r884, %r4349, %r4351;
	ld.shared.u16 	%rs88, [%r884];
	add.s16 	%rs376, %rs88, 1;
	st.shared.u16 	[%r884], %rs376;
	// begin inline asm
	shr.b32 %r4167, %r861, %r6348;
	// end inline asm
	and.b32  	%r4352, %r4107, %r4167;
	shl.b32 	%r4353, %r4352, 10;
	and.b32  	%r4354, %r4353, 31744;
	add.s32 	%r4355, %r4235, %r4354;
	shr.u32 	%r4356, %r4352, 4;
	and.b32  	%r4357, %r4356, 268435454;
	add.s32 	%r885, %r4355, %r4357;
	ld.shared.u16 	%rs89, [%r885];
	add.s16 	%rs377, %rs89, 1;
	st.shared.u16 	[%r885], %rs377;
	// begin inline asm
	shr.b32 %r4170, %r862, %r6348;
	// end inline asm
	and.b32  	%r4358, %r4107, %r4170;
	shl.b32 	%r4359, %r4358, 10;
	and.b32  	%r4360, %r4359, 31744;
	add.s32 	%r4361, %r4235, %r4360;
	shr.u32 	%r4362, %r4358, 4;
	and.b32  	%r4363, %r4362, 268435454;
	add.s32 	%r886, %r4361, %r4363;
	ld.shared.u16 	%rs90, [%r886];
	add.s16 	%rs378, %rs90, 1;
	st.shared.u16 	[%r886], %rs378;
	// begin inline asm
	shr.b32 %r4173, %r863, %r6348;
	// end inline asm
	and.b32  	%r4364, %r4107, %r4173;
	shl.b32 	%r4365, %r4364, 10;
	and.b32  	%r4366, %r4365, 31744;
	add.s32 	%r4367, %r4235, %r4366;
	shr.u32 	%r4368, %r4364, 4;
	and.b32  	%r4369, %r4368, 268435454;
	add.s32 	%r887, %r4367, %r4369;
	ld.shared.u16 	%rs91, [%r887];
	add.s16 	%rs379, %rs91, 1;
	st.shared.u16 	[%r887], %rs379;
	// begin inline asm
	shr.b32 %r4176, %r864, %r6348;
	// end inline asm
	and.b32  	%r4370, %r4107, %r4176;
	shl.b32 	%r4371, %r4370, 10;
	and.b32  	%r4372, %r4371, 31744;
	add.s32 	%r4373, %r4235, %r4372;
	shr.u32 	%r4374, %r4370, 4;
	and.b32  	%r4375, %r4374, 268435454;
	add.s32 	%r888, %r4373, %r4375;
	ld.shared.u16 	%rs92, [%r888];
	add.s16 	%rs380, %rs92, 1;
	st.shared.u16 	[%r888], %rs380;
	bar.sync 	0;
	mad.lo.s32 	%r4376, %r4209, 124, %r4236;
	ld.shared.u32 	%r889, [%r4376];
	ld.shared.u32 	%r4377, [%r4376+4];
	ld.shared.u32 	%r4378, [%r4376+8];
	ld.shared.u32 	%r4379, [%r4376+12];
	ld.shared.u32 	%r4380, [%r4376+16];
	ld.shared.u32 	%r4381, [%r4376+20];
	ld.shared.u32 	%r4382, [%r4376+24];
	ld.shared.u32 	%r4383, [%r4376+28];
	ld.shared.u32 	%r4384, [%r4376+32];
	ld.shared.u32 	%r4385, [%r4376+36];
	ld.shared.u32 	%r4386, [%r4376+40];
	ld.shared.u32 	%r4387, [%r4376+44];
	ld.shared.u32 	%r4388, [%r4376+48];
	ld.shared.u32 	%r4389, [%r4376+52];
	ld.shared.u32 	%r4390, [%r4376+56];
	ld.shared.u32 	%r4391, [%r4376+60];
	ld.shared.u32 	%r4392, [%r4376+64];
	ld.shared.u32 	%r4393, [%r4376+68];
	ld.shared.u32 	%r4394, [%r4376+72];
	ld.shared.u32 	%r4395, [%r4376+76];
	ld.shared.u32 	%r4396, [%r4376+80];
	ld.shared.u32 	%r4397, [%r4376+84];
	ld.shared.u32 	%r4398, [%r4376+88];
	ld.shared.u32 	%r4399, [%r4376+92];
	ld.shared.u32 	%r4400, [%r4376+96];
	ld.shared.u32 	%r4401, [%r4376+100];
	ld.shared.u32 	%r4402, [%r4376+104];
	ld.shared.u32 	%r4403, [%r4376+108];
	ld.shared.u32 	%r4404, [%r4376+112];
	ld.shared.u32 	%r4405, [%r4376+116];
	ld.shared.u32 	%r4406, [%r4376+120];
	ld.shared.u32 	%r4407, [%r4376+124];
	ld.shared.u32 	%r4408, [%r4376+128];
	add.s32 	%r890, %r4377, %r889;
	add.s32 	%r891, %r4378, %r890;
	add.s32 	%r892, %r4379, %r891;
	add.s32 	%r893, %r4380, %r892;
	add.s32 	%r894, %r4381, %r893;
	add.s32 	%r895, %r4382, %r894;
	add.s32 	%r896, %r4383, %r895;
	add.s32 	%r897, %r4384, %r896;
	add.s32 	%r898, %r4385, %r897;
	add.s32 	%r899, %r4386, %r898;
	add.s32 	%r900, %r4387, %r899;
	add.s32 	%r901, %r4388, %r900;
	add.s32 	%r902, %r4389, %r901;
	add.s32 	%r903, %r4390, %r902;
	add.s32 	%r904, %r4391, %r903;
	add.s32 	%r905, %r4392, %r904;
	add.s32 	%r906, %r4393, %r905;
	add.s32 	%r907, %r4394, %r906;
	add.s32 	%r908, %r4395, %r907;
	add.s32 	%r909, %r4396, %r908;
	add.s32 	%r910, %r4397, %r909;
	add.s32 	%r911, %r4398, %r910;
	add.s32 	%r912, %r4399, %r911;
	add.s32 	%r913, %r4400, %r912;
	add.s32 	%r914, %r4401, %r913;
	add.s32 	%r915, %r4402, %r914;
	add.s32 	%r916, %r4403, %r915;
	add.s32 	%r917, %r4404, %r916;
	add.s32 	%r918, %r4405, %r917;
	add.s32 	%r919, %r4406, %r918;
	add.s32 	%r920, %r4407, %r919;
	add.s32 	%r4183, %r4408, %r920;
	mov.b32 	%r4181, 1;
	mov.b32 	%r4208, -1;
	// begin inline asm
	{  .reg .u32 r0;  .reg .pred p;  shfl.sync.up.b32 r0|p, %r4183, %r4181, %r4206, %r4208;  @p add.u32 r0, r0, %r4183;  mov.u32 %r4179, r0;}
	// end inline asm
	mov.b32 	%r4187, 2;
	// begin inline asm
	{  .reg .u32 r0;  .reg .pred p;  shfl.sync.up.b32 r0|p, %r4179, %r4187, %r4206, %r4208;  @p add.u32 r0, r0, %r4179;  mov.u32 %r4185, r0;}
	// end inline asm
	mov.b32 	%r4193, 4;
	// begin inline asm
	{  .reg .u32 r0;  .reg .pred p;  shfl.sync.up.b32 r0|p, %r4185, %r4193, %r4206, %r4208;  @p add.u32 r0, r0, %r4185;  mov.u32 %r4191, r0;}
	// end inline asm
	mov.b32 	%r4199, 8;
	// begin inline asm
	{  .reg .u32 r0;  .reg .pred p;  shfl.sync.up.b32 r0|p, %r4191, %r4199, %r4206, %r4208;  @p add.u32 r0, r0, %r4191;  mov.u32 %r4197, r0;}
	// end inline asm
	mov.b32 	%r4205, 16;
	// begin inline asm
	{  .reg .u32 r0;  .reg .pred p;  shfl.sync.up.b32 r0|p, %r4197, %r4205, %r4206, %r4208;  @p add.u32 r0, r0, %r4197;  mov.u32 %r4203, r0;}
	// end inline asm
	@%p253 bra 	$L__BB16_450;
	mov.u32 	%r4409, %tid.x;
	shr.u32 	%r4410, %r4409, 3;
	and.b32  	%r4411, %r4410, 124;
	mov.u32 	%r4412, _ZZN3cub18CUB_300001_SM_10006detail14segmented_sort33DeviceSegmentedSortFallbackKernelILNS0_9SortOrderE0ENS2_10policy_hubIjNS0_8NullTypeEE9Policy860EjS6_PjS9_lEEvPKT1_PSA_NS1_20device_double_bufferISA_EEPKT2_PSG_NSE_ISG_EET3_T4_E12temp_storage;
	add.s32 	%r4413, %r4412, %r4411;
	st.shared.u32 	[%r4413+33792], %r4203;
$L__BB16_450:
	sub.s32 	%r4414, %r4203, %r4183;
	mov.u32 	%r4415, %tid.x;
	setp.ne.s32 	%p254, %r1759, 0;
	setp.gt.u32 	%p255, %r4415, 31;
	shr.u32 	%r4416, %r4415, 5;
	setp.eq.s32 	%p256, %r4416, 7;
	setp.eq.s32 	%p257, %r4416, 6;
	setp.eq.s32 	%p258, %r4416, 5;
	setp.eq.s32 	%p259, %r4416, 4;
	setp.eq.s32 	%p260, %r4416, 3;
	setp.eq.s32 	%p261, %r4416, 2;
	setp.eq.s32 	%p262, %r4416, 1;
	bar.sync 	0;
	ld.shared.v4.u32 	{%r4417, %r4418, %r4419, %r4420}, [_ZZN3cub18CUB_300001_SM_10006detail14segmented_sort33DeviceSegmentedSortFallbackKernelILNS0_9SortOrderE0ENS2_10policy_hubIjNS0_8NullTypeEE9Policy860EjS6_PjS9_lEEvPKT1_PSA_NS1_20device_double_bufferISA_EEPKT2_PSG_NSE_ISG_EET3_T4_E12temp_storage+33792];
	selp.b32 	%r4421, %r4417, %r6439, %p262;
	add.s32 	%r4422, %r4418, %r4417;
	selp.b32 	%r4423, %r4422, %r4421, %p261;
	add.s32 	%r4424, %r4422, %r4419;
	selp.b32 	%r4425, %r4424, %r4423, %p260;
	add.s32 	%r4426, %r4424, %r4420;
	selp.b32 	%r4427, %r4426, %r4425, %p259;
	ld.shared.v4.u32 	{%r4428, %r4429, %r4430, %r4431}, [_ZZN3cub18CUB_300001_SM_10006detail14segmented_sort33DeviceSegmentedSortFallbackKernelILNS0_9SortOrderE0ENS2_10policy_hubIjNS0_8NullTypeEE9Policy860EjS6_PjS9_lEEvPKT1_PSA_NS1_20device_double_bufferISA_EEPKT2_PSG_NSE_ISG_EET3_T4_E12temp_storage+33808];
	add.s32 	%r4432, %r4426, %r4428;
	selp.b32 	%r4433, %r4432, %r4427, %p258;
	add.s32 	%r4434, %r4432, %r4429;
	selp.b32 	%r4435, %r4434, %r4433, %p257;
	add.s32 	%r4436, %r4434, %r4430;
	selp.b32 	%r6439, %r4436, %r4435, %p256;
	add.s32 	%r924, %r4436, %r4431;
	selp.b32 	%r4437, %r4414, 0, %p254;
	add.s32 	%r4438, %r6439, %r4437;
	selp.b32 	%r6381, %r4438, %r4414, %p255;
	or.pred  	%p263, %p255, %p254;
	@%p263 bra 	$L__BB16_452;
	shl.b32 	%r6381, %r924, 16;
	st.shared.u32 	[_ZZN3cub18CUB_300001_SM_10006detail14segmented_sort33DeviceSegmentedSortFallbackKernelILNS0_9SortOrderE0ENS2_10policy_hubIjNS0_8NullTypeEE9Policy860EjS6_PjS9_lEEvPKT1_PSA_NS1_20device_double_bufferISA_EEPKT2_PSG_NSE_ISG_EET3_T4_E12temp_storage+33832], %r6381;
$L__BB16_452:
	mov.u32 	%r4439, %tid.x;
	cvt.u64.u32 	%rd216, %r4439;
	setp.gt.u32 	%p264, %r4439, 63;
	setp.eq.s32 	%p265, %r4439, 0;
	bar.sync 	0;
	mov.u32 	%r4440, _ZZN3cub18CUB_300001_SM_10006detail14segmented_sort33DeviceSegmentedSortFallbackKernelILNS0_9SortOrderE0ENS2_10policy_hubIjNS0_8NullTypeEE9Policy860EjS6_PjS9_lEEvPKT1_PSA_NS1_20device_double_bufferISA_EEPKT2_PSG_NSE_ISG_EET3_T4_E12temp_storage;
	ld.shared.u32 	%r4441, [_ZZN3cub18CUB_300001_SM_10006detail14segmented_sort33DeviceSegmentedSortFallbackKernelILNS0_9SortOrderE0ENS2_10policy_hubIjNS0_8NullTypeEE9Policy860EjS6_PjS9_lEEvPKT1_PSA_NS1_20device_double_bufferISA_EEPKT2_PSG_NSE_ISG_EET3_T4_E12temp_storage+33832];
	selp.b32 	%r4442, 0, %r4441, %p265;
	add.s32 	%r4443, %r6381, %r4442;
	add.s32 	%r4444, %r889, %r4443;
	add.s32 	%r4445, %r890, %r4443;
	add.s32 	%r4446, %r891, %r4443;
	add.s32 	%r4447, %r892, %r4443;
	add.s32 	%r4448, %r893, %r4443;
	add.s32 	%r4449, %r894, %r4443;
	add.s32 	%r4450, %r895, %r4443;
	add.s32 	%r4451, %r896, %r4443;
	add.s32 	%r4452, %r897, %r4443;
	add.s32 	%r4453, %r898, %r4443;
	add.s32 	%r4454, %r899, %r4443;
	add.s32 	%r4455, %r900, %r4443;
	add.s32 	%r4456, %r901, %r4443;
	add.s32 	%r4457, %r902, %r4443;
	add.s32 	%r4458, %r903, %r4443;
	add.s32 	%r4459, %r904, %r4443;
	add.s32 	%r4460, %r905, %r4443;
	add.s32 	%r4461, %r906, %r4443;
	add.s32 	%r4462, %r907, %r4443;
	add.s32 	%r4463, %r908, %r4443;
	add.s32 	%r4464, %r909, %r4443;
	add.s32 	%r4465, %r910, %r4443;
	add.s32 	%r4466, %r911, %r4443;
	add.s32 	%r4467, %r912, %r4443;
	add.s32 	%r4468, %r913, %r4443;
	add.s32 	%r4469, %r914, %r4443;
	add.s32 	%r4470, %r915, %r4443;
	add.s32 	%r4471, %r916, %r4443;
	add.s32 	%r4472, %r917, %r4443;
	add.s32 	%r4473, %r918, %r4443;
	add.s32 	%r4474, %r919, %r4443;
	add.s32 	%r4475, %r920, %r4443;
	shl.b32 	%r4476, %r4439, 2;
	add.s32 	%r928, %r4440, %r4476;
	add.s32 	%r929, %r928, %r4476;
	mad.lo.s32 	%r4477, %r4439, 124, %r929;
	st.shared.u32 	[%r4477], %r4443;
	st.shared.u32 	[%r4477+4], %r4444;
	st.shared.u32 	[%r4477+8], %r4445;
	st.shared.u32 	[%r4477+12], %r4446;
	st.shared.u32 	[%r4477+16], %r4447;
	st.shared.u32 	[%r4477+20], %r4448;
	st.shared.u32 	[%r4477+24], %r4449;
	st.shared.u32 	[%r4477+28], %r4450;
	st.shared.u32 	[%r4477+32], %r4451;
	st.shared.u32 	[%r4477+36], %r4452;
	st.shared.u32 	[%r4477+40], %r4453;
	st.shared.u32 	[%r4477+44], %r4454;
	st.shared.u32 	[%r4477+48], %r4455;
	st.shared.u32 	[%r4477+52], %r4456;
	st.shared.u32 	[%r4477+56], %r4457;
	st.shared.u32 	[%r4477+60], %r4458;
	st.shared.u32 	[%r4477+64], %r4459;
	st.shared.u32 	[%r4477+68], %r4460;
	st.shared.u32 	[%r4477+72], %r4461;
	st.shared.u32 	[%r4477+76], %r4462;
	st.shared.u32 	[%r4477+80], %r4463;
	st.shared.u32 	[%r4477+84], %r4464;
	st.shared.u32 	[%r4477+88], %r4465;
	st.shared.u32 	[%r4477+92], %r4466;
	st.shared.u32 	[%r4477+96], %r4467;
	st.shared.u32 	[%r4477+100], %r4468;
	st.shared.u32 	[%r4477+104], %r4469;
	st.shared.u32 	[%r4477+108], %r4470;
	st.shared.u32 	[%r4477+112], %r4471;
	st.shared.u32 	[%r4477+116], %r4472;
	st.shared.u32 	[%r4477+120], %r4473;
	st.shared.u32 	[%r4477+124], %r4474;
	st.shared.u32 	[%r4477+128], %r4475;
	bar.sync 	0;
	cvt.u32.u16 	%r4478, %rs70;
	ld.shared.u16 	%r4479, [%r866];
	add.s32 	%r930, %r4479, %r4478;
	cvt.u32.u16 	%r4480, %rs71;
	ld.shared.u16 	%r4481, [%r867];
	add.s32 	%r931, %r4481, %r4480;
	cvt.u32.u16 	%r4482, %rs72;
	ld.shared.u16 	%r4483, [%r868];
	add.s32 	%r932, %r4483, %r4482;
	cvt.u32.u16 	%r4484, %rs73;
	ld.shared.u16 	%r4485, [%r869];
	add.s32 	%r933, %r4485, %r4484;
	cvt.u32.u16 	%r4486, %rs74;
	ld.shared.u16 	%r4487, [%r870];
	add.s32 	%r934, %r4487, %r4486;
	cvt.u32.u16 	%r4488, %rs75;
	ld.shared.u16 	%r4489, [%r871];
	add.s32 	%r935, %r4489, %r4488;
	cvt.u32.u16 	%r4490, %rs76;
	ld.shared.u16 	%r4491, [%r872];
	add.s32 	%r936, %r4491, %r4490;
	cvt.u32.u16 	%r4492, %rs77;
	ld.shared.u16 	%r4493, [%r873];
	add.s32 	%r937, %r4493, %r4492;
	cvt.u32.u16 	%r4494, %rs78;
	ld.shared.u16 	%r4495, [%r874];
	add.s32 	%r938, %r4495, %r4494;
	cvt.u32.u16 	%r4496, %rs79;
	ld.shared.u16 	%r4497, [%r875];
	add.s32 	%r939, %r4497, %r4496;
	cvt.u32.u16 	%r4498, %rs80;
	ld.shared.u16 	%r4499, [%r876];
	add.s32 	%r940, %r4499, %r4498;
	cvt.u32.u16 	%r4500, %rs81;
	ld.shared.u16 	%r4501, [%r877];
	add.s32 	%r941, %r4501, %r4500;
	cvt.u32.u16 	%r4502, %rs82;
	ld.shared.u16 	%r4503, [%r878];
	add.s32 	%r942, %r4503, %r4502;
	cvt.u32.u16 	%r4504, %rs83;
	ld.shared.u16 	%r4505, [%r879];
	add.s32 	%r943, %r4505, %r4504;
	cvt.u32.u16 	%r4506, %rs84;
	ld.shared.u16 	%r4507, [%r880];
	add.s32 	%r944, %r4507, %r4506;
	cvt.u32.u16 	%r4508, %rs85;
	ld.shared.u16 	%r4509, [%r881];
	add.s32 	%r945, %r4509, %r4508;
	cvt.u32.u16 	%r4510, %rs86;
	ld.shared.u16 	%r4511, [%r882];
	add.s32 	%r946, %r4511, %r4510;
	cvt.u32.u16 	%r4512, %rs87;
	ld.shared.u16 	%r4513, [%r883];
	add.s32 	%r947, %r4513, %r4512;
	cvt.u32.u16 	%r4514, %rs88;
	ld.shared.u16 	%r4515, [%r884];
	add.s32 	%r948, %r4515, %r4514;
	cvt.u32.u16 	%r4516, %rs89;
	ld.shared.u16 	%r4517, [%r885];
	add.s32 	%r949, %r4517, %r4516;
	cvt.u32.u16 	%r4518, %rs90;
	ld.shared.u16 	%r4519, [%r886];
	add.s32 	%r950, %r4519, %r4518;
	cvt.u32.u16 	%r4520, %rs91;
	ld.shared.u16 	%r4521, [%r887];
	add.s32 	%r951, %r4521, %r4520;
	cvt.u32.u16 	%r4522, %rs92;
	ld.shared.u16 	%r4523, [%r888];
	add.s32 	%r952, %r4523, %r4522;
	@%p264 bra 	$L__BB16_454;
	cvt.u32.u64 	%r4524, %rd216;
	shl.b32 	%r4525, %r4524, 10;
	and.b32  	%r4526, %r4525, 31744;
	add.s32 	%r4528, %r4440, %r4526;
	shr.u32 	%r4529, %r4524, 4;
	and.b32  	%r4530, %r4529, 62;
	add.s32 	%r4531, %r4528, %r4530;
	ld.shared.u16 	%r6436, [%r4531];
$L__BB16_454:
	cvt.u32.u64 	%r4532, %rd216;
	setp.gt.u32 	%p266, %r4532, 63;
	bar.sync 	0;
	@%p266 bra 	$L__BB16_456;
	cvt.s64.s32 	%rd1482, %r6436;
	st.shared.u64 	[%r929], %rd1482;
	mov.b32 	%r6383, 5888;
$L__BB16_456:
	setp.gt.u32 	%p267, %r4532, 62;
	bar.sync 	0;
	@%p267 bra 	$L__BB16_458;
	ld.shared.u32 	%r6383, [%r929+8];
$L__BB16_458:
	setp.gt.u32 	%p268, %r4532, 63;
	bar.sync 	0;
	@%p268 bra 	$L__BB16_460;
	cvt.s64.s32 	%rd1483, %r6436;
	sub.s64 	%rd1484, %rd1822, %rd1483;
	st.shared.u64 	[%r929+23552], %rd1484;
	cvt.s64.s32 	%rd1485, %r6383;
	add.s64 	%rd1822, %rd1484, %rd1485;
$L__BB16_460:
	bar.sync 	0;
	shl.b32 	%r4605, %r930, 2;
	add.s32 	%r4607, %r4440, %r4605;
	st.shared.u32 	[%r4607], %r842;
	shl.b32 	%r4608, %r931, 2;
	add.s32 	%r4609, %r4440, %r4608;
	st.shared.u32 	[%r4609], %r843;
	shl.b32 	%r4610, %r932, 2;
	add.s32 	%r4611, %r4440, %r4610;
	st.shared.u32 	[%r4611], %r844;
	shl.b32 	%r4612, %r933, 2;
	add.s32 	%r4613, %r4440, %r4612;
	st.shared.u32 	[%r4613], %r845;
	shl.b32 	%r4614, %r934, 2;
	add.s32 	%r4615, %r4440, %r4614;
	st.shared.u32 	[%r4615], %r846;
	shl.b32 	%r4616, %r935, 2;
	add.s32 	%r4617, %r4440, %r4616;
	st.shared.u32 	[%r4617], %r847;
	shl.b32 	%r4618, %r936, 2;
	add.s32 	%r4619, %r4440, %r4618;
	st.shared.u32 	[%r4619], %r848;
	shl.b32 	%r4620, %r937, 2;
	add.s32 	%r4621, %r4440, %r4620;
	st.shared.u32 	[%r4621], %r849;
	shl.b32 	%r4622, %r938, 2;
	add.s32 	%r4623, %r4440, %r4622;
	st.shared.u32 	[%r4623], %r850;
	shl.b32 	%r4624, %r939, 2;
	add.s32 	%r4625, %r4440, %r4624;
	st.shared.u32 	[%r4625], %r851;
	shl.b32 	%r4626, %r940, 2;
	add.s32 	%r4627, %r4440, %r4626;
	st.shared.u32 	[%r4627], %r852;
	shl.b32 	%r4628, %r941, 2;
	add.s32 	%r4629, %r4440, %r4628;
	st.shared.u32 	[%r4629], %r853;
	shl.b32 	%r4630, %r942, 2;
	add.s32 	%r4631, %r4440, %r4630;
	st.shared.u32 	[%r4631], %r854;
	shl.b32 	%r4632, %r943, 2;
	add.s32 	%r4633, %r4440, %r4632;
	st.shared.u32 	[%r4633], %r855;
	shl.b32 	%r4634, %r944, 2;
	add.s32 	%r4635, %r4440, %r4634;
	st.shared.u32 	[%r4635], %r856;
	shl.b32 	%r4636, %r945, 2;
	add.s32 	%r4637, %r4440, %r4636;
	st.shared.u32 	[%r4637], %r857;
	shl.b32 	%r4638, %r946, 2;
	add.s32 	%r4639, %r4440, %r4638;
	st.shared.u32 	[%r4639], %r858;
	shl.b32 	%r4640, %r947, 2;
	add.s32 	%r4641, %r4440, %r4640;
	st.shared.u32 	[%r4641], %r859;
	shl.b32 	%r4642, %r948, 2;
	add.s32 	%r4643, %r4440, %r4642;
	st.shared.u32 	[%r4643], %r860;
	shl.b32 	%r4644, %r949, 2;
	add.s32 	%r4645, %r4440, %r4644;
	st.shared.u32 	[%r4645], %r861;
	shl.b32 	%r4646, %r950, 2;
	add.s32 	%r4647, %r4440, %r4646;
	st.shared.u32 	[%r4647], %r862;
	shl.b32 	%r4648, %r951, 2;
	add.s32 	%r4649, %r4440, %r4648;
	st.shared.u32 	[%r4649], %r863;
	shl.b32 	%r4650, %r952, 2;
	add.s32 	%r4651, %r4440, %r4650;
	st.shared.u32 	[%r4651], %r864;
	bar.sync 	0;
	ld.shared.u32 	%r4537, [%r928];
	// begin inline asm
	shr.b32 %r4536, %r4537, %r6348;
	// end inline asm
	and.b32  	%r4652, %r4107, %r4536;
	shl.b32 	%r4653, %r4652, 3;
	add.s32 	%r4654, %r4440, 23552;
	add.s32 	%r4655, %r4654, %r4653;
	ld.shared.u64 	%rd1486, [%r4655];
	add.s64 	%rd1487, %rd1486, %rd216;
	shl.b64 	%rd1488, %rd1487, 2;
	add.s64 	%rd1489, %rd115, %rd1488;
	st.global.u32 	[%rd1489], %r4537;
	ld.shared.u32 	%r4540, [%r928+1024];
	// begin inline asm
	shr.b32 %r4539, %r4540, %r6348;
	// end inline asm
	and.b32  	%r4656, %r4107, %r4539;
	shl.b32 	%r4657, %r4656, 3;
	add.s32 	%r4658, %r4654, %r4657;
	ld.shared.u64 	%rd1490, [%r4658];
	add.s64 	%rd1491, %rd1490, %rd216;
	shl.b64 	%rd1492, %rd1491, 2;
	add.s64 	%rd1493, %rd115, %rd1492;
	st.global.u32 	[%rd1493+1024], %r4540;
	ld.shared.u32 	%r4543, [%r928+2048];
	// begin inline asm
	shr.b32 %r4542, %r4543, %r6348;
	// end inline asm
	and.b32  	%r4659, %r4107, %r4542;
	shl.b32 	%r4660, %r4659, 3;
	add.s32 	%r4661, %r4654, %r4660;
	ld.shared.u64 	%rd1494, [%r4661];
	add.s64 	%rd1495, %rd1494, %rd216;
	shl.b64 	%rd1496, %rd1495, 2;
	add.s64 	%rd1497, %rd115, %rd1496;
	st.global.u32 	[%rd1497+2048], %r4543;
	ld.shared.u32 	%r4546, [%r928+3072];
	// begin inline asm
	shr.b32 %r4545, %r4546, %r6348;
	// end inline asm
	and.b32  	%r4662, %r4107, %r4545;
	shl.b32 	%r4663, %r4662, 3;
	add.s32 	%r4664, %r4654, %r4663;
	ld.shared.u64 	%rd1498, [%r4664];
	add.s64 	%rd1499, %rd1498, %rd216;
	shl.b64 	%rd1500, %rd1499, 2;
	add.s64 	%rd1501, %rd115, %rd1500;
	st.global.u32 	[%rd1501+3072], %r4546;
	ld.shared.u32 	%r4549, [%r928+4096];
	// begin inline asm
	shr.b32 %r4548, %r4549, %r6348;
	// end inline asm
	and.b32  	%r4665, %r4107, %r4548;
	shl.b32 	%r4666, %r4665, 3;
	add.s32 	%r4667, %r4654, %r4666;
	ld.shared.u64 	%rd1502, [%r4667];
	add.s64 	%rd1503, %rd1502, %rd216;
	shl.b64 	%rd1504, %rd1503, 2;
	add.s64 	%rd1505, %rd115, %rd1504;
	st.global.u32 	[%rd1505+4096], %r4549;
	ld.shared.u32 	%r4552, [%r928+5120];
	// begin inline asm
	shr.b32 %r4551, %r4552, %r6348;
	// end inline asm
	and.b32  	%r4668, %r4107, %r4551;
	shl.b32 	%r4669, %r4668, 3;
	add.s32 	%r4670, %r4654, %r4669;
	ld.shared.u64 	%rd1506, [%r4670];
	add.s64 	%rd1507, %rd1506, %rd216;
	shl.b64 	%rd1508, %rd1507, 2;
	add.s64 	%rd1509, %rd115, %rd1508;
	st.global.u32 	[%rd1509+5120], %r4552;
	ld.shared.u32 	%r4555, [%r928+6144];
	// begin inline asm
	shr.b32 %r4554, %r4555, %r6348;
	// end inline asm
	and.b32  	%r4671, %r4107, %r4554;
	shl.b32 	%r4672, %r4671, 3;
	add.s32 	%r4673, %r4654, %r4672;
	ld.shared.u64 	%rd1510, [%r4673];
	add.s64 	%rd1511, %rd1510, %rd216;
	shl.b64 	%rd1512, %rd1511, 2;
	add.s64 	%rd1513, %rd115, %rd1512;
	st.global.u32 	[%rd1513+6144], %r4555;
	ld.shared.u32 	%r4558, [%r928+7168];
	// begin inline asm
	shr.b32 %r4557, %r4558, %r6348;
	// end inline asm
	and.b32  	%r4674, %r4107, %r4557;
	shl.b32 	%r4675, %r4674, 3;
	add.s32 	%r4676, %r4654, %r4675;
	ld.shared.u64 	%rd1514, [%r4676];
	add.s64 	%rd1515, %rd1514, %rd216;
	shl.b64 	%rd1516, %rd1515, 2;
	add.s64 	%rd1517, %rd115, %rd1516;
	st.global.u32 	[%rd1517+7168], %r4558;
	ld.shared.u32 	%r4561, [%r928+8192];
	// begin inline asm
	shr.b32 %r4560, %r4561, %r6348;
	// end inline asm
	and.b32  	%r4677, %r4107, %r4560;
	shl.b32 	%r4678, %r4677, 3;
	add.s32 	%r4679, %r4654, %r4678;
	ld.shared.u64 	%rd1518, [%r4679];
	add.s64 	%rd1519, %rd1518, %rd216;
	shl.b64 	%rd1520, %rd1519, 2;
	add.s64 	%rd1521, %rd115, %rd1520;
	st.global.u32 	[%rd1521+8192], %r4561;
	ld.shared.u32 	%r4564, [%r928+9216];
	// begin inline asm
	shr.b32 %r4563, %r4564, %r6348;
	// end inline asm
	and.b32  	%r4680, %r4107, %r4563;
	shl.b32 	%r4681, %r4680, 3;
	add.s32 	%r4682, %r4654, %r4681;
	ld.shared.u64 	%rd1522, [%r4682];
	add.s64 	%rd1523, %rd1522, %rd216;
	shl.b64 	%rd1524, %rd1523, 2;
	add.s64 	%rd1525, %rd115, %rd1524;
	st.global.u32 	[%rd1525+9216], %r4564;
	ld.shared.u32 	%r4567, [%r928+10240];
	// begin inline asm
	shr.b32 %r4566, %r4567, %r6348;
	// end inline asm
	and.b32  	%r4683, %r4107, %r4566;
	shl.b32 	%r4684, %r4683, 3;
	add.s32 	%r4685, %r4654, %r4684;
	ld.shared.u64 	%rd1526, [%r4685];
	add.s64 	%rd1527, %rd1526, %rd216;
	shl.b64 	%rd1528, %rd1527, 2;
	add.s64 	%rd1529, %rd115, %rd1528;
	st.global.u32 	[%rd1529+10240], %r4567;
	ld.shared.u32 	%r4570, [%r928+11264];
	// begin inline asm
	shr.b32 %r4569, %r4570, %r6348;
	// end inline asm
	and.b32  	%r4686, %r4107, %r4569;
	shl.b32 	%r4687, %r4686, 3;
	add.s32 	%r4688, %r4654, %r4687;
	ld.shared.u64 	%rd1530, [%r4688];
	add.s64 	%rd1531, %rd1530, %rd216;
	shl.b64 	%rd1532, %rd1531, 2;
	add.s64 	%rd1533, %rd115, %rd1532;
	st.global.u32 	[%rd1533+11264], %r4570;
	ld.shared.u32 	%r4573, [%r928+12288];
	// begin inline asm
	shr.b32 %r4572, %r4573, %r6348;
	// end inline asm
	and.b32  	%r4689, %r4107, %r4572;
	shl.b32 	%r4690, %r4689, 3;
	add.s32 	%r4691, %r4654, %r4690;
	ld.shared.u64 	%rd1534, [%r4691];
	add.s64 	%rd1535, %rd1534, %rd216;
	shl.b64 	%rd1536, %rd1535, 2;
	add.s64 	%rd1537, %rd115, %rd1536;
	st.global.u32 	[%rd1537+12288], %r4573;
	ld.shared.u32 	%r4576, [%r928+13312];
	// begin inline asm
	shr.b32 %r4575, %r4576, %r6348;
	// end inline asm
	and.b32  	%r4692, %r4107, %r4575;
	shl.b32 	%r4693, %r4692, 3;
	add.s32 	%r4694, %r4654, %r4693;
	ld.shared.u64 	%rd1538, [%r4694];
	add.s64 	%rd1539, %rd1538, %rd216;
	shl.b64 	%rd1540, %rd1539, 2;
	add.s64 	%rd1541, %rd115, %rd1540;
	st.global.u32 	[%rd1541+13312], %r4576;
	ld.shared.u32 	%r4579, [%r928+14336];
	// begin inline asm
	shr.b32 %r4578, %r4579, %r6348;
	// end inline asm
	and.b32  	%r4695, %r4107, %r4578;
	shl.b32 	%r4696, %r4695, 3;
	add.s32 	%r4697, %r4654, %r4696;
	ld.shared.u64 	%rd1542, [%r4697];
	add.s64 	%rd1543, %rd1542, %rd216;
	shl.b64 	%rd1544, %rd1543, 2;
	add.s64 	%rd1545, %rd115, %rd1544;
	st.global.u32 	[%rd1545+14336], %r4579;
	ld.shared.u32 	%r4582, [%r928+15360];
	// begin inline asm
	shr.b32 %r4581, %r4582, %r6348;
	// end inline asm
	and.b32  	%r4698, %r4107, %r4581;
	shl.b32 	%r4699, %r4698, 3;
	add.s32 	%r4700, %r4654, %r4699;
	ld.shared.u64 	%rd1546, [%r4700];
	add.s64 	%rd1547, %rd1546, %rd216;
	shl.b64 	%rd1548, %rd1547, 2;
	add.s64 	%rd1549, %rd115, %rd1548;
	st.global.u32 	[%rd1549+15360], %r4582;
	ld.shared.u32 	%r4585, [%r928+16384];
	// begin inline asm
	shr.b32 %r4584, %r4585, %r6348;
	// end inline asm
	and.b32  	%r4701, %r4107, %r4584;
	shl.b32 	%r4702, %r4701, 3;
	add.s32 	%r4703, %r4654, %r4702;
	ld.shared.u64 	%rd1550, [%r4703];
	add.s64 	%rd1551, %rd1550, %rd216;
	shl.b64 	%rd1552, %rd1551, 2;
	add.s64 	%rd1553, %rd115, %rd1552;
	st.global.u32 	[%rd1553+16384], %r4585;
	ld.shared.u32 	%r4588, [%r928+17408];
	// begin inline asm
	shr.b32 %r4587, %r4588, %r6348;
	// end inline asm
	and.b32  	%r4704, %r4107, %r4587;
	shl.b32 	%r4705, %r4704, 3;
	add.s32 	%r4706, %r4654, %r4705;
	ld.shared.u64 	%rd1554, [%r4706];
	add.s64 	%rd1555, %rd1554, %rd216;
	shl.b64 	%rd1556, %rd1555, 2;
	add.s64 	%rd1557, %rd115, %rd1556;
	st.global.u32 	[%rd1557+17408], %r4588;
	ld.shared.u32 	%r4591, [%r928+18432];
	// begin inline asm
	shr.b32 %r4590, %r4591, %r6348;
	// end inline asm
	and.b32  	%r4707, %r4107, %r4590;
	shl.b32 	%r4708, %r4707, 3;
	add.s32 	%r4709, %r4654, %r4708;
	ld.shared.u64 	%rd1558, [%r4709];
	add.s64 	%rd1559, %rd1558, %rd216;
	shl.b64 	%rd1560, %rd1559, 2;
	add.s64 	%rd1561, %rd115, %rd1560;
	st.global.u32 	[%rd1561+18432], %r4591;
	ld.shared.u32 	%r4594, [%r928+19456];
	// begin inline asm
	shr.b32 %r4593, %r4594, %r6348;
	// end inline asm
	and.b32  	%r4710, %r4107, %r4593;
	shl.b32 	%r4711, %r4710, 3;
	add.s32 	%r4712, %r4654, %r4711;
	ld.shared.u64 	%rd1562, [%r4712];
	add.s64 	%rd1563, %rd1562, %rd216;
	shl.b64 	%rd1564, %rd1563, 2;
	add.s64 	%rd1565, %rd115, %rd1564;
	st.global.u32 	[%rd1565+19456], %r4594;
	ld.shared.u32 	%r4597, [%r928+20480];
	// begin inline asm
	shr.b32 %r4596, %r4597, %r6348;
	// end inline asm
	and.b32  	%r4713, %r4107, %r4596;
	shl.b32 	%r4714, %r4713, 3;
	add.s32 	%r4715, %r4654, %r4714;
	ld.shared.u64 	%rd1566, [%r4715];
	add.s64 	%rd1567, %rd1566, %rd216;
	shl.b64 	%rd1568, %rd1567, 2;
	add.s64 	%rd1569, %rd115, %rd1568;
	st.global.u32 	[%rd1569+20480], %r4597;
	ld.shared.u32 	%r4600, [%r928+21504];
	// begin inline asm
	shr.b32 %r4599, %r4600, %r6348;
	// end inline asm
	and.b32  	%r4716, %r4107, %r4599;
	shl.b32 	%r4717, %r4716, 3;
	add.s32 	%r4718, %r4654, %r4717;
	ld.shared.u64 	%rd1570, [%r4718];
	add.s64 	%rd1571, %rd1570, %rd216;
	shl.b64 	%rd1572, %rd1571, 2;
	add.s64 	%rd1573, %rd115, %rd1572;
	st.global.u32 	[%rd1573+21504], %r4600;
	ld.shared.u32 	%r4603, [%r928+22528];
	// begin inline asm
	shr.b32 %r4602, %r4603, %r6348;
	// end inline asm
	and.b32  	%r4719, %r4107, %r4602;
	shl.b32 	%r4720, %r4719, 3;
	add.s32 	%r4721, %r4654, %r4720;
	ld.shared.u64 	%rd1574, [%r4721];
	add.s64 	%rd1575, %rd1574, %rd216;
	shl.b64 	%rd1576, %rd1575, 2;
	add.s64 	%rd1577, %rd115, %rd1576;
	st.global.u32 	[%rd1577+22528], %r4603;
	add.s64 	%rd1824, %rd1824, 5888;
	bar.sync 	0;
	sub.s64 	%rd1825, %rd3, %rd1824;
	setp.gt.s64 	%p269, %rd1825, 5887;
	@%p269 bra 	$L__BB16_448;
$L__BB16_461:
	setp.ge.s64 	%p270, %rd1824, %rd3;
	@%p270 bra 	$L__BB16_660;
	mov.u32 	%r4723, %tid.x;
	cvt.u64.u32 	%rd224, %r4723;
	mov.b64 	{%r4724, %r4725}, %rd1825;
	shfl.sync.idx.b32	%r961|%p271, %r4724, 0, 31, -1;
	shfl.sync.idx.b32	%r4726|%p272, %r4725, 0, 31, -1;
	setp.ge.s32 	%p273, %r4723, %r961;
	add.s64 	%rd1578, %rd1824, %rd224;
	shl.b64 	%rd1579, %rd1578, 2;
	add.s64 	%rd225, %rd1776, %rd1579;
	mov.b32 	%r6388, -1;
	@%p273 bra 	$L__BB16_464;
	ld.global.u32 	%r6388, [%rd225];
$L__BB16_464:
	cvt.u32.u64 	%r4728, %rd224;
	add.s32 	%r4729, %r4728, 256;
	setp.ge.s32 	%p274, %r4729, %r961;
	mov.b32 	%r6389, -1;
	@%p274 bra 	$L__BB16_466;
	ld.global.u32 	%r6389, [%rd225+1024];
$L__BB16_466:
	add.s32 	%r4732, %r4728, 512;
	setp.ge.s32 	%p275, %r4732, %r961;
	mov.b32 	%r6390, -1;
	@%p275 bra 	$L__BB16_468;
	ld.global.u32 	%r6390, [%rd225+2048];
$L__BB16_468:
	add.s32 	%r4735, %r4728, 768;
	setp.ge.s32 	%p276, %r4735, %r961;
	mov.b32 	%r6391, -1;
	@%p276 bra 	$L__BB16_470;
	ld.global.u32 	%r6391, [%rd225+3072];
$L__BB16_470:
	or.b32  	%r4738, %r4728, 1024;
	setp.ge.s32 	%p277, %r4738, %r961;
	mov.b32 	%r6392, -1;
	@%p277 bra 	$L__BB16_472;
	ld.global.u32 	%r6392, [%rd225+4096];
$L__BB16_472:
	add.s32 	%r4741, %r4728, 1280;
	setp.ge.s32 	%p278, %r4741, %r961;
	mov.b32 	%r6393, -1;
	@%p278 bra 	$L__BB16_474;
	ld.global.u32 	%r6393, [%rd225+5120];
$L__BB16_474:
	add.s32 	%r4744, %r4728, 1536;
	setp.ge.s32 	%p279, %r4744, %r961;
	mov.b32 	%r6394, -1;
	@%p279 bra 	$L__BB16_476;
	ld.global.u32 	%r6394, [%rd225+6144];
$L__BB16_476:
	add.s32 	%r4747, %r4728, 1792;
	setp.ge.s32 	%p280, %r4747, %r961;
	mov.b32 	%r6395, -1;
	@%p280 bra 	$L__BB16_478;
	ld.global.u32 	%r6395, [%rd225+7168];
$L__BB16_478:
	or.b32  	%r4750, %r4728, 2048;
	setp.ge.s32 	%p281, %r4750, %r961;
	mov.b32 	%r6396, -1;
	@%p281 bra 	$L__BB16_480;
	ld.global.u32 	%r6396, [%rd225+8192];
$L__BB16_480:
	add.s32 	%r4753, %r4728, 2304;
	setp.ge.s32 	%p282, %r4753, %r961;
	mov.b32 	%r6397, -1;
	@%p282 bra 	$L__BB16_482;
	ld.global.u32 	%r6397, [%rd225+9216];
$L__BB16_482:
	add.s32 	%r4756, %r4728, 2560;
	setp.ge.s32 	%p283, %r4756, %r961;
	mov.b32 	%r6398, -1;
	@%p283 bra 	$L__BB16_484;
	ld.global.u32 	%r6398, [%rd225+10240];
$L__BB16_484:
	add.s32 	%r4759, %r4728, 2816;
	setp.ge.s32 	%p284, %r4759, %r961;
	mov.b32 	%r6399, -1;
	@%p284 bra 	$L__BB16_486;
	ld.global.u32 	%r6399, [%rd225+11264];
$L__BB16_486:
	or.b32  	%r4762, %r4728, 3072;
	setp.ge.s32 	%p285, %r4762, %r961;
	mov.b32 	%r6400, -1;
	@%p285 bra 	$L__BB16_488;
	ld.global.u32 	%r6400, [%rd225+12288];
$L__BB16_488:
	add.s32 	%r4765, %r4728, 3328;
	setp.ge.s32 	%p286, %r4765, %r961;
	mov.b32 	%r6401, -1;
	@%p286 bra 	$L__BB16_490;
	ld.global.u32 	%r6401, [%rd225+13312];
$L__BB16_490:
	add.s32 	%r4768, %r4728, 3584;
	setp.ge.s32 	%p287, %r4768, %r961;
	mov.b32 	%r6402, -1;
	@%p287 bra 	$L__BB16_492;
	ld.global.u32 	%r6402, [%rd225+14336];
$L__BB16_492:
	add.s32 	%r4771, %r4728, 3840;
	setp.ge.s32 	%p288, %r4771, %r961;
	mov.b32 	%r6403, -1;
	@%p288 bra 	$L__BB16_494;
	ld.global.u32 	%r6403, [%rd225+15360];
$L__BB16_494:
	or.b32  	%r4774, %r4728, 4096;
	setp.ge.s32 	%p289, %r4774, %r961;
	mov.b32 	%r6404, -1;
	@%p289 bra 	$L__BB16_496;
	ld.global.u32 	%r6404, [%rd225+16384];
$L__BB16_496:
	add.s32 	%r4777, %r4728, 4352;
	setp.ge.s32 	%p290, %r4777, %r961;
	mov.b32 	%r6405, -1;
	@%p290 bra 	$L__BB16_498;
	ld.global.u32 	%r6405, [%rd225+17408];
$L__BB16_498:
	add.s32 	%r4780, %r4728, 4608;
	setp.ge.s32 	%p291, %r4780, %r961;
	mov.b32 	%r6406, -1;
	@%p291 bra 	$L__BB16_500;
	ld.global.u32 	%r6406, [%rd225+18432];
$L__BB16_500:
	add.s32 	%r4783, %r4728, 4864;
	setp.ge.s32 	%p292, %r4783, %r961;
	mov.b32 	%r6407, -1;
	@%p292 bra 	$L__BB16_502;
	ld.global.u32 	%r6407, [%rd225+19456];
$L__BB16_502:
	or.b32  	%r4786, %r4728, 5120;
	setp.ge.s32 	%p293, %r4786, %r961;
	mov.b32 	%r6408, -1;
	@%p293 bra 	$L__BB16_504;
	ld.global.u32 	%r6408, [%rd225+20480];
$L__BB16_504:
	add.s32 	%r4789, %r4728, 5376;
	setp.ge.s32 	%p294, %r4789, %r961;
	mov.b32 	%r6409, -1;
	@%p294 bra 	$L__BB16_506;
	ld.global.u32 	%r6409, [%rd225+21504];
$L__BB16_506:
	add.s32 	%r4792, %r4728, 5632;
	setp.ge.s32 	%p295, %r4792, %r961;
	mov.b32 	%r6410, -1;
	@%p295 bra 	$L__BB16_508;
	ld.global.u32 	%r6410, [%rd225+22528];
$L__BB16_508:
	setp.ne.s32 	%p296, %r1759, 31;
	mov.u32 	%r4895, %tid.x;
	shl.b32 	%r4896, %r4895, 2;
	mov.u32 	%r4897, _ZZN3cub18CUB_300001_SM_10006detail14segmented_sort33DeviceSegmentedSortFallbackKernelILNS0_9SortOrderE0ENS2_10policy_hubIjNS0_8NullTypeEE9Policy860EjS6_PjS9_lEEvPKT1_PSA_NS1_20device_double_bufferISA_EEPKT2_PSG_NSE_ISG_EET3_T4_E12temp_storage;
	add.s32 	%r4898, %r4897, %r4896;
	st.shared.u32 	[%r4898], %r6388;
	st.shared.u32 	[%r4898+1024], %r6389;
	st.shared.u32 	[%r4898+2048], %r6390;
	st.shared.u32 	[%r4898+3072], %r6391;
	st.shared.u32 	[%r4898+4096], %r6392;
	st.shared.u32 	[%r4898+5120], %r6393;
	st.shared.u32 	[%r4898+6144], %r6394;
	st.shared.u32 	[%r4898+7168], %r6395;
	st.shared.u32 	[%r4898+8192], %r6396;
	st.shared.u32 	[%r4898+9216], %r6397;
	st.shared.u32 	[%r4898+10240], %r6398;
	st.shared.u32 	[%r4898+11264], %r6399;
	st.shared.u32 	[%r4898+12288], %r6400;
	st.shared.u32 	[%r4898+13312], %r6401;
	st.shared.u32 	[%r4898+14336], %r6402;
	st.shared.u32 	[%r4898+15360], %r6403;
	st.shared.u32 	[%r4898+16384], %r6404;
	st.shared.u32 	[%r4898+17408], %r6405;
	st.shared.u32 	[%r4898+18432], %r6406;
	st.shared.u32 	[%r4898+19456], %r6407;
	st.shared.u32 	[%r4898+20480], %r6408;
	st.shared.u32 	[%r4898+21504], %r6409;
	st.shared.u32 	[%r4898+22528], %r6410;
	bar.sync 	0;
	add.s32 	%r4899, %r4898, %r4896;
	mad.lo.s32 	%r4900, %r4895, 84, %r4899;
	ld.shared.u32 	%r1008, [%r4900];
	ld.shared.u32 	%r1009, [%r4900+4];
	ld.shared.u32 	%r1010, [%r4900+8];
	ld.shared.u32 	%r1011, [%r4900+12];
	ld.shared.u32 	%r1012, [%r4900+16];
	ld.shared.u32 	%r1013, [%r4900+20];
	ld.shared.u32 	%r1014, [%r4900+24];
	ld.shared.u32 	%r1015, [%r4900+28];
	ld.shared.u32 	%r1016, [%r4900+32];
	ld.shared.u32 	%r1017, [%r4900+36];
	ld.shared.u32 	%r1018, [%r4900+40];
	ld.shared.u32 	%r1019, [%r4900+44];
	ld.shared.u32 	%r1020, [%r4900+48];
	ld.shared.u32 	%r1021, [%r4900+52];
	ld.shared.u32 	%r1022, [%r4900+56];
	ld.shared.u32 	%r1023, [%r4900+60];
	ld.shared.u32 	%r1024, [%r4900+64];
	ld.shared.u32 	%r1025, [%r4900+68];
	ld.shared.u32 	%r1026, [%r4900+72];
	ld.shared.u32 	%r1027, [%r4900+76];
	ld.shared.u32 	%r1028, [%r4900+80];
	ld.shared.u32 	%r1029, [%r4900+84];
	ld.shared.u32 	%r1030, [%r4900+88];
	bar.sync 	0;
	mov.b32 	%r4892, 0;
	st.shared.u32 	[%r4898], %r4892;
	st.shared.u32 	[%r4898+1024], %r4892;
	st.shared.u32 	[%r4898+2048], %r4892;
	st.shared.u32 	[%r4898+3072], %r4892;
	st.shared.u32 	[%r4898+4096], %r4892;
	st.shared.u32 	[%r4898+5120], %r4892;
	st.shared.u32 	[%r4898+6144], %r4892;
	st.shared.u32 	[%r4898+7168], %r4892;
	st.shared.u32 	[%r4898+8192], %r4892;
	st.shared.u32 	[%r4898+9216], %r4892;
	st.shared.u32 	[%r4898+10240], %r4892;
	st.shared.u32 	[%r4898+11264], %r4892;
	st.shared.u32 	[%r4898+12288], %r4892;
	st.shared.u32 	[%r4898+13312], %r4892;
	st.shared.u32 	[%r4898+14336], %r4892;
	st.shared.u32 	[%r4898+15360], %r4892;
	st.shared.u32 	[%r4898+16384], %r4892;
	st.shared.u32 	[%r4898+17408], %r4892;
	st.shared.u32 	[%r4898+18432], %r4892;
	st.shared.u32 	[%r4898+19456], %r4892;
	st.shared.u32 	[%r4898+20480], %r4892;
	st.shared.u32 	[%r4898+21504], %r4892;
	st.shared.u32 	[%r4898+22528], %r4892;
	st.shared.u32 	[%r4898+23552], %r4892;
	st.shared.u32 	[%r4898+24576], %r4892;
	st.shared.u32 	[%r4898+25600], %r4892;
	st.shared.u32 	[%r4898+26624], %r4892;
	st.shared.u32 	[%r4898+27648], %r4892;
	st.shared.u32 	[%r4898+28672], %r4892;
	st.shared.u32 	[%r4898+29696], %r4892;
	st.shared.u32 	[%r4898+30720], %r4892;
	st.shared.u32 	[%r4898+31744], %r4892;
	st.shared.u32 	[%r4898+32768], %r4892;
	// begin inline asm
	bmsk.clamp.b32 %r4793, %r4892, %r785;
	// end inline asm
	// begin inline asm
	shr.b32 %r4796, %r1008, %r6348;
	// end inline asm
	and.b32  	%r4901, %r4793, %r4796;
	shl.b32 	%r4902, %r4901, 10;
	and.b32  	%r4903, %r4902, 31744;
	add.s32 	%r4904, %r4898, %r4903;
	shr.u32 	%r4905, %r4901, 4;
	and.b32  	%r4906, %r4905, 268435454;
	add.s32 	%r1032, %r4904, %r4906;
	ld.shared.u16 	%rs93, [%r1032];
	add.s16 	%rs381, %rs93, 1;
	st.shared.u16 	[%r1032], %rs381;
	// begin inline asm
	shr.b32 %r4799, %r1009, %r6348;
	// end inline asm
	and.b32  	%r4907, %r4793, %r4799;
	shl.b32 	%r4908, %r4907, 10;
	and.b32  	%r4909, %r4908, 31744;
	add.s32 	%r4910, %r4898, %r4909;
	shr.u32 	%r4911, %r4907, 4;
	and.b32  	%r4912, %r4911, 268435454;
	add.s32 	%r1033, %r4910, %r4912;
	ld.shared.u16 	%rs94, [%r1033];
	add.s16 	%rs382, %rs94, 1;
	st.shared.u16 	[%r1033], %rs382;
	// begin inline asm
	shr.b32 %r4802, %r1010, %r6348;
	// end inline asm
	and.b32  	%r4913, %r4793, %r4802;
	shl.b32 	%r4914, %r4913, 10;
	and.b32  	%r4915, %r4914, 31744;
	add.s32 	%r4916, %r4898, %r4915;
	shr.u32 	%r4917, %r4913, 4;
	and.b32  	%r4918, %r4917, 268435454;
	add.s32 	%r1034, %r4916, %r4918;
	ld.shared.u16 	%rs95, [%r1034];
	add.s16 	%rs383, %rs95, 1;
	st.shared.u16 	[%r1034], %rs383;
	// begin inline asm
	shr.b32 %r4805, %r1011, %r6348;
	// end inline asm
	and.b32  	%r4919, %r4793, %r4805;
	shl.b32 	%r4920, %r4919, 10;
	and.b32  	%r4921, %r4920, 31744;
	add.s32 	%r4922, %r4898, %r4921;
	shr.u32 	%r4923, %r4919, 4;
	and.b32  	%r4924, %r4923, 268435454;
	add.s32 	%r1035, %r4922, %r4924;
	ld.shared.u16 	%rs96, [%r1035];
	add.s16 	%rs384, %rs96, 1;
	st.shared.u16 	[%r1035], %rs384;
	// begin inline asm
	shr.b32 %r4808, %r1012, %r6348;
	// end inline asm
	and.b32  	%r4925, %r4793, %r4808;
	shl.b32 	%r4926, %r4925, 10;
	and.b32  	%r4927, %r4926, 31744;
	add.s32 	%r4928, %r4898, %r4927;
	shr.u32 	%r4929, %r4925, 4;
	and.b32  	%r4930, %r4929, 268435454;
	add.s32 	%r1036, %r4928, %r4930;
	ld.shared.u16 	%rs97, [%r1036];
	add.s16 	%rs385, %rs97, 1;
	st.shared.u16 	[%r1036], %rs385;
	// begin inline asm
	shr.b32 %r4811, %r1013, %r6348;
	// end inline asm
	and.b32  	%r4931, %r4793, %r4811;
	shl.b32 	%r4932, %r4931, 10;
	and.b32  	%r4933, %r4932, 31744;
	add.s32 	%r4934, %r4898, %r4933;
	shr.u32 	%r4935, %r4931, 4;
	and.b32  	%r4936, %r4935, 268435454;
	add.s32 	%r1037, %r4934, %r4936;
	ld.shared.u16 	%rs98, [%r1037];
	add.s16 	%rs386, %rs98, 1;
	st.shared.u16 	[%r1037], %rs386;
	// begin inline asm
	shr.b32 %r4814, %r1014, %r6348;
	// end inline asm
	and.b32  	%r4937, %r4793, %r4814;
	shl.b32 	%r4938, %r4937, 10;
	and.b32  	%r4939, %r4938, 31744;
	add.s32 	%r4940, %r4898, %r4939;
	shr.u32 	%r4941, %r4937, 4;
	and.b32  	%r4942, %r4941, 268435454;
	add.s32 	%r1038, %r4940, %r4942;
	ld.shared.u16 	%rs99, [%r1038];
	add.s16 	%rs387, %rs99, 1;
	st.shared.u16 	[%r1038], %rs387;
	// begin inline asm
	shr.b32 %r4817, %r1015, %r6348;
	// end inline asm
	and.b32  	%r4943, %r4793, %r4817;
	shl.b32 	%r4944, %r4943, 10;
	and.b32  	%r4945, %r4944, 31744;
	add.s32 	%r4946, %r4898, %r4945;
	shr.u32 	%r4947, %r4943, 4;
	and.b32  	%r4948, %r4947, 268435454;
	add.s32 	%r1039, %r4946, %r4948;
	ld.shared.u16 	%rs100, [%r1039];
	add.s16 	%rs388, %rs100, 1;
	st.shared.u16 	[%r1039], %rs388;
	// begin inline asm
	shr.b32 %r4820, %r1016, %r6348;
	// end inline asm
	and.b32  	%r4949, %r4793, %r4820;
	shl.b32 	%r4950, %r4949, 10;
	and.b32  	%r4951, %r4950, 31744;
	add.s32 	%r4952, %r4898, %r4951;
	shr.u32 	%r4953, %r4949, 4;
	and.b32  	%r4954, %r4953, 268435454;
	add.s32 	%r1040, %r4952, %r4954;
	ld.shared.u16 	%rs101, [%r1040];
	add.s16 	%rs389, %rs101, 1;
	st.shared.u16 	[%r1040], %rs389;
	// begin inline asm
	shr.b32 %r4823, %r1017, %r6348;
	// end inline asm
	and.b32  	%r4955, %r4793, %r4823;
	shl.b32 	%r4956, %r4955, 10;
	and.b32  	%r4957, %r4956, 31744;
	add.s32 	%r4958, %r4898, %r4957;
	shr.u32 	%r4959, %r4955, 4;
	and.b32  	%r4960, %r4959, 268435454;
	add.s32 	%r1041, %r4958, %r4960;
	ld.shared.u16 	%rs102, [%r1041];
	add.s16 	%rs390, %rs102, 1;
	st.shared.u16 	[%r1041], %rs390;
	// begin inline asm
	shr.b32 %r4826, %r1018, %r6348;
	// end inline asm
	and.b32  	%r4961, %r4793, %r4826;
	shl.b32 	%r4962, %r4961, 10;
	and.b32  	%r4963, %r4962, 31744;
	add.s32 	%r4964, %r4898, %r4963;
	shr.u32 	%r4965, %r4961, 4;
	and.b32  	%r4966, %r4965, 268435454;
	add.s32 	%r1042, %r4964, %r4966;
	ld.shared.u16 	%rs103, [%r1042];
	add.s16 	%rs391, %rs103, 1;
	st.shared.u16 	[%r1042], %rs391;
	// begin inline asm
	shr.b32 %r4829, %r1019, %r6348;
	// end inline asm
	and.b32  	%r4967, %r4793, %r4829;
	shl.b32 	%r4968, %r4967, 10;
	and.b32  	%r4969, %r4968, 31744;
	add.s32 	%r4970, %r4898, %r4969;
	shr.u32 	%r4971, %r4967, 4;
	and.b32  	%r4972, %r4971, 268435454;
	add.s32 	%r1043, %r4970, %r4972;
	ld.shared.u16 	%rs104, [%r1043];
	add.s16 	%rs392, %rs104, 1;
	st.shared.u16 	[%r1043], %rs392;
	// begin inline asm
	shr.b32 %r4832, %r1020, %r6348;
	// end inline asm
	and.b32  	%r4973, %r4793, %r4832;
	shl.b32 	%r4974, %r4973, 10;
	and.b32  	%r4975, %r4974, 31744;
	add.s32 	%r4976, %r4898, %r4975;
	shr.u32 	%r4977, %r4973, 4;
	and.b32  	%r4978, %r4977, 268435454;
	add.s32 	%r1044, %r4976, %r4978;
	ld.shared.u16 	%rs105, [%r1044];
	add.s16 	%rs393, %rs105, 1;
	st.shared.u16 	[%r1044], %rs393;
	// begin inline asm
	shr.b32 %r4835, %r1021, %r6348;
	// end inline asm
	and.b32  	%r4979, %r4793, %r4835;
	shl.b32 	%r4980, %r4979, 10;
	and.b32  	%r4981, %r4980, 31744;
	add.s32 	%r4982, %r4898, %r4981;
	shr.u32 	%r4983, %r4979, 4;
	and.b32  	%r4984, %r4983, 268435454;
	add.s32 	%r1045, %r4982, %r4984;
	ld.shared.u16 	%rs106, [%r1045];
	add.s16 	%rs394, %rs106, 1;
	st.shared.u16 	[%r1045], %rs394;
	// begin inline asm
	shr.b32 %r4838, %r1022, %r6348;
	// end inline asm
	and.b32  	%r4985, %r4793, %r4838;
	shl.b32 	%r4986, %r4985, 10;
	and.b32  	%r4987, %r4986, 31744;
	add.s32 	%r4988, %r4898, %r4987;
	shr.u32 	%r4989, %r4985, 4;
	and.b32  	%r4990, %r4989, 268435454;
	add.s32 	%r1046, %r4988, %r4990;
	ld.shared.u16 	%rs107, [%r1046];
	add.s16 	%rs395, %rs107, 1;
	st.shared.u16 	[%r1046], %rs395;
	// begin inline asm
	shr.b32 %r4841, %r1023, %r6348;
	// end inline asm
	and.b32  	%r4991, %r4793, %r4841;
	shl.b32 	%r4992, %r4991, 10;
	and.b32  	%r4993, %r4992, 31744;
	add.s32 	%r4994, %r4898, %r4993;
	shr.u32 	%r4995, %r4991, 4;
	and.b32  	%r4996, %r4995, 268435454;
	add.s32 	%r1047, %r4994, %r4996;
	ld.shared.u16 	%rs108, [%r1047];
	add.s16 	%rs396, %rs108, 1;
	st.shared.u16 	[%r1047], %rs396;
	// begin inline asm
	shr.b32 %r4844, %r1024, %r6348;
	// end inline asm
	and.b32  	%r4997, %r4793, %r4844;
	shl.b32 	%r4998, %r4997, 10;
	and.b32  	%r4999, %r4998, 31744;
	add.s32 	%r5000, %r4898, %r4999;
	shr.u32 	%r5001, %r4997, 4;
	and.b32  	%r5002, %r5001, 268435454;
	add.s32 	%r1048, %r5000, %r5002;
	ld.shared.u16 	%rs109, [%r1048];
	add.s16 	%rs397, %rs109, 1;
	st.shared.u16 	[%r1048], %rs397;
	// begin inline asm
	shr.b32 %r4847, %r1025, %r6348;
	// end inline asm
	and.b32  	%r5003, %r4793, %r4847;
	shl.b32 	%r5004, %r5003, 10;
	and.b32  	%r5005, %r5004, 31744;
	add.s32 	%r5006, %r4898, %r5005;
	shr.u32 	%r5007, %r5003, 4;
	and.b32  	%r5008, %r5007, 268435454;
	add.s32 	%r1049, %r5006, %r5008;
	ld.shared.u16 	%rs110, [%r1049];
	add.s16 	%rs398, %rs110, 1;
	st.shared.u16 	[%r1049], %rs398;
	// begin inline asm
	shr.b32 %r4850, %r1026, %r6348;
	// end inline asm
	and.b32  	%r5009, %r4793, %r4850;
	shl.b32 	%r5010, %r5009, 10;
	and.b32  	%r5011, %r5010, 31744;
	add.s32 	%r5012, %r4898, %r5011;
	shr.u32 	%r5013, %r5009, 4;
	and.b32  	%r5014, %r5013, 268435454;
	add.s32 	%r1050, %r5012, %r5014;
	ld.shared.u16 	%rs111, [%r1050];
	add.s16 	%rs399, %rs111, 1;
	st.shared.u16 	[%r1050], %rs399;
	// begin inline asm
	shr.b32 %r4853, %r1027, %r6348;
	// end inline asm
	and.b32  	%r5015, %r4793, %r4853;
	shl.b32 	%r5016, %r5015, 10;
	and.b32  	%r5017, %r5016, 31744;
	add.s32 	%r5018, %r4898, %r5017;
	shr.u32 	%r5019, %r5015, 4;
	and.b32  	%r5020, %r5019, 268435454;
	add.s32 	%r1051, %r5018, %r5020;
	ld.shared.u16 	%rs112, [%r1051];
	add.s16 	%rs400, %rs112, 1;
	st.shared.u16 	[%r1051], %rs400;
	// begin inline asm
	shr.b32 %r4856, %r1028, %r6348;
	// end inline asm
	and.b32  	%r5021, %r4793, %r4856;
	shl.b32 	%r5022, %r5021, 10;
	and.b32  	%r5023, %r5022, 31744;
	add.s32 	%r5024, %r4898, %r5023;
	shr.u32 	%r5025, %r5021, 4;
	and.b32  	%r5026, %r5025, 268435454;
	add.s32 	%r1052, %r5024, %r5026;
	ld.shared.u16 	%rs113, [%r1052];
	add.s16 	%rs401, %rs113, 1;
	st.shared.u16 	[%r1052], %rs401;
	// begin inline asm
	shr.b32 %r4859, %r1029, %r6348;
	// end inline asm
	and.b32  	%r5027, %r4793, %r4859;
	shl.b32 	%r5028, %r5027, 10;
	and.b32  	%r5029, %r5028, 31744;
	add.s32 	%r5030, %r4898, %r5029;
	shr.u32 	%r5031, %r5027, 4;
	and.b32  	%r5032, %r5031, 268435454;
	add.s32 	%r1053, %r5030, %r5032;
	ld.shared.u16 	%rs114, [%r1053];
	add.s16 	%rs402, %rs114, 1;
	st.shared.u16 	[%r1053], %rs402;
	// begin inline asm
	shr.b32 %r4862, %r1030, %r6348;
	// end inline asm
	and.b32  	%r5033, %r4793, %r4862;
	shl.b32 	%r5034, %r5033, 10;
	and.b32  	%r5035, %r5034, 31744;
	add.s32 	%r5036, %r4898, %r5035;
	shr.u32 	%r5037, %r5033, 4;
	and.b32  	%r5038, %r5037, 268435454;
	add.s32 	%r1054, %r5036, %r5038;
	ld.shared.u16 	%rs115, [%r1054];
	add.s16 	%rs403, %rs115, 1;
	st.shared.u16 	[%r1054], %rs403;
	bar.sync 	0;
	mad.lo.s32 	%r5039, %r4895, 124, %r4899;
	ld.shared.u32 	%r1055, [%r5039];
	ld.shared.u32 	%r5040, [%r5039+4];
	ld.shared.u32 	%r5041, [%r5039+8];
	ld.shared.u32 	%r5042, [%r5039+12];
	ld.shared.u32 	%r5043, [%r5039+16];
	ld.shared.u32 	%r5044, [%r5039+20];
	ld.shared.u32 	%r5045, [%r5039+24];
	ld.shared.u32 	%r5046, [%r5039+28];
	ld.shared.u32 	%r5047, [%r5039+32];
	ld.shared.u32 	%r5048, [%r5039+36];
	ld.shared.u32 	%r5049, [%r5039+40];
	ld.shared.u32 	%r5050, [%r5039+44];
	ld.shared.u32 	%r5051, [%r5039+48];
	ld.shared.u32 	%r5052, [%r5039+52];
	ld.shared.u32 	%r5053, [%r5039+56];
	ld.shared.u32 	%r5054, [%r5039+60];
	ld.shared.u32 	%r5055, [%r5039+64];
	ld.shared.u32 	%r5056, [%r5039+68];
	ld.shared.u32 	%r5057, [%r5039+72];
	ld.shared.u32 	%r5058, [%r5039+76];
	ld.shared.u32 	%r5059, [%r5039+80];
	ld.shared.u32 	%r5060, [%r5039+84];
	ld.shared.u32 	%r5061, [%r5039+88];
	ld.shared.u32 	%r5062, [%r5039+92];
	ld.shared.u32 	%r5063, [%r5039+96];
	ld.shared.u32 	%r5064, [%r5039+100];
	ld.shared.u32 	%r5065, [%r5039+104];
	ld.shared.u32 	%r5066, [%r5039+108];
	ld.shared.u32 	%r5067, [%r5039+112];
	ld.shared.u32 	%r5068, [%r5039+116];
	ld.shared.u32 	%r5069, [%r5039+120];
	ld.shared.u32 	%r5070, [%r5039+124];
	ld.shared.u32 	%r5071, [%r5039+128];
	add.s32 	%r1056, %r5040, %r1055;
	add.s32 	%r1057, %r5041, %r1056;
	add.s32 	%r1058, %r5042, %r1057;
	add.s32 	%r1059, %r5043, %r1058;
	add.s32 	%r1060, %r5044, %r1059;
	add.s32 	%r1061, %r5045, %r1060;
	add.s32 	%r1062, %r5046, %r1061;
	add.s32 	%r1063, %r5047, %r1062;
	add.s32 	%r1064, %r5048, %r1063;
	add.s32 	%r1065, %r5049, %r1064;
	add.s32 	%r1066, %r5050, %r1065;
	add.s32 	%r1067, %r5051, %r1066;
	add.s32 	%r1068, %r5052, %r1067;
	add.s32 	%r1069, %r5053, %r1068;
	add.s32 	%r1070, %r5054, %r1069;
	add.s32 	%r1071, %r5055, %r1070;
	add.s32 	%r1072, %r5056, %r1071;
	add.s32 	%r1073, %r5057, %r1072;
	add.s32 	%r1074, %r5058, %r1073;
	add.s32 	%r1075, %r5059, %r1074;
	add.s32 	%r1076, %r5060, %r1075;
	add.s32 	%r1077, %r5061, %r1076;
	add.s32 	%r1078, %r5062, %r1077;
	add.s32 	%r1079, %r5063, %r1078;
	add.s32 	%r1080, %r5064, %r1079;
	add.s32 	%r1081, %r5065, %r1080;
	add.s32 	%r1082, %r5066, %r1081;
	add.s32 	%r1083, %r5067, %r1082;
	add.s32 	%r1084, %r5068, %r1083;
	add.s32 	%r1085, %r5069, %r1084;
	add.s32 	%r1086, %r5070, %r1085;
	add.s32 	%r4869, %r5071, %r1086;
	mov.b32 	%r4867, 1;
	mov.b32 	%r4894, -1;
	// begin inline asm
	{  .reg .u32 r0;  .reg .pred p;  shfl.sync.up.b32 r0|p, %r4869, %r4867, %r4892, %r4894;  @p add.u32 r0, r0, %r4869;  mov.u32 %r4865, r0;}
	// end inline asm
	mov.b32 	%r4873, 2;
	// begin inline asm
	{  .reg .u32 r0;  .reg .pred p;  shfl.sync.up.b32 r0|p, %r4865, %r4873, %r4892, %r4894;  @p add.u32 r0, r0, %r4865;  mov.u32 %r4871, r0;}
	// end inline asm
	mov.b32 	%r4879, 4;
	// begin inline asm
	{  .reg .u32 r0;  .reg .pred p;  shfl.sync.up.b32 r0|p, %r4871, %r4879, %r4892, %r4894;  @p add.u32 r0, r0, %r4871;  mov.u32 %r4877, r0;}
	// end inline asm
	mov.b32 	%r4885, 8;
	// begin inline asm
	{  .reg .u32 r0;  .reg .pred p;  shfl.sync.up.b32 r0|p, %r4877, %r4885, %r4892, %r4894;  @p add.u32 r0, r0, %r4877;  mov.u32 %r4883, r0;}
	// end inline asm
	mov.b32 	%r4891, 16;
	// begin inline asm
	{  .reg .u32 r0;  .reg .pred p;  shfl.sync.up.b32 r0|p, %r4883, %r4891, %r4892, %r4894;  @p add.u32 r0, r0, %r4883;  mov.u32 %r4889, r0;}
	// end inline asm
	@%p296 bra 	$L__BB16_510;
	mov.u32 	%r5072, %tid.x;
	shr.u32 	%r5073, %r5072, 3;
	and.b32  	%r5074, %r5073, 124;
	mov.u32 	%r5075, _ZZN3cub18CUB_300001_SM_10006detail14segmented_sort33DeviceSegmentedSortFallbackKernelILNS0_9SortOrderE0ENS2_10policy_hubIjNS0_8NullTypeEE9Policy860EjS6_PjS9_lEEvPKT1_PSA_NS1_20device_double_bufferISA_EEPKT2_PSG_NSE_ISG_EET3_T4_E12temp_storage;
	add.s32 	%r5076, %r5075, %r5074;
	st.shared.u32 	[%r5076+33792], %r4889;
$L__BB16_510:
	sub.s32 	%r5077, %r4889, %r4869;
	mov.u32 	%r5078, %tid.x;
	setp.ne.s32 	%p297, %r1759, 0;
	setp.gt.u32 	%p298, %r5078, 31;
	shr.u32 	%r5079, %r5078, 5;
	setp.eq.s32 	%p299, %r5079, 7;
	setp.eq.s32 	%p300, %r5079, 6;
	setp.eq.s32 	%p301, %r5079, 5;
	setp.eq.s32 	%p302, %r5079, 4;
	setp.eq.s32 	%p303, %r5079, 3;
	setp.eq.s32 	%p304, %r5079, 2;
	setp.eq.s32 	%p305, %r5079, 1;
	bar.sync 	0;
	ld.shared.v4.u32 	{%r5080, %r5081, %r5082, %r5083}, [_ZZN3cub18CUB_300001_SM_10006detail14segmented_sort33DeviceSegmentedSortFallbackKernelILNS0_9SortOrderE0ENS2_10policy_hubIjNS0_8NullTypeEE9Policy860EjS6_PjS9_lEEvPKT1_PSA_NS1_20device_double_bufferISA_EEPKT2_PSG_NSE_ISG_EET3_T4_E12temp_storage+33792];
	selp.b32 	%r5084, %r5080, %r6440, %p305;
	add.s32 	%r5085, %r5081, %r5080;
	selp.b32 	%r5086, %r5085, %r5084, %p304;
	add.s32 	%r5087, %r5085, %r5082;
	selp.b32 	%r5088, %r5087, %r5086, %p303;
	add.s32 	%r5089, %r5087, %r5083;
	selp.b32 	%r5090, %r5089, %r5088, %p302;
	ld.shared.v4.u32 	{%r5091, %r5092, %r5093, %r5094}, [_ZZN3cub18CUB_300001_SM_10006detail14segmented_sort33DeviceSegmentedSortFallbackKernelILNS0_9SortOrderE0ENS2_10policy_hubIjNS0_8NullTypeEE9Policy860EjS6_PjS9_lEEvPKT1_PSA_NS1_20device_double_bufferISA_EEPKT2_PSG_NSE_ISG_EET3_T4_E12temp_storage+33808];
	add.s32 	%r5095, %r5089, %r5091;
	selp.b32 	%r5096, %r5095, %r5090, %p301;
	add.s32 	%r5097, %r5095, %r5092;
	selp.b32 	%r5098, %r5097, %r5096, %p300;
	add.s32 	%r5099, %r5097, %r5093;
	selp.b32 	%r6440, %r5099, %r5098, %p299;
	add.s32 	%r1090, %r5099, %r5094;
	selp.b32 	%r5100, %r5077, 0, %p297;
	add.s32 	%r5101, %r6440, %r5100;
	selp.b32 	%r6411, %r5101, %r5077, %p298;
	or.pred  	%p306, %p298, %p297;
	@%p306 bra 	$L__BB16_512;
	shl.b32 	%r6411, %r1090, 16;
	st.shared.u32 	[_ZZN3cub18CUB_300001_SM_10006detail14segmented_sort33DeviceSegmentedSortFallbackKernelILNS0_9SortOrderE0ENS2_10policy_hubIjNS0_8NullTypeEE9Policy860EjS6_PjS9_lEEvPKT1_PSA_NS1_20device_double_bufferISA_EEPKT2_PSG_NSE_ISG_EET3_T4_E12temp_storage+33832], %r6411;
$L__BB16_512:
	mov.u32 	%r5102, %tid.x;
	cvt.u64.u32 	%rd226, %r5102;
	setp.gt.u32 	%p307, %r5102, 63;
	setp.eq.s32 	%p308, %r5102, 0;
	bar.sync 	0;
	mov.u32 	%r5103, _ZZN3cub18CUB_300001_SM_10006detail14segmented_sort33DeviceSegmentedSortFallbackKernelILNS0_9SortOrderE0ENS2_10policy_hubIjNS0_8NullTypeEE9Policy860EjS6_PjS9_lEEvPKT1_PSA_NS1_20device_double_bufferISA_EEPKT2_PSG_NSE_ISG_EET3_T4_E12temp_storage;
	ld.shared.u32 	%r5104, [_ZZN3cub18CUB_300001_SM_10006detail14segmented_sort33DeviceSegmentedSortFallbackKernelILNS0_9SortOrderE0ENS2_10policy_hubIjNS0_8NullTypeEE9Policy860EjS6_PjS9_lEEvPKT1_PSA_NS1_20device_double_bufferISA_EEPKT2_PSG_NSE_ISG_EET3_T4_E12temp_storage+33832];
	selp.b32 	%r5105, 0, %r5104, %p308;
	add.s32 	%r5106, %r6411, %r5105;
	add.s32 	%r5107, %r1055, %r5106;
	add.s32 	%r5108, %r1056, %r5106;
	add.s32 	%r5109, %r1057, %r5106;
	add.s32 	%r5110, %r1058, %r5106;
	add.s32 	%r5111, %r1059, %r5106;
	add.s32 	%r5112, %r1060, %r5106;
	add.s32 	%r5113, %r1061, %r5106;
	add.s32 	%r5114, %r1062, %r5106;
	add.s32 	%r5115, %r1063, %r5106;
	add.s32 	%r5116, %r1064, %r5106;
	add.s32 	%r5117, %r1065, %r5106;
	add.s32 	%r5118, %r1066, %r5106;
	add.s32 	%r5119, %r1067, %r5106;
	add.s32 	%r5120, %r1068, %r5106;
	add.s32 	%r5121, %r1069, %r5106;
	add.s32 	%r5122, %r1070, %r5106;
	add.s32 	%r5123, %r1071, %r5106;
	add.s32 	%r5124, %r1072, %r5106;
	add.s32 	%r5125, %r1073, %r5106;
	add.s32 	%r5126, %r1074, %r5106;
	add.s32 	%r5127, %r1075, %r5106;
	add.s32 	%r5128, %r1076, %r5106;
	add.s32 	%r5129, %r1077, %r5106;
	add.s32 	%r5130, %r1078, %r5106;
	add.s32 	%r5131, %r1079, %r5106;
	add.s32 	%r5132, %r1080, %r5106;
	add.s32 	%r5133, %r1081, %r5106;
	add.s32 	%r5134, %r1082, %r5106;
	add.s32 	%r5135, %r1083, %r5106;
	add.s32 	%r5136, %r1084, %r5106;
	add.s32 	%r5137, %r1085, %r5106;
	add.s32 	%r5138, %r1086, %r5106;
	shl.b32 	%r5139, %r5102, 2;
	add.s32 	%r1094, %r5103, %r5139;
	add.s32 	%r1095, %r1094, %r5139;
	mad.lo.s32 	%r5140, %r5102, 124, %r1095;
	st.shared.u32 	[%r5140], %r5106;
	st.shared.u32 	[%r5140+4], %r5107;
	st.shared.u32 	[%r5140+8], %r5108;
	st.shared.u32 	[%r5140+12], %r5109;
	st.shared.u32 	[%r5140+16], %r5110;
	st.shared.u32 	[%r5140+20], %r5111;
	st.shared.u32 	[%r5140+24], %r5112;
	st.shared.u32 	[%r5140+28], %r5113;
	st.shared.u32 	[%r5140+32], %r5114;
	st.shared.u32 	[%r5140+36], %r5115;
	st.shared.u32 	[%r5140+40], %r5116;
	st.shared.u32 	[%r5140+44], %r5117;
	st.shared.u32 	[%r5140+48], %r5118;
	st.shared.u32 	[%r5140+52], %r5119;
	st.shared.u32 	[%r5140+56], %r5120;
	st.shared.u32 	[%r5140+60], %r5121;
	st.shared.u32 	[%r5140+64], %r5122;
	st.shared.u32 	[%r5140+68], %r5123;
	st.shared.u32 	[%r5140+72], %r5124;
	st.shared.u32 	[%r5140+76], %r5125;
	st.shared.u32 	[%r5140+80], %r5126;
	st.shared.u32 	[%r5140+84], %r5127;
	st.shared.u32 	[%r5140+88], %r5128;
	st.shared.u32 	[%r5140+92], %r5129;
	st.shared.u32 	[%r5140+96], %r5130;
	st.shared.u32 	[%r5140+100], %r5131;
	st.shared.u32 	[%r5140+104], %r5132;
	st.shared.u32 	[%r5140+108], %r5133;
	st.shared.u32 	[%r5140+112], %r5134;
	st.shared.u32 	[%r5140+116], %r5135;
	st.shared.u32 	[%r5140+120], %r5136;
	st.shared.u32 	[%r5140+124], %r5137;
	st.shared.u32 	[%r5140+128], %r5138;
	bar.sync 	0;
	cvt.u32.u16 	%r5141, %rs93;
	ld.shared.u16 	%r5142, [%r1032];
	add.s32 	%r1096, %r5142, %r5141;
	cvt.u32.u16 	%r5143, %rs94;
	ld.shared.u16 	%r5144, [%r1033];
	add.s32 	%r1097, %r5144, %r5143;
	cvt.u32.u16 	%r5145, %rs95;
	ld.shared.u16 	%r5146, [%r1034];
	add.s32 	%r1098, %r5146, %r5145;
	cvt.u32.u16 	%r5147, %rs96;
	ld.shared.u16 	%r5148, [%r1035];
	add.s32 	%r1099, %r5148, %r5147;
	cvt.u32.u16 	%r5149, %rs97;
	ld.shared.u16 	%r5150, [%r1036];
	add.s32 	%r1100, %r5150, %r5149;
	cvt.u32.u16 	%r5151, %rs98;
	ld.shared.u16 	%r5152, [%r1037];
	add.s32 	%r1101, %r5152, %r5151;
	cvt.u32.u16 	%r5153, %rs99;
	ld.shared.u16 	%r5154, [%r1038];
	add.s32 	%r1102, %r5154, %r5153;
	cvt.u32.u16 	%r5155, %rs100;
	ld.shared.u16 	%r5156, [%r1039];
	add.s32 	%r1103, %r5156, %r5155;
	cvt.u32.u16 	%r5157, %rs101;
	ld.shared.u16 	%r5158, [%r1040];
	add.s32 	%r1104, %r5158, %r5157;
	cvt.u32.u16 	%r5159, %rs102;
	ld.shared.u16 	%r5160, [%r1041];
	add.s32 	%r1105, %r5160, %r5159;
	cvt.u32.u16 	%r5161, %rs103;
	ld.shared.u16 	%r5162, [%r1042];
	add.s32 	%r1106, %r5162, %r5161;
	cvt.u32.u16 	%r5163, %rs104;
	ld.shared.u16 	%r5164, [%r1043];
	add.s32 	%r1107, %r5164, %r5163;
	cvt.u32.u16 	%r5165, %rs105;
	ld.shared.u16 	%r5166, [%r1044];
	add.s32 	%r1108, %r5166, %r5165;
	cvt.u32.u16 	%r5167, %rs106;
	ld.shared.u16 	%r5168, [%r1045];
	add.s32 	%r1109, %r5168, %r5167;
	cvt.u32.u16 	%r5169, %rs107;
	ld.shared.u16 	%r5170, [%r1046];
	add.s32 	%r1110, %r5170, %r5169;
	cvt.u32.u16 	%r5171, %rs108;
	ld.shared.u16 	%r5172, [%r1047];
	add.s32 	%r1111, %r5172, %r5171;
	cvt.u32.u16 	%r5173, %rs109;
	ld.shared.u16 	%r5174, [%r1048];
	add.s32 	%r1112, %r5174, %r5173;
	cvt.u32.u16 	%r5175, %rs110;
	ld.shared.u16 	%r5176, [%r1049];
	add.s32 	%r1113, %r5176, %r5175;
	cvt.u32.u16 	%r5177, %rs111;
	ld.shared.u16 	%r5178, [%r1050];
	add.s32 	%r1114, %r5178, %r5177;
	cvt.u32.u16 	%r5179, %rs112;
	ld.shared.u16 	%r5180, [%r1051];
	add.s32 	%r1115, %r5180, %r5179;
	cvt.u32.u16 	%r5181, %rs113;
	ld.shared.u16 	%r5182, [%r1052];
	add.s32 	%r1116, %r5182, %r5181;
	cvt.u32.u16 	%r5183, %rs114;
	ld.shared.u16 	%r5184, [%r1053];
	add.s32 	%r1117, %r5184, %r5183;
	cvt.u32.u16 	%r5185, %rs115;
	ld.shared.u16 	%r5186, [%r1054];
	add.s32 	%r1118, %r5186, %r5185;
	@%p307 bra 	$L__BB16_514;
	cvt.u32.u64 	%r5187, %rd226;
	shl.b32 	%r5188, %r5187, 10;
	and.b32  	%r5189, %r5188, 31744;
	add.s32 	%r5191, %r5103, %r5189;
	shr.u32 	%r5192, %r5187, 4;
	and.b32  	%r5193, %r5192, 62;
	add.s32 	%r5194, %r5191, %r5193;
	ld.shared.u16 	%r6437, [%r5194];
$L__BB16_514:
	cvt.u32.u64 	%r5195, %rd226;
	setp.gt.u32 	%p309, %r5195, 63;
	bar.sync 	0;
	@%p309 bra 	$L__BB16_516;
	cvt.s64.s32 	%rd1580, %r6437;
	st.shared.u64 	[%r1095], %rd1580;
$L__BB16_516:
	bar.sync 	0;
	bar.sync 	0;
	@%p309 bra 	$L__BB16_518;
	cvt.s64.s32 	%rd1581, %r6437;
	sub.s64 	%rd1582, %rd1822, %rd1581;
	st.shared.u64 	[%r1095+23552], %rd1582;
$L__BB16_518:
	bar.sync 	0;
	shl.b32 	%r5200, %r1096, 2;
	add.s32 	%r5202, %r5103, %r5200;
	st.shared.u32 	[%r5202], %r1008;
	shl.b32 	%r5203, %r1097, 2;
	add.s32 	%r5204, %r5103, %r5203;
	st.shared.u32 	[%r5204], %r1009;
	shl.b32 	%r5205, %r1098, 2;
	add.s32 	%r5206, %r5103, %r5205;
	st.shared.u32 	[%r5206], %r1010;
	shl.b32 	%r5207, %r1099, 2;
	add.s32 	%r5208, %r5103, %r5207;
	st.shared.u32 	[%r5208], %r1011;
	shl.b32 	%r5209, %r1100, 2;
	add.s32 	%r5210, %r5103, %r5209;
	st.shared.u32 	[%r5210], %r1012;
	shl.b32 	%r5211, %r1101, 2;
	add.s32 	%r5212, %r5103, %r5211;
	st.shared.u32 	[%r5212], %r1013;
	shl.b32 	%r5213, %r1102, 2;
	add.s32 	%r5214, %r5103, %r5213;
	st.shared.u32 	[%r5214], %r1014;
	shl.b32 	%r5215, %r1103, 2;
	add.s32 	%r5216, %r5103, %r5215;
	st.shared.u32 	[%r5216], %r1015;
	shl.b32 	%r5217, %r1104, 2;
	add.s32 	%r5218, %r5103, %r5217;
	st.shared.u32 	[%r5218], %r1016;
	shl.b32 	%r5219, %r1105, 2;
	add.s32 	%r5220, %r5103, %r5219;
	st.shared.u32 	[%r5220], %r1017;
	shl.b32 	%r5221, %r1106, 2;
	add.s32 	%r5222, %r5103, %r5221;
	st.shared.u32 	[%r5222], %r1018;
	shl.b32 	%r5223, %r1107, 2;
	add.s32 	%r5224, %r5103, %r5223;
	st.shared.u32 	[%r5224], %r1019;
	shl.b32 	%r5225, %r1108, 2;
	add.s32 	%r5226, %r5103, %r5225;
	st.shared.u32 	[%r5226], %r1020;
	shl.b32 	%r5227, %r1109, 2;
	add.s32 	%r5228, %r5103, %r5227;
	st.shared.u32 	[%r5228], %r1021;
	shl.b32 	%r5229, %r1110, 2;
	add.s32 	%r5230, %r5103, %r5229;
	st.shared.u32 	[%r5230], %r1022;
	shl.b32 	%r5231, %r1111, 2;
	add.s32 	%r5232, %r5103, %r5231;
	st.shared.u32 	[%r5232], %r1023;
	shl.b32 	%r5233, %r1112, 2;
	add.s32 	%r5234, %r5103, %r5233;
	st.shared.u32 	[%r5234], %r1024;
	shl.b32 	%r5235, %r1113, 2;
	add.s32 	%r5236, %r5103, %r5235;
	st.shared.u32 	[%r5236], %r1025;
	shl.b32 	%r5237, %r1114, 2;
	add.s32 	%r5238, %r5103, %r5237;
	st.shared.u32 	[%r5238], %r1026;
	shl.b32 	%r5239, %r1115, 2;
	add.s32 	%r5240, %r5103, %r5239;
	st.shared.u32 	[%r5240], %r1027;
	shl.b32 	%r5241, %r1116, 2;
	add.s32 	%r5242, %r5103, %r5241;
	st.shared.u32 	[%r5242], %r1028;
	shl.b32 	%r5243, %r1117, 2;
	add.s32 	%r5244, %r5103, %r5243;
	st.shared.u32 	[%r5244], %r1029;
	shl.b32 	%r5245, %r1118, 2;
	add.s32 	%r5246, %r5103, %r5245;
	st.shared.u32 	[%r5246], %r1030;
	bar.sync 	0;
	ld.shared.u32 	%r1121, [%r1094];
	// begin inline asm
	shr.b32 %r5197, %r1121, %r6348;
	// end inline asm
	setp.le.s64 	%p311, %rd1825, %rd226;
	@%p311 bra 	$L__BB16_520;
	and.b32  	%r5247, %r4793, %r5197;
	shl.b32 	%r5248, %r5247, 3;
	add.s32 	%r5250, %r5103, %r5248;
	ld.shared.u64 	%rd1583, [%r5250+23552];
	add.s64 	%rd1584, %rd1583, %rd226;
	shl.b64 	%rd1585, %rd1584, 2;
	add.s64 	%rd1586, %rd115, %rd1585;
	st.global.u32 	[%rd1586], %r1121;
$L__BB16_520:
	ld.shared.u32 	%r1123, [%r1094+1024];
	// begin inline asm
	shr.b32 %r5251, %r1123, %r6348;
	// end inline asm
	add.s32 	%r5255, %r5195, 256;
	cvt.u64.u32 	%rd1587, %r5255;
	setp.le.s64 	%p312, %rd1825, %rd1587;
	@%p312 bra 	$L__BB16_522;
	and.b32  	%r5256, %r4793, %r5251;
	shl.b32 	%r5257, %r5256, 3;
	add.s32 	%r5259, %r5103, %r5257;
	ld.shared.u64 	%rd1588, [%r5259+23552];
	add.s64 	%rd1589, %rd1588, %rd226;
	shl.b64 	%rd1590, %rd1589, 2;
	add.s64 	%rd1591, %rd115, %rd1590;
	st.global.u32 	[%rd1591+1024], %r1123;
$L__BB16_522:
	ld.shared.u32 	%r1125, [%r1094+2048];
	// begin inline asm
	shr.b32 %r5260, %r1125, %r6348;
	// end inline asm
	add.s32 	%r5264, %r5195, 512;
	cvt.u64.u32 	%rd1592, %r5264;
	setp.le.s64 	%p313, %rd1825, %rd1592;
	@%p313 bra 	$L__BB16_524;
	and.b32  	%r5265, %r4793, %r5260;
	shl.b32 	%r5266, %r5265, 3;
	add.s32 	%r5268, %r5103, %r5266;
	ld.shared.u64 	%rd1593, [%r5268+23552];
	add.s64 	%rd1594, %rd1593, %rd226;
	shl.b64 	%rd1595, %rd1594, 2;
	add.s64 	%rd1596, %rd115, %rd1595;
	st.global.u32 	[%rd1596+2048], %r1125;
$L__BB16_524:
	ld.shared.u32 	%r1127, [%r1094+3072];
	// begin inline asm
	shr.b32 %r5269, %r1127, %r6348;
	// end inline asm
	add.s32 	%r5273, %r5195, 768;
	cvt.u64.u32 	%rd1597, %r5273;
	setp.le.s64 	%p314, %rd1825, %rd1597;
	@%p314 bra 	$L__BB16_526;
	and.b32  	%r5274, %r4793, %r5269;
	shl.b32 	%r5275, %r5274, 3;
	add.s32 	%r5277, %r5103, %r5275;
	ld.shared.u64 	%rd1598, [%r5277+23552];
	add.s64 	%rd1599, %rd1598, %rd226;
	shl.b64 	%rd1600, %rd1599, 2;
	add.s64 	%rd1601, %rd115, %rd1600;
	st.global.u32 	[%rd1601+3072], %r1127;
$L__BB16_526:
	ld.shared.u32 	%r1129, [%r1094+4096];
	// begin inline asm
	shr.b32 %r5278, %r1129, %r6348;
	// end inline asm
	or.b32  	%r5282, %r5195, 1024;
	cvt.u64.u32 	%rd1602, %r5282;
	setp.le.s64 	%p315, %rd1825, %rd1602;
	@%p315 bra 	$L__BB16_528;
	and.b32  	%r5283, %r4793, %r5278;
	shl.b32 	%r5284, %r5283, 3;
	add.s32 	%r5286, %r5103, %r5284;
	ld.shared.u64 	%rd1603, [%r5286+23552];
	add.s64 	%rd1604, %rd1603, %rd226;
	shl.b64 	%rd1605, %rd1604, 2;
	add.s64 	%rd1606, %rd115, %rd1605;
	st.global.u32 	[%rd1606+4096], %r1129;
$L__BB16_528:
	ld.shared.u32 	%r1131, [%r1094+5120];
	// begin inline asm
	shr.b32 %r5287, %r1131, %r6348;
	// end inline asm
	add.s32 	%r5291, %r5195, 1280;
	cvt.u64.u32 	%rd1607, %r5291;
	setp.le.s64 	%p316, %rd1825, %rd1607;
	@%p316 bra 	$L__BB16_530;
	and.b32  	%r5292, %r4793, %r5287;
	shl.b32 	%r5293, %r5292, 3;
	add.s32 	%r5295, %r5103, %r5293;
	ld.shared.u64 	%rd1608, [%r5295+23552];
	add.s64 	%rd1609, %rd1608, %rd226;
	shl.b64 	%rd1610, %rd1609, 2;
	add.s64 	%rd1611, %rd115, %rd1610;
	st.global.u32 	[%rd1611+5120], %r1131;
$L__BB16_530:
	ld.shared.u32 	%r1133, [%r1094+6144];
	// begin inline asm
	shr.b32 %r5296, %r1133, %r6348;
	// end inline asm
	add.s32 	%r5300, %r5195, 1536;
	cvt.u64.u32 	%rd1612, %r5300;
	setp.le.s64 	%p317, %rd1825, %rd1612;
	@%p317 bra 	$L__BB16_532;
	and.b32  	%r5301, %r4793, %r5296;
	shl.b32 	%r5302, %r5301, 3;
	add.s32 	%r5304, %r5103, %r5302;
	ld.shared.u64 	%rd1613, [%r5304+23552];
	add.s64 	%rd1614, %rd1613, %rd226;
	shl.b64 	%rd1615, %rd1614, 2;
	add.s64 	%rd1616, %rd115, %rd1615;
	st.global.u32 	[%rd1616+6144], %r1133;
$L__BB16_532:
	ld.shared.u32 	%r1135, [%r1094+7168];
	// begin inline asm
	shr.b32 %r5305, %r1135, %r6348;
	// end inline asm
	add.s32 	%r5309, %r5195, 1792;
	cvt.u64.u32 	%rd1617, %r5309;
	setp.le.s64 	%p318, %rd1825, %rd1617;
	@%p318 bra 	$L__BB16_534;
	and.b32  	%r5310, %r4793, %r5305;
	shl.b32 	%r5311, %r5310, 3;
	add.s32 	%r5313, %r5103, %r5311;
	ld.shared.u64 	%rd1618, [%r5313+23552];
	add.s64 	%rd1619, %rd1618, %rd226;
	shl.b64 	%rd1620, %rd1619, 2;
	add.s64 	%rd1621, %rd115, %rd1620;
	st.global.u32 	[%rd1621+7168], %r1135;
$L__BB16_534:
	ld.shared.u32 	%r1137, [%r1094+8192];
	// begin inline asm
	shr.b32 %r5314, %r1137, %r6348;
	// end inline asm
	or.b32  	%r5318, %r5195, 2048;
	cvt.u64.u32 	%rd1622, %r5318;
	setp.le.s64 	%p319, %rd1825, %rd1622;
	@%p319 bra 	$L__BB16_536;
	and.b32  	%r5319, %r4793, %r5314;
	shl.b32 	%r5320, %r5319, 3;
	add.s32 	%r5322, %r5103, %r5320;
	ld.shared.u64 	%rd1623, [%r5322+23552];
	add.s64 	%rd1624, %rd1623, %rd226;
	shl.b64 	%rd1625, %rd1624, 2;
	add.s64 	%rd1626, %rd115, %rd1625;
	st.global.u32 	[%rd1626+8192], %r1137;
$L__BB16_536:
	ld.shared.u32 	%r1139, [%r1094+9216];
	// begin inline asm
	shr.b32 %r5323, %r1139, %r6348;
	// end inline asm
	add.s32 	%r5327, %r5195, 2304;
	cvt.u64.u32 	%rd1627, %r5327;
	setp.le.s64 	%p320, %rd1825, %rd1627;
	@%p320 bra 	$L__BB16_538;
	and.b32  	%r5328, %r4793, %r5323;
	shl.b32 	%r5329, %r5328, 3;
	add.s32 	%r5331, %r5103, %r5329;
	ld.shared.u64 	%rd1628, [%r5331+23552];
	add.s64 	%rd1629, %rd1628, %rd226;
	shl.b64 	%rd1630, %rd1629, 2;
	add.s64 	%rd1631, %rd115, %rd1630;
	st.global.u32 	[%rd1631+9216], %r1139;
$L__BB16_538:
	ld.shared.u32 	%r1141, [%r1094+10240];
	// begin inline asm
	shr.b32 %r5332, %r1141, %r6348;
	// end inline asm
	add.s32 	%r5336, %r5195, 2560;
	cvt.u64.u32 	%rd1632, %r5336;
	setp.le.s64 	%p321, %rd1825, %rd1632;
	@%p321 bra 	$L__BB16_540;
	and.b32  	%r5337, %r4793, %r5332;
	shl.b32 	%r5338, %r5337, 3;
	add.s32 	%r5340, %r5103, %r5338;
	ld.shared.u64 	%rd1633, [%r5340+23552];
	add.s64 	%rd1634, %rd1633, %rd226;
	shl.b64 	%rd1635, %rd1634, 2;
	add.s64 	%rd1636, %rd115, %rd1635;
	st.global.u32 	[%rd1636+10240], %r1141;
$L__BB16_540:
	ld.shared.u32 	%r1143, [%r1094+11264];
	// begin inline asm
	shr.b32 %r5341, %r1143, %r6348;
	// end inline asm
	add.s32 	%r5345, %r5195, 2816;
	cvt.u64.u32 	%rd1637, %r5345;
	setp.le.s64 	%p322, %rd1825, %rd1637;
	@%p322 bra 	$L__BB16_542;
	and.b32  	%r5346, %r4793, %r5341;
	shl.b32 	%r5347, %r5346, 3;
	add.s32 	%r5349, %r5103, %r5347;
	ld.shared.u64 	%rd1638, [%r5349+23552];
	add.s64 	%rd1639, %rd1638, %rd226;
	shl.b64 	%rd1640, %rd1639, 2;
	add.s64 	%rd1641, %rd115, %rd1640;
	st.global.u32 	[%rd1641+11264], %r1143;
$L__BB16_542:
	ld.shared.u32 	%r1145, [%r1094+12288];
	// begin inline asm
	shr.b32 %r5350, %r1145, %r6348;
	// end inline asm
	or.b32  	%r5354, %r5195, 3072;
	cvt.u64.u32 	%rd1642, %r5354;
	setp.le.s64 	%p323, %rd1825, %rd1642;
	@%p323 bra 	$L__BB16_544;
	and.b32  	%r5355, %r4793, %r5350;
	shl.b32 	%r5356, %r5355, 3;
	add.s32 	%r5358, %r5103, %r5356;
	ld.shared.u64 	%rd1643, [%r5358+23552];
	add.s64 	%rd1644, %rd1643, %rd226;
	shl.b64 	%rd1645, %rd1644, 2;
	add.s64 	%rd1646, %rd115, %rd1645;
	st.global.u32 	[%rd1646+12288], %r1145;
$L__BB16_544:
	ld.shared.u32 	%r1147, [%r1094+13312];
	// begin inline asm
	shr.b32 %r5359, %r1147, %r6348;
	// end inline asm
	add.s32 	%r5363, %r5195, 3328;
	cvt.u64.u32 	%rd1647, %r5363;
	setp.le.s64 	%p324, %rd1825, %rd1647;
	@%p324 bra 	$L__BB16_546;
	and.b32  	%r5364, %r4793, %r5359;
	shl.b32 	%r5365, %r5364, 3;
	add.s32 	%r5367, %r5103, %r5365;
	ld.shared.u64 	%rd1648, [%r5367+23552];
	add.s64 	%rd1649, %rd1648, %rd226;
	shl.b64 	%rd1650, %rd1649, 2;
	add.s64 	%rd1651, %rd115, %rd1650;
	st.global.u32 	[%rd1651+13312], %r1147;
$L__BB16_546:
	ld.shared.u32 	%r1149, [%r1094+14336];
	// begin inline asm
	shr.b32 %r5368, %r1149, %r6348;
	// end inline asm
	add.s32 	%r5372, %r5195, 3584;
	cvt.u64.u32 	%rd1652, %r5372;
	setp.le.s64 	%p325, %rd1825, %rd1652;
	@%p325 bra 	$L__BB16_548;
	and.b32  	%r5373, %r4793, %r5368;
	shl.b32 	%r5374, %r5373, 3;
	add.s32 	%r5376, %r5103, %r5374;
	ld.shared.u64 	%rd1653, [%r5376+23552];
	add.s64 	%rd1654, %rd1653, %rd226;
	shl.b64 	%rd1655, %rd1654, 2;
	add.s64 	%rd1656, %rd115, %rd1655;
	st.global.u32 	[%rd1656+14336], %r1149;
$L__BB16_548:
	ld.shared.u32 	%r1151, [%r1094+15360];
	// begin inline asm
	shr.b32 %r5377, %r1151, %r6348;
	// end inline asm
	add.s32 	%r5381, %r5195, 3840;
	cvt.u64.u32 	%rd1657, %r5381;
	setp.le.s64 	%p326, %rd1825, %rd1657;
	@%p326 bra 	$L__BB16_550;
	and.b32  	%r5382, %r4793, %r5377;
	shl.b32 	%r5383, %r5382, 3;
	add.s32 	%r5385, %r5103, %r5383;
	ld.shared.u64 	%rd1658, [%r5385+23552];
	add.s64 	%rd1659, %rd1658, %rd226;
	shl.b64 	%rd1660, %rd1659, 2;
	add.s64 	%rd1661, %rd115, %rd1660;
	st.global.u32 	[%rd1661+15360], %r1151;
$L__BB16_550:
	ld.shared.u32 	%r1153, [%r1094+16384];
	// begin inline asm
	shr.b32 %r5386, %r1153, %r6348;
	// end inline asm
	or.b32  	%r5390, %r5195, 4096;
	cvt.u64.u32 	%rd1662, %r5390;
	setp.le.s64 	%p327, %rd1825, %rd1662;
	@%p327 bra 	$L__BB16_552;
	and.b32  	%r5391, %r4793, %r5386;
	shl.b32 	%r5392, %r5391, 3;
	add.s32 	%r5394, %r5103, %r5392;
	ld.shared.u64 	%rd1663, [%r5394+23552];
	add.s64 	%rd1664, %rd1663, %rd226;
	shl.b64 	%rd1665, %rd1664, 2;
	add.s64 	%rd1666, %rd115, %rd1665;
	st.global.u32 	[%rd1666+16384], %r1153;
$L__BB16_552:
	ld.shared.u32 	%r1155, [%r1094+17408];
	// begin inline asm
	shr.b32 %r5395, %r1155, %r6348;
	// end inline asm
	add.s32 	%r5399, %r5195, 4352;
	cvt.u64.u32 	%rd1667, %r5399;
	setp.le.s64 	%p328, %rd1825, %rd1667;
	@%p328 bra 	$L__BB16_554;
	and.b32  	%r5400, %r4793, %r5395;
	shl.b32 	%r5401, %r5400, 3;
	add.s32 	%r5403, %r5103, %r5401;
	ld.shared.u64 	%rd1668, [%r5403+23552];
	add.s64 	%rd1669, %rd1668, %rd226;
	shl.b64 	%rd1670, %rd1669, 2;
	add.s64 	%rd1671, %rd115, %rd1670;
	st.global.u32 	[%rd1671+17408], %r1155;
$L__BB16_554:
	ld.shared.u32 	%r1157, [%r1094+18432];
	// begin inline asm
	shr.b32 %r5404, %r1157, %r6348;
	// end inline asm
	add.s32 	%r5408, %r5195, 4608;
	cvt.u64.u32 	%rd1672, %r5408;
	setp.le.s64 	%p329, %rd1825, %rd1672;
	@%p329 bra 	$L__BB16_556;
	and.b32  	%r5409, %r4793, %r5404;
	shl.b32 	%r5410, %r5409, 3;
	add.s32 	%r5412, %r5103, %r5410;
	ld.shared.u64 	%rd1673, [%r5412+23552];
	add.s64 	%rd1674, %rd1673, %rd226;
	shl.b64 	%rd1675, %rd1674, 2;
	add.s64 	%rd1676, %rd115, %rd1675;
	st.global.u32 	[%rd1676+18432], %r1157;
$L__BB16_556:
	ld.shared.u32 	%r1159, [%r1094+19456];
	// begin inline asm
	shr.b32 %r5413, %r1159, %r6348;
	// end inline asm
	add.s32 	%r5417, %r5195, 4864;
	cvt.u64.u32 	%rd1677, %r5417;
	setp.le.s64 	%p330, %rd1825, %rd1677;
	@%p330 bra 	$L__BB16_558;
	and.b32  	%r5418, %r4793, %r5413;
	shl.b32 	%r5419, %r5418, 3;
	add.s32 	%r5421, %r5103, %r5419;
	ld.shared.u64 	%rd1678, [%r5421+23552];
	add.s64 	%rd1679, %rd1678, %rd226;
	shl.b64 	%rd1680, %rd1679, 2;
	add.s64 	%rd1681, %rd115, %rd1680;
	st.global.u32 	[%rd1681+19456], %r1159;
$L__BB16_558:
	ld.shared.u32 	%r1161, [%r1094+20480];
	// begin inline asm
	shr.b32 %r5422, %r1161, %r6348;
	// end inline asm
	or.b32  	%r5426, %r5195, 5120;
	cvt.u64.u32 	%rd1682, %r5426;
	setp.le.s64 	%p331, %rd1825, %rd1682;
	@%p331 bra 	$L__BB16_560;
	and.b32  	%r5427, %r4793, %r5422;
	shl.b32 	%r5428, %r5427, 3;
	add.s32 	%r5430, %r5103, %r5428;
	ld.shared.u64 	%rd1683, [%r5430+23552];
	add.s64 	%rd1684, %rd1683, %rd226;
	shl.b64 	%rd1685, %rd1684, 2;
	add.s64 	%rd1686, %rd115, %rd1685;
	st.global.u32 	[%rd1686+20480], %r1161;
$L__BB16_560:
	ld.shared.u32 	%r1163, [%r1094+21504];
	// begin inline asm
	shr.b32 %r5431, %r1163, %r6348;
	// end inline asm
	add.s32 	%r5435, %r5195, 5376;
	cvt.u64.u32 	%rd1687, %r5435;
	setp.le.s64 	%p332, %rd1825, %rd1687;
	@%p332 bra 	$L__BB16_562;
	and.b32  	%r5436, %r4793, %r5431;
	shl.b32 	%r5437, %r5436, 3;
	add.s32 	%r5439, %r5103, %r5437;
	ld.shared.u64 	%rd1688, [%r5439+23552];
	add.s64 	%rd1689, %rd1688, %rd226;
	shl.b64 	%rd1690, %rd1689, 2;
	add.s64 	%rd1691, %rd115, %rd1690;
	st.global.u32 	[%rd1691+21504], %r1163;
$L__BB16_562:
	ld.shared.u32 	%r1165, [%r1094+22528];
	// begin inline asm
	shr.b32 %r5440, %r1165, %r6348;
	// end inline asm
	and.b32  	%r1166, %r4793, %r5440;
	add.s32 	%r5444, %r5195, 5632;
	cvt.u64.u32 	%rd1692, %r5444;
	setp.le.s64 	%p333, %rd1825, %rd1692;
	@%p333 bra 	$L__BB16_660;
	shl.b32 	%r5445, %r1166, 3;
	add.s32 	%r5447, %r5103, %r5445;
	ld.shared.u64 	%rd1693, [%r5447+23552];
	add.s64 	%rd1694, %rd1693, %rd226;
	shl.b64 	%rd1695, %rd1694, 2;
	add.s64 	%rd1696, %rd115, %rd1695;
	st.global.u32 	[%rd1696+22528], %r1165;
	bra.uni 	$L__BB16_660;
$L__BB16_564:
	setp.lt.s64 	%p203, %rd3, 5888;
	mov.b64 	%rd1818, 0;
	mov.u64 	%rd1819, %rd3;
	@%p203 bra 	$L__BB16_567;
	mov.b64 	%rd1818, 0;
$L__BB16_566:
	add.s64 	%rd1470, %rd1818, %rd118;
	shl.b64 	%rd1471, %rd1470, 2;
	add.s64 	%rd1472, %rd1776, %rd1471;
	ld.global.u32 	%r4016, [%rd1472];
	ld.global.u32 	%r4017, [%rd1472+1024];
	ld.global.u32 	%r4018, [%rd1472+2048];
	ld.global.u32 	%r4019, [%rd1472+3072];
	ld.global.u32 	%r4020, [%rd1472+4096];
	ld.global.u32 	%r4021, [%rd1472+5120];
	ld.global.u32 	%r4022, [%rd1472+6144];
	ld.global.u32 	%r4023, [%rd1472+7168];
	ld.global.u32 	%r4024, [%rd1472+8192];
	ld.global.u32 	%r4025, [%rd1472+9216];
	ld.global.u32 	%r4026, [%rd1472+10240];
	ld.global.u32 	%r4027, [%rd1472+11264];
	ld.global.u32 	%r4028, [%rd1472+12288];
	ld.global.u32 	%r4029, [%rd1472+13312];
	ld.global.u32 	%r4030, [%rd1472+14336];
	ld.global.u32 	%r4031, [%rd1472+15360];
	ld.global.u32 	%r4032, [%rd1472+16384];
	ld.global.u32 	%r4033, [%rd1472+17408];
	ld.global.u32 	%r4034, [%rd1472+18432];
	ld.global.u32 	%r4035, [%rd1472+19456];
	ld.global.u32 	%r4036, [%rd1472+20480];
	ld.global.u32 	%r4037, [%rd1472+21504];
	ld.global.u32 	%r4038, [%rd1472+22528];
	bar.sync 	0;
	add.s64 	%rd1473, %rd115, %rd1471;
	st.global.u32 	[%rd1473], %r4016;
	st.global.u32 	[%rd1473+1024], %r4017;
	st.global.u32 	[%rd1473+2048], %r4018;
	st.global.u32 	[%rd1473+3072], %r4019;
	st.global.u32 	[%rd1473+4096], %r4020;
	st.global.u32 	[%rd1473+5120], %r4021;
	st.global.u32 	[%rd1473+6144], %r4022;
	st.global.u32 	[%rd1473+7168], %r4023;
	st.global.u32 	[%rd1473+8192], %r4024;
	st.global.u32 	[%rd1473+9216], %r4025;
	st.global.u32 	[%rd1473+10240], %r4026;
	st.global.u32 	[%rd1473+11264], %r4027;
	st.global.u32 	[%rd1473+12288], %r4028;
	st.global.u32 	[%rd1473+13312], %r4029;
	st.global.u32 	[%rd1473+14336], %r4030;
	st.global.u32 	[%rd1473+15360], %r4031;
	st.global.u32 	[%rd1473+16384], %r4032;
	st.global.u32 	[%rd1473+17408], %r4033;
	st.global.u32 	[%rd1473+18432], %r4034;
	st.global.u32 	[%rd1473+19456], %r4035;
	st.global.u32 	[%rd1473+20480], %r4036;
	st.global.u32 	[%rd1473+21504], %r4037;
	st.global.u32 	[%rd1473+22528], %r4038;
	add.s64 	%rd1818, %rd1818, 5888;
	sub.s64 	%rd1819, %rd3, %rd1818;
	setp.gt.s64 	%p204, %rd1819, 5887;
	@%p204 bra 	$L__BB16_566;
$L__BB16_567:
	setp.ge.s64 	%p205, %rd1818, %rd3;
	@%p205 bra 	$L__BB16_660;
	cvt.u32.u64 	%r792, %rd1819;
	setp.ge.s32 	%p206, %r3862, %r792;
	add.s64 	%rd189, %rd1818, %rd118;
	shl.b64 	%rd1474, %rd189, 2;
	add.s64 	%rd190, %rd1776, %rd1474;
	@%p206 bra 	$L__BB16_570;
	ld.global.u32 	%r6413, [%rd190];
$L__BB16_570:
	add.s32 	%r4041, %r3862, 256;
	cvt.u64.u32 	%rd191, %r4041;
	setp.ge.s32 	%p207, %r4041, %r792;
	@%p207 bra 	$L__BB16_572;
	ld.global.u32 	%r6414, [%rd190+1024];
$L__BB16_572:
	add.s32 	%r4043, %r3862, 512;
	cvt.u64.u32 	%rd192, %r4043;
	setp.ge.s32 	%p208, %r4043, %r792;
	@%p208 bra 	$L__BB16_574;
	ld.global.u32 	%r6415, [%rd190+2048];
$L__BB16_574:
	add.s32 	%r4045, %r3862, 768;
	cvt.u64.u32 	%rd193, %r4045;
	setp.ge.s32 	%p209, %r4045, %r792;
	@%p209 bra 	$L__BB16_576;
	ld.global.u32 	%r6416, [%rd190+3072];
$L__BB16_576:
	or.b32  	%r4047, %r3862, 1024;
	cvt.u64.u32 	%rd194, %r4047;
	setp.ge.s32 	%p210, %r4047, %r792;
	@%p210 bra 	$L__BB16_578;
	ld.global.u32 	%r6417, [%rd190+4096];
$L__BB16_578:
	add.s32 	%r4049, %r3862, 1280;
	cvt.u64.u32 	%rd195, %r4049;
	setp.ge.s32 	%p211, %r4049, %r792;
	@%p211 bra 	$L__BB16_580;
	ld.global.u32 	%r6418, [%rd190+5120];
$L__BB16_580:
	add.s32 	%r4051, %r3862, 1536;
	cvt.u64.u32 	%rd196, %r4051;
	setp.ge.s32 	%p212, %r4051, %r792;
	@%p212 bra 	$L__BB16_582;
	ld.global.u32 	%r6419, [%rd190+6144];
$L__BB16_582:
	add.s32 	%r4053, %r3862, 1792;
	cvt.u64.u32 	%rd197, %r4053;
	setp.ge.s32 	%p213, %r4053, %r792;
	@%p213 bra 	$L__BB16_584;
	ld.global.u32 	%r6420, [%rd190+7168];
$L__BB16_584:
	or.b32  	%r4055, %r3862, 2048;
	cvt.u64.u32 	%rd198, %r4055;
	setp.ge.s32 	%p214, %r4055, %r792;
	@%p214 bra 	$L__BB16_586;
	ld.global.u32 	%r6421, [%rd190+8192];
$L__BB16_586:
	add.s32 	%r4057, %r3862, 2304;
	cvt.u64.u32 	%rd199, %r4057;
	setp.ge.s32 	%p215, %r4057, %r792;
	@%p215 bra 	$L__BB16_588;
	ld.global.u32 	%r6422, [%rd190+9216];
$L__BB16_588:
	add.s32 	%r4059, %r3862, 2560;
	cvt.u64.u32 	%rd200, %r4059;
	setp.ge.s32 	%p216, %r4059, %r792;
	@%p216 bra 	$L__BB16_590;
	ld.global.u32 	%r6423, [%rd190+10240];
$L__BB16_590:
	add.s32 	%r4061, %r3862, 2816;
	cvt.u64.u32 	%rd201, %r4061;
	setp.ge.s32 	%p217, %r4061, %r792;
	@%p217 bra 	$L__BB16_592;
	ld.global.u32 	%r6424, [%rd190+11264];
$L__BB16_592:
	or.b32  	%r4063, %r3862, 3072;
	cvt.u64.u32 	%rd202, %r4063;
	setp.ge.s32 	%p218, %r4063, %r792;
	@%p218 bra 	$L__BB16_594;
	ld.global.u32 	%r6425, [%rd190+12288];
$L__BB16_594:
	add.s32 	%r4065, %r3862, 3328;
	cvt.u64.u32 	%rd203, %r4065;
	setp.ge.s32 	%p219, %r4065, %r792;
	@%p219 bra 	$L__BB16_596;
	ld.global.u32 	%r6426, [%rd190+13312];
$L__BB16_596:
	add.s32 	%r4067, %r3862, 3584;
	cvt.u64.u32 	%rd204, %r4067;
	setp.ge.s32 	%p220, %r4067, %r792;
	@%p220 bra 	$L__BB16_598;
	ld.global.u32 	%r6427, [%rd190+14336];
$L__BB16_598:
	add.s32 	%r4069, %r3862, 3840;
	cvt.u64.u32 	%rd205, %r4069;
	setp.ge.s32 	%p221, %r4069, %r792;
	@%p221 bra 	$L__BB16_600;
	ld.global.u32 	%r6428, [%rd190+15360];
$L__BB16_600:
	or.b32  	%r4071, %r3862, 4096;
	cvt.u64.u32 	%rd206, %r4071;
	setp.ge.s32 	%p222, %r4071, %r792;
	@%p222 bra 	$L__BB16_602;
	ld.global.u32 	%r6429, [%rd190+16384];
$L__BB16_602:
	add.s32 	%r4073, %r3862, 4352;
	cvt.u64.u32 	%rd207, %r4073;
	setp.ge.s32 	%p223, %r4073, %r792;
	@%p223 bra 	$L__BB16_604;
	ld.global.u32 	%r6430, [%rd190+17408];
$L__BB16_604:
	add.s32 	%r4075, %r3862, 4608;
	cvt.u64.u32 	%rd208, %r4075;
	setp.ge.s32 	%p224, %r4075, %r792;
	@%p224 bra 	$L__BB16_606;
	ld.global.u32 	%r6431, [%rd190+18432];
$L__BB16_606:
	add.s32 	%r4077, %r3862, 4864;
	cvt.u64.u32 	%rd209, %r4077;
	setp.ge.s32 	%p225, %r4077, %r792;
	@%p225 bra 	$L__BB16_608;
	ld.global.u32 	%r6432, [%rd190+19456];
$L__BB16_608:
	or.b32  	%r4079, %r3862, 5120;
	cvt.u64.u32 	%rd210, %r4079;
	setp.ge.s32 	%p226, %r4079, %r792;
	@%p226 bra 	$L__BB16_610;
	ld.global.u32 	%r6433, [%rd190+20480];
$L__BB16_610:
	add.s32 	%r4081, %r3862, 5376;
	cvt.u64.u32 	%rd211, %r4081;
	setp.ge.s32 	%p227, %r4081, %r792;
	@%p227 bra 	$L__BB16_612;
	ld.global.u32 	%r6434, [%rd190+21504];
$L__BB16_612:
	add.s32 	%r4083, %r3862, 5632;
	cvt.u64.u32 	%rd212, %r4083;
	setp.ge.s32 	%p228, %r4083, %r792;
	@%p228 bra 	$L__BB16_614;
	ld.global.u32 	%r6435, [%rd190+22528];
$L__BB16_614:
	setp.ge.s32 	%p229, %r3862, %r792;
	bar.sync 	0;
	add.s64 	%rd213, %rd115, %rd1474;
	@%p229 bra 	$L__BB16_616;
	st.global.u32 	[%rd213], %r6413;
$L__BB16_616:
	cvt.u32.u64 	%r4085, %rd191;
	setp.ge.s32 	%p230, %r4085, %r792;
	@%p230 bra 	$L__BB16_618;
	st.global.u32 	[%rd213+1024], %r6414;
$L__BB16_618:
	cvt.u32.u64 	%r4086, %rd192;
	setp.ge.s32 	%p231, %r4086, %r792;
	@%p231 bra 	$L__BB16_620;
	st.global.u32 	[%rd213+2048], %r6415;
$L__BB16_620:
	cvt.u32.u64 	%r4087, %rd193;
	setp.ge.s32 	%p232, %r4087, %r792;
	@%p232 bra 	$L__BB16_622;
	st.global.u32 	[%rd213+3072], %r6416;
$L__BB16_622:
	cvt.u32.u64 	%r4088, %rd194;
	setp.ge.s32 	%p233, %r4088, %r792;
	@%p233 bra 	$L__BB16_624;
	st.global.u32 	[%rd213+4096], %r6417;
$L__BB16_624:
	cvt.u32.u64 	%r4089, %rd195;
	setp.ge.s32 	%p234, %r4089, %r792;
	@%p234 bra 	$L__BB16_626;
	st.global.u32 	[%rd213+5120], %r6418;
$L__BB16_626:
	cvt.u32.u64 	%r4090, %rd196;
	setp.ge.s32 	%p235, %r4090, %r792;
	@%p235 bra 	$L__BB16_628;
	st.global.u32 	[%rd213+6144], %r6419;
$L__BB16_628:
	cvt.u32.u64 	%r4091, %rd197;
	setp.ge.s32 	%p236, %r4091, %r792;
	@%p236 bra 	$L__BB16_630;
	st.global.u32 	[%rd213+7168], %r6420;
$L__BB16_630:
	cvt.u32.u64 	%r4092, %rd198;
	setp.ge.s32 	%p237, %r4092, %r792;
	@%p237 bra 	$L__BB16_632;
	st.global.u32 	[%rd213+8192], %r6421;
$L__BB16_632:
	cvt.u32.u64 	%r4093, %rd199;
	setp.ge.s32 	%p238, %r4093, %r792;
	@%p238 bra 	$L__BB16_634;
	st.global.u32 	[%rd213+9216], %r6422;
$L__BB16_634:
	cvt.u32.u64 	%r4094, %rd200;
	setp.ge.s32 	%p239, %r4094, %r792;
	@%p239 bra 	$L__BB16_636;
	st.global.u32 	[%rd213+10240], %r6423;
$L__BB16_636:
	cvt.u32.u64 	%r4095, %rd201;
	setp.ge.s32 	%p240, %r4095, %r792;
	@%p240 bra 	$L__BB16_638;
	st.global.u32 	[%rd213+11264], %r6424;
$L__BB16_638:
	cvt.u32.u64 	%r4096, %rd202;
	setp.ge.s32 	%p241, %r4096, %r792;
	@%p241 bra 	$L__BB16_640;
	st.global.u32 	[%rd213+12288], %r6425;
$L__BB16_640:
	cvt.u32.u64 	%r4097, %rd203;
	setp.ge.s32 	%p242, %r4097, %r792;
	@%p242 bra 	$L__BB16_642;
	st.global.u32 	[%rd213+13312], %r6426;
$L__BB16_642:
	cvt.u32.u64 	%r4098, %rd204;
	setp.ge.s32 	%p243, %r4098, %r792;
	@%p243 bra 	$L__BB16_644;
	st.global.u32 	[%rd213+14336], %r6427;
$L__BB16_644:
	cvt.u32.u64 	%r4099, %rd205;
	setp.ge.s32 	%p244, %r4099, %r792;
	@%p244 bra 	$L__BB16_646;
	st.global.u32 	[%rd213+15360], %r6428;
$L__BB16_646:
	cvt.u32.u64 	%r4100, %rd206;
	setp.ge.s32 	%p245, %r4100, %r792;
	@%p245 bra 	$L__BB16_648;
	st.global.u32 	[%rd213+16384], %r6429;
$L__BB16_648:
	cvt.u32.u64 	%r4101, %rd207;
	setp.ge.s32 	%p246, %r4101, %r792;
	@%p246 bra 	$L__BB16_650;
	st.global.u32 	[%rd213+17408], %r6430;
$L__BB16_650:
	cvt.u32.u64 	%r4102, %rd208;
	setp.ge.s32 	%p247, %r4102, %r792;
	@%p247 bra 	$L__BB16_652;
	st.global.u32 	[%rd213+18432], %r6431;
$L__BB16_652:
	cvt.u32.u64 	%r4103, %rd209;
	setp.ge.s32 	%p248, %r4103, %r792;
	@%p248 bra 	$L__BB16_654;
	st.global.u32 	[%rd213+19456], %r6432;
$L__BB16_654:
	cvt.u32.u64 	%r4104, %rd210;
	setp.ge.s32 	%p249, %r4104, %r792;
	@%p249 bra 	$L__BB16_656;
	st.global.u32 	[%rd213+20480], %r6433;
$L__BB16_656:
	cvt.u32.u64 	%r4105, %rd211;
	setp.ge.s32 	%p250, %r4105, %r792;
	@%p250 bra 	$L__BB16_658;
	st.global.u32 	[%rd213+21504], %r6434;
$L__BB16_658:
	cvt.u32.u64 	%r4106, %rd212;
	setp.ge.s32 	%p251, %r4106, %r792;
	@%p251 bra 	$L__BB16_660;
	st.global.u32 	[%rd213+22528], %r6435;
$L__BB16_660:
	add.s32 	%r6348, %r785, %r6348;
	setp.lt.u32 	%p334, %r6348, 32;
	mov.u64 	%rd1774, %rd115;
	mov.u64 	%rd1775, %rd116;
	@%p334 bra 	$L__BB16_420;
$L__BB16_661:
	ret;
$L__BB16_662:
	add.s32 	%r6268, %r6268, 6;
	shl.b32 	%r5987, %r282, 2;
	add.s32 	%r5989, %r5809, %r5987;
	st.shared.u32 	[%r5989], %r6266;
	shl.b32 	%r5990, %r283, 2;
	add.s32 	%r5991, %r5809, %r5990;
	st.shared.u32 	[%r5991], %r6265;
	shl.b32 	%r5992, %r284, 2;
	add.s32 	%r5993, %r5809, %r5992;
	st.shared.u32 	[%r5993], %r6264;
	shl.b32 	%r5994, %r285, 2;
	add.s32 	%r5995, %r5809, %r5994;
	st.shared.u32 	[%r5995], %r6263;
	shl.b32 	%r5996, %r286, 2;
	add.s32 	%r5997, %r5809, %r5996;
	st.shared.u32 	[%r5997], %r6262;
	shl.b32 	%r5998, %r287, 2;
	add.s32 	%r5999, %r5809, %r5998;
	st.shared.u32 	[%r5999], %r6261;
	shl.b32 	%r6000, %r288, 2;
	add.s32 	%r6001, %r5809, %r6000;
	st.shared.u32 	[%r6001], %r6260;
	shl.b32 	%r6002, %r289, 2;
	add.s32 	%r6003, %r5809, %r6002;
	st.shared.u32 	[%r6003], %r6259;
	shl.b32 	%r6004, %r290, 2;
	add.s32 	%r6005, %r5809, %r6004;
	st.shared.u32 	[%r6005], %r6258;
	shl.b32 	%r6006, %r291, 2;
	add.s32 	%r6007, %r5809, %r6006;
	st.shared.u32 	[%r6007], %r6257;
	shl.b32 	%r6008, %r292, 2;
	add.s32 	%r6009, %r5809, %r6008;
	st.shared.u32 	[%r6009], %r6256;
	shl.b32 	%r6010, %r293, 2;
	add.s32 	%r6011, %r5809, %r6010;
	st.shared.u32 	[%r6011], %r6255;
	shl.b32 	%r6012, %r294, 2;
	add.s32 	%r6013, %r5809, %r6012;
	st.shared.u32 	[%r6013], %r6254;
	shl.b32 	%r6014, %r295, 2;
	add.s32 	%r6015, %r5809, %r6014;
	st.shared.u32 	[%r6015], %r6253;
	shl.b32 	%r6016, %r296, 2;
	add.s32 	%r6017, %r5809, %r6016;
	st.shared.u32 	[%r6017], %r6252;
	shl.b32 	%r6018, %r297, 2;
	add.s32 	%r6019, %r5809, %r6018;
	st.shared.u32 	[%r6019], %r6251;
	shl.b32 	%r6020, %r298, 2;
	add.s32 	%r6021, %r5809, %r6020;
	st.shared.u32 	[%r6021], %r6250;
	shl.b32 	%r6022, %r299, 2;
	add.s32 	%r6023, %r5809, %r6022;
	st.shared.u32 	[%r6023], %r6249;
	shl.b32 	%r6024, %r300, 2;
	add.s32 	%r6025, %r5809, %r6024;
	st.shared.u32 	[%r6025], %r6248;
	shl.b32 	%r6026, %r301, 2;
	add.s32 	%r6027, %r5809, %r6026;
	st.shared.u32 	[%r6027], %r6247;
	shl.b32 	%r6028, %r302, 2;
	add.s32 	%r6029, %r5809, %r6028;
	st.shared.u32 	[%r6029], %r6246;
	shl.b32 	%r6030, %r303, 2;
	add.s32 	%r6031, %r5809, %r6030;
	st.shared.u32 	[%r6031], %r6245;
	shl.b32 	%r6032, %r304, 2;
	add.s32 	%r6033, %r5809, %r6032;
	st.shared.u32 	[%r6033], %r6244;
	bar.sync 	0;
	ld.shared.u32 	%r6266, [%r281];
	ld.shared.u32 	%r6265, [%r281+4];
	ld.shared.u32 	%r6264, [%r281+8];
	ld.shared.u32 	%r6263, [%r281+12];
	ld.shared.u32 	%r6262, [%r281+16];
	ld.shared.u32 	%r6261, [%r281+20];
	ld.shared.u32 	%r6260, [%r281+24];
	ld.shared.u32 	%r6259, [%r281+28];
	ld.shared.u32 	%r6258, [%r281+32];
	ld.shared.u32 	%r6257, [%r281+36];
	ld.shared.u32 	%r6256, [%r281+40];
	ld.shared.u32 	%r6255, [%r281+44];
	ld.shared.u32 	%r6254, [%r281+48];
	ld.shared.u32 	%r6253, [%r281+52];
	ld.shared.u32 	%r6252, [%r281+56];
	ld.shared.u32 	%r6251, [%r281+60];
	ld.shared.u32 	%r6250, [%r281+64];
	ld.shared.u32 	%r6249, [%r281+68];
	ld.shared.u32 	%r6248, [%r281+72];
	ld.shared.u32 	%r6247, [%r281+76];
	ld.shared.u32 	%r6246, [%r281+80];
	ld.shared.u32 	%r6245, [%r281+84];
	ld.shared.u32 	%r6244, [%r281+88];
	bar.sync 	0;
	add.s32 	%r6243, %r6243, -6;
	bra.uni 	$L__BB16_124;
$L__BB16_663:
	add.s64 	%rd1171, %rd1795, %rd118;
	shl.b64 	%rd1172, %rd1171, 2;
	add.s64 	%rd1173, %rd1777, %rd1172;
	ld.global.u32 	%r3641, [%rd1173];
	ld.global.u32 	%r3647, [%rd1173+1024];
	ld.global.u32 	%r3650, [%rd1173+2048];
	ld.global.u32 	%r3653, [%rd1173+3072];
	ld.global.u32 	%r3656, [%rd1173+4096];
	ld.global.u32 	%r3659, [%rd1173+5120];
	ld.global.u32 	%r3662, [%rd1173+6144];
	ld.global.u32 	%r3665, [%rd1173+7168];
	ld.global.u32 	%r3668, [%rd1173+8192];
	ld.global.u32 	%r3671, [%rd1173+9216];
	ld.global.u32 	%r3674, [%rd1173+10240];
	ld.global.u32 	%r3677, [%rd1173+11264];
	ld.global.u32 	%r3680, [%rd1173+12288];
	ld.global.u32 	%r3683, [%rd1173+13312];
	ld.global.u32 	%r3686, [%rd1173+14336];
	ld.global.u32 	%r3689, [%rd1173+15360];
	ld.global.u32 	%r3692, [%rd1173+16384];
	ld.global.u32 	%r3695, [%rd1173+17408];
	ld.global.u32 	%r3698, [%rd1173+18432];
	ld.global.u32 	%r3701, [%rd1173+19456];
	ld.global.u32 	%r3704, [%rd1173+20480];
	ld.global.u32 	%r3707, [%rd1173+21504];
	ld.global.u32 	%r3710, [%rd1173+22528];
	bar.sync 	0;
	// begin inline asm
	shr.b32 %r3640, %r3641, %r6348;
	// end inline asm
	mov.b32 	%r3644, 0;
	// begin inline asm
	bmsk.clamp.b32 %r3643, %r3644, %r785;
	// end inline asm
	and.b32  	%r3712, %r3643, %r3640;
	and.b32  	%r3713, %r3712, 3;
	shl.b32 	%r3714, %r3712, 8;
	and.b32  	%r3715, %r3714, -1024;
	add.s32 	%r3716, %r786, %r3715;
	add.s32 	%r3717, %r3716, %r3713;
	ld.shared.u8 	%rs310, [%r3717];
	add.s16 	%rs311, %rs310, 1;
	st.shared.u8 	[%r3717], %rs311;
	// begin inline asm
	shr.b32 %r3646, %r3647, %r6348;
	// end inline asm
	and.b32  	%r3718, %r3643, %r3646;
	and.b32  	%r3719, %r3718, 3;
	shl.b32 	%r3720, %r3718, 8;
	and.b32  	%r3721, %r3720, -1024;
	add.s32 	%r3722, %r786, %r3721;
	add.s32 	%r3723, %r3722, %r3719;
	ld.shared.u8 	%rs312, [%r3723];
	add.s16 	%rs313, %rs312, 1;
	st.shared.u8 	[%r3723], %rs313;
	// begin inline asm
	shr.b32 %r3649, %r3650, %r6348;
	// end inline asm
	and.b32  	%r3724, %r3643, %r3649;
	and.b32  	%r3725, %r3724, 3;
	shl.b32 	%r3726, %r3724, 8;
	and.b32  	%r3727, %r3726, -1024;
	add.s32 	%r3728, %r786, %r3727;
	add.s32 	%r3729, %r3728, %r3725;
	ld.shared.u8 	%rs314, [%r3729];
	add.s16 	%rs315, %rs314, 1;
	st.shared.u8 	[%r3729], %rs315;
	// begin inline asm
	shr.b32 %r3652, %r3653, %r6348;
	// end inline asm
	and.b32  	%r3730, %r3643, %r3652;
	and.b32  	%r3731, %r3730, 3;
	shl.b32 	%r3732, %r3730, 8;
	and.b32  	%r3733, %r3732, -1024;
	add.s32 	%r3734, %r786, %r3733;
	add.s32 	%r3735, %r3734, %r3731;
	ld.shared.u8 	%rs316, [%r3735];
	add.s16 	%rs317, %rs316, 1;
	st.shared.u8 	[%r3735], %rs317;
	// begin inline asm
	shr.b32 %r3655, %r3656, %r6348;
	// end inline asm
	and.b32  	%r3736, %r3643, %r3655;
	and.b32  	%r3737, %r3736, 3;
	shl.b32 	%r3738, %r3736, 8;
	and.b32  	%r3739, %r3738, -1024;
	add.s32 	%r3740, %r786, %r3739;
	add.s32 	%r3741, %r3740, %r3737;
	ld.shared.u8 	%rs318, [%r3741];
	add.s16 	%rs319, %rs318, 1;
	st.shared.u8 	[%r3741], %rs319;
	// begin inline asm
	shr.b32 %r3658, %r3659, %r6348;
	// end inline asm
	and.b32  	%r3742, %r3643, %r3658;
	and.b32  	%r3743, %r3742, 3;
	shl.b32 	%r3744, %r3742, 8;
	and.b32  	%r3745, %r3744, -1024;
	add.s32 	%r3746, %r786, %r3745;
	add.s32 	%r3747, %r3746, %r3743;
	ld.shared.u8 	%rs320, [%r3747];
	add.s16 	%rs321, %rs320, 1;
	st.shared.u8 	[%r3747], %rs321;
	// begin inline asm
	shr.b32 %r3661, %r3662, %r6348;
	// end inline asm
	and.b32  	%r3748, %r3643, %r3661;
	and.b32  	%r3749, %r3748, 3;
	shl.b32 	%r3750, %r3748, 8;
	and.b32  	%r3751, %r3750, -1024;
	add.s32 	%r3752, %r786, %r3751;
	add.s32 	%r3753, %r3752, %r3749;
	ld.shared.u8 	%rs322, [%r3753];
	add.s16 	%rs323, %rs322, 1;
	st.shared.u8 	[%r3753], %rs323;
	// begin inline asm
	shr.b32 %r3664, %r3665, %r6348;
	// end inline asm
	and.b32  	%r3754, %r3643, %r3664;
	and.b32  	%r3755, %r3754, 3;
	shl.b32 	%r3756, %r3754, 8;
	and.b32  	%r3757, %r3756, -1024;
	add.s32 	%r3758, %r786, %r3757;
	add.s32 	%r3759, %r3758, %r3755;
	ld.shared.u8 	%rs324, [%r3759];
	add.s16 	%rs325, %rs324, 1;
	st.shared.u8 	[%r3759], %rs325;
	// begin inline asm
	shr.b32 %r3667, %r3668, %r6348;
	// end inline asm
	and.b32  	%r3760, %r3643, %r3667;
	and.b32  	%r3761, %r3760, 3;
	shl.b32 	%r3762, %r3760, 8;
	and.b32  	%r3763, %r3762, -1024;
	add.s32 	%r3764, %r786, %r3763;
	add.s32 	%r3765, %r3764, %r3761;
	ld.shared.u8 	%rs326, [%r3765];
	add.s16 	%rs327, %rs326, 1;
	st.shared.u8 	[%r3765], %rs327;
	// begin inline asm
	shr.b32 %r3670, %r3671, %r6348;
	// end inline asm
	and.b32  	%r3766, %r3643, %r3670;
	and.b32  	%r3767, %r3766, 3;
	shl.b32 	%r3768, %r3766, 8;
	and.b32  	%r3769, %r3768, -1024;
	add.s32 	%r3770, %r786, %r3769;
	add.s32 	%r3771, %r3770, %r3767;
	ld.shared.u8 	%rs328, [%r3771];
	add.s16 	%rs329, %rs328, 1;
	st.shared.u8 	[%r3771], %rs329;
	// begin inline asm
	shr.b32 %r3673, %r3674, %r6348;
	// end inline asm
	and.b32  	%r3772, %r3643, %r3673;
	and.b32  	%r3773, %r3772, 3;
	shl.b32 	%r3774, %r3772, 8;
	and.b32  	%r3775, %r3774, -1024;
	add.s32 	%r3776, %r786, %r3775;
	add.s32 	%r3777, %r3776, %r3773;
	ld.shared.u8 	%rs330, [%r3777];
	add.s16 	%rs331, %rs330, 1;
	st.shared.u8 	[%r3777], %rs331;
	// begin inline asm
	shr.b32 %r3676, %r3677, %r6348;
	// end inline asm
	and.b32  	%r3778, %r3643, %r3676;
	and.b32  	%r3779, %r3778, 3;
	shl.b32 	%r3780, %r3778, 8;
	and.b32  	%r3781, %r3780, -1024;
	add.s32 	%r3782, %r786, %r3781;
	add.s32 	%r3783, %r3782, %r3779;
	ld.shared.u8 	%rs332, [%r3783];
	add.s16 	%rs333, %rs332, 1;
	st.shared.u8 	[%r3783], %rs333;
	// begin inline asm
	shr.b32 %r3679, %r3680, %r6348;
	// end inline asm
	and.b32  	%r3784, %r3643, %r3679;
	and.b32  	%r3785, %r3784, 3;
	shl.b32 	%r3786, %r3784, 8;
	and.b32  	%r3787, %r3786, -1024;
	add.s32 	%r3788, %r786, %r3787;
	add.s32 	%r3789, %r3788, %r3785;
	ld.shared.u8 	%rs334, [%r3789];
	add.s16 	%rs335, %rs334, 1;
	st.shared.u8 	[%r3789], %rs335;
	// begin inline asm
	shr.b32 %r3682, %r3683, %r6348;
	// end inline asm
	and.b32  	%r3790, %r3643, %r3682;
	and.b32  	%r3791, %r3790, 3;
	shl.b32 	%r3792, %r3790, 8;
	and.b32  	%r3793, %r3792, -1024;
	add.s32 	%r3794, %r786, %r3793;
	add.s32 	%r3795, %r3794, %r3791;
	ld.shared.u8 	%rs336, [%r3795];
	add.s16 	%rs337, %rs336, 1;
	st.shared.u8 	[%r3795], %rs337;
	// begin inline asm
	shr.b32 %r3685, %r3686, %r6348;
	// end inline asm
	and.b32  	%r3796, %r3643, %r3685;
	and.b32  	%r3797, %r3796, 3;
	shl.b32 	%r3798, %r3796, 8;
	and.b32  	%r3799, %r3798, -1024;
	add.s32 	%r3800, %r786, %r3799;
	add.s32 	%r3801, %r3800, %r3797;
	ld.shared.u8 	%rs338, [%r3801];
	add.s16 	%rs339, %rs338, 1;
	st.shared.u8 	[%r3801], %rs339;
	// begin inline asm
	shr.b32 %r3688, %r3689, %r6348;
	// end inline asm
	and.b32  	%r3802, %r3643, %r3688;
	and.b32  	%r3803, %r3802, 3;
	shl.b32 	%r3804, %r3802, 8;
	and.b32  	%r3805, %r3804, -1024;
	add.s32 	%r3806, %r786, %r3805;
	add.s32 	%r3807, %r3806, %r3803;
	ld.shared.u8 	%rs340, [%r3807];
	add.s16 	%rs341, %rs340, 1;
	st.shared.u8 	[%r3807], %rs341;
	// begin inline asm
	shr.b32 %r3691, %r3692, %r6348;
	// end inline asm
	and.b32  	%r3808, %r3643, %r3691;
	and.b32  	%r3809, %r3808, 3;
	shl.b32 	%r3810, %r3808, 8;
	and.b32  	%r3811, %r3810, -1024;
	add.s32 	%r3812, %r786, %r3811;
	add.s32 	%r3813, %r3812, %r3809;
	ld.shared.u8 	%rs342, [%r3813];
	add.s16 	%rs343, %rs342, 1;
	st.shared.u8 	[%r3813], %rs343;
	// begin inline asm
	shr.b32 %r3694, %r3695, %r6348;
	// end inline asm
	and.b32  	%r3814, %r3643, %r3694;
	and.b32  	%r3815, %r3814, 3;
	shl.b32 	%r3816, %r3814, 8;
	and.b32  	%r3817, %r3816, -1024;
	add.s32 	%r3818, %r786, %r3817;
	add.s32 	%r3819, %r3818, %r3815;
	ld.shared.u8 	%rs344, [%r3819];
	add.s16 	%rs345, %rs344, 1;
	st.shared.u8 	[%r3819], %rs345;
	// begin inline asm
	shr.b32 %r3697, %r3698, %r6348;
	// end inline asm
	and.b32  	%r3820, %r3643, %r3697;
	and.b32  	%r3821, %r3820, 3;
	shl.b32 	%r3822, %r3820, 8;
	and.b32  	%r3823, %r3822, -1024;
	add.s32 	%r3824, %r786, %r3823;
	add.s32 	%r3825, %r3824, %r3821;
	ld.shared.u8 	%rs346, [%r3825];
	add.s16 	%rs347, %rs346, 1;
	st.shared.u8 	[%r3825], %rs347;
	// begin inline asm
	shr.b32 %r3700, %r3701, %r6348;
	// end inline asm
	and.b32  	%r3826, %r3643, %r3700;
	and.b32  	%r3827, %r3826, 3;
	shl.b32 	%r3828, %r3826, 8;
	and.b32  	%r3829, %r3828, -1024;
	add.s32 	%r3830, %r786, %r3829;
	add.s32 	%r3831, %r3830, %r3827;
	ld.shared.u8 	%rs348, [%r3831];
	add.s16 	%rs349, %rs348, 1;
	st.shared.u8 	[%r3831], %rs349;
	// begin inline asm
	shr.b32 %r3703, %r3704, %r6348;
	// end inline asm
	and.b32  	%r3832, %r3643, %r3703;
	and.b32  	%r3833, %r3832, 3;
	shl.b32 	%r3834, %r3832, 8;
	and.b32  	%r3835, %r3834, -1024;
	add.s32 	%r3836, %r786, %r3835;
	add.s32 	%r3837, %r3836, %r3833;
	ld.shared.u8 	%rs350, [%r3837];
	add.s16 	%rs351, %rs350, 1;
	st.shared.u8 	[%r3837], %rs351;
	// begin inline asm
	shr.b32 %r3706, %r3707, %r6348;
	// end inline asm
	and.b32  	%r3838, %r3643, %r3706;
	and.b32  	%r3839, %r3838, 3;
	shl.b32 	%r3840, %r3838, 8;
	and.b32  	%r3841, %r3840, -1024;
	add.s32 	%r3842, %r786, %r3841;
	add.s32 	%r3843, %r3842, %r3839;
	ld.shared.u8 	%rs352, [%r3843];
	add.s16 	%rs353, %rs352, 1;
	st.shared.u8 	[%r3843], %rs353;
	// begin inline asm
	shr.b32 %r3709, %r3710, %r6348;
	// end inline asm
	and.b32  	%r3844, %r3643, %r3709;
	and.b32  	%r3845, %r3844, 3;
	shl.b32 	%r3846, %r3844, 8;
	and.b32  	%r3847, %r3846, -1024;
	add.s32 	%r3848, %r786, %r3847;
	add.s32 	%r3849, %r3848, %r3845;
	ld.shared.u8 	%rs354, [%r3849];
	add.s16 	%rs355, %rs354, 1;
	st.shared.u8 	[%r3849], %rs355;
	add.s64 	%rd1795, %rd1795, 5888;
	sub.s64 	%rd1806, %rd3, %rd1795;
	setp.gt.s64 	%p182, %rd1806, 5887;
	@%p182 bra 	$L__BB16_663;
	bra.uni 	$L__BB16_430;

}


// ===== COMPILED SASS (sm_100) =====

	.target	sm_100

	.elftype	@"ET_EXEC"


//--------------------- .note.nv.tkinfo           --------------------------
	.section	.note.nv.tkinfo,"",@"SHT_NOTE"
	.sectionflags	@"SHF_NOTE_NV_TKINFO"
	.tkinfo
        /*0018*/ 	.word	0x00000002
        /*0030*/ 	.string	""
        /*0030*/ 	.string	"ptxas"
        /*0030*/ 	.string	"Cuda compilation tools, release 13.0, V13.0.88"
        /*0030*/ 	.string	"Build cuda_13.0.r13.0/compiler.36424714_0"
        /*0030*/ 	.string	"-arch sm_100 -m 64 "



//--------------------- .note.nv.cuinfo           --------------------------
	.section	.note.nv.cuinfo,"",@"SHT_NOTE"
	.sectionflags	@"SHF_NOTE_NV_CUINFO"
        /*0018*/ 	.short	0x0002
        /*001a*/ 	.short	0x0064
        /*001c*/ 	.short	0x0082
	.zero		2


//--------------------- .nv.info                  --------------------------
	.section	.nv.info,"",@"SHT_CUDA_INFO"
	.align	4


	//----- nvinfo : EIATTR_REGCOUNT
	.align		4
        /*0000*/ 	.byte	0x04, 0x2f
        /*0002*/ 	.short	(.L_41 - .L_40)
	.align		4
.L_40:
        /*0004*/ 	.word	index@(_Z27tc_edge_outgoing_GPU_kernelPKjS0_jjPmS0_jm)
        /*0008*/ 	.word	0x0000001c


	//----- nvinfo : EIATTR_FRAME_SIZE
	.align		4
.L_41:
        /*000c*/ 	.byte	0x04, 0x11
        /*000e*/ 	.short	(.L_43 - .L_42)
	.align		4
.L_42:
        /*0010*/ 	.word	index@(_Z27tc_edge_outgoing_GPU_kernelPKjS0_jjPmS0_jm)
        /*0014*/ 	.word	0x00000000


	//----- nvinfo : EIATTR_REGCOUNT
	.align		4
.L_43:
        /*0018*/ 	.byte	0x04, 0x2f
        /*001a*/ 	.short	(.L_45 - .L_44)
	.align		4
.L_44:
        /*001c*/ 	.word	index@(_Z24tc_edge_arrow_GPU_kernelPKjS0_jjPmS0_jm)
        /*0020*/ 	.word	0x0000001c


	//----- nvinfo : EIATTR_FRAME_SIZE
	.align		4
.L_45:
        /*0024*/ 	.byte	0x04, 0x11
        /*0026*/ 	.short	(.L_47 - .L_46)
	.align		4
.L_46:
        /*0028*/ 	.word	index@(_Z24tc_edge_arrow_GPU_kernelPKjS0_jjPmS0_jm)
        /*002c*/ 	.word	0x00000000


	//----- nvinfo : EIATTR_REGCOUNT
	.align		4
.L_47:
        /*0030*/ 	.byte	0x04, 0x2f
        /*0032*/ 	.short	(.L_49 - .L_48)
	.align		4
.L_48:
        /*0034*/ 	.word	index@(_Z24tc_edge_mixed_GPU_kernelPKjS0_jjPmS0_jm)
        /*0038*/ 	.word	0x0000001c


	//----- nvinfo : EIATTR_FRAME_SIZE
	.align		4
.L_49:
        /*003c*/ 	.byte	0x04, 0x11
        /*003e*/ 	.short	(.L_51 - .L_50)
	.align		4
.L_50:
        /*0040*/ 	.word	index@(_Z24tc_edge_mixed_GPU_kernelPKjS0_jjPmS0_jm)
        /*0044*/ 	.word	0x00000000


	//----- nvinfo : EIATTR_REGCOUNT
	.align		4
.L_51:
        /*0048*/ 	.byte	0x04, 0x2f
        /*004a*/ 	.short	(.L_53 - .L_52)
	.align		4
.L_52:
        /*004c*/ 	.word	index@(_ZN3cub18CUB_300001_SM_10006detail11EmptyKernelIvEEvv)
        /*0050*/ 	.word	0x00000004


	//----- nvinfo : EIATTR_FRAME_SIZE
	.align		4
.L_53:
        /*0054*/ 	.byte	0x04, 0x11
        /*0056*/ 	.short	(.L_55 - .L_54)
	.align		4
.L_54:
        /*0058*/ 	.word	index@(_ZN3cub18CUB_300001_SM_10006detail11EmptyKernelIvEEvv)
        /*005c*/ 	.word	0x00000000


	//----- nvinfo : EIATTR_REGCOUNT
	.align		4
.L_55:
        /*0060*/ 	.byte	0x04, 0x2f
        /*0062*/ 	.short	(.L_57 - .L_56)
	.align		4
.L_56:
        /*0064*/ 	.word	index@(_ZN3cub18CUB_300001_SM_10006detail10radix_sort31DeviceRadixSortSingleTileKernelINS1_5radix10policy_hubI6edge_tNS0_8NullTypeEjE10Policy1000ELNS0_9SortOrderE0ES6_S7_j17edge_decomposer_tEEvPKT1_PSC_PKT2_PSG_T3_iiT4_)
        /*0068*/ 	.word	0x0000005f


	//----- nvinfo : EIATTR_FRAME_SIZE
	.align		4
.L_57:
        /*006c*/ 	.byte	0x04, 0x11
        /*006e*/ 	.short	(.L_59 - .L_58)
	.align		4
.L_58:
        /*0070*/ 	.word	index@(_ZN3cub18CUB_300001_SM_10006detail10radix_sort31DeviceRadixSortSingleTileKernelINS1_5radix10policy_hubI6edge_tNS0_8NullTypeEjE10Policy1000ELNS0_9SortOrderE0ES6_S7_j17edge_decomposer_tEEvPKT1_PSC_PKT2_PSG_T3_iiT4_)
        /*0074*/ 	.word	0x00000000


	//----- nvinfo : EIATTR_REGCOUNT
	.align		4
.L_59:
        /*0078*/ 	.byte	0x04, 0x2f
        /*007a*/ 	.short	(.L_61 - .L_60)
	.align		4
.L_60:
        /*007c*/ 	.word	index@(_ZN3cub18CUB_300001_SM_10006detail10radix_sort30DeviceRadixSortHistogramKernelINS1_5radix10policy_hubI6edge_tNS0_8NullTypeEjE10Policy1000ELNS0_9SortOrderE0ES6_j17edge_decomposer_tEEvPT2_PKT1_SC_iiT3_)
        /*0080*/ 	.word	0x00000030


	//----- nvinfo : EIATTR_FRAME_SIZE
	.align		4
.L_61:
        /*0084*/ 	.byte	0x04, 0x11
        /*0086*/ 	.short	(.L_63 - .L_62)
	.align		4
.L_62:
        /*0088*/ 	.word	index@(_ZN3cub18CUB_300001_SM_10006detail10radix_sort30DeviceRadixSortHistogramKernelINS1_5radix10policy_hubI6edge_tNS0_8NullTypeEjE10Policy1000ELNS0_9SortOrderE0ES6_j17edge_decomposer_tEEvPT2_PKT1_SC_iiT3_)
        /*008c*/ 	.word	0x00000000


	//----- nvinfo : EIATTR_REGCOUNT
	.align		4
.L_63:
        /*0090*/ 	.byte	0x04, 0x2f
        /*0092*/ 	.short	(.L_65 - .L_64)
	.align		4
.L_64:
        /*0094*/ 	.word	index@(_ZN3cub18CUB_300001_SM_10006detail10radix_sort33DeviceRadixSortExclusiveSumKernelINS1_5radix10policy_hubI6edge_tNS0_8NullTypeEjE10Policy1000EjEEvPT0_)
        /*0098*/ 	.word	0x00000018


	//----- nvinfo : EIATTR_FRAME_SIZE
	.align		4
.L_65:
        /*009c*/ 	.byte	0x04, 0x11
        /*009e*/ 	.short	(.L_67 - .L_66)
	.align		4
.L_66:
        /*00a0*/ 	.word	index@(_ZN3cub18CUB_300001_SM_10006detail10radix_sort33DeviceRadixSortExclusiveSumKernelINS1_5radix10policy_hubI6edge_tNS0_8NullTypeEjE10Policy1000EjEEvPT0_)
        /*00a4*/ 	.word	0x00000000


	//----- nvinfo : EIATTR_REGCOUNT
	.align		4
.L_67:
        /*00a8*/ 	.byte	0x04, 0x2f
        /*00aa*/ 	.short	(.L_69 - .L_68)
	.align		4
.L_68:
        /*00ac*/ 	.word	index@(_ZN3cub18CUB_300001_SM_10006detail10radix_sort29DeviceRadixSortOnesweepKernelINS1_5radix10policy_hubI6edge_tNS0_8NullTypeEjE10Policy1000ELNS0_9SortOrderE0ES6_S7_jii17edge_decomposer_tEEvPT5_SD_PT3_PKSE_PT1_PKSI_PT2_PKSM_T4_iiT6_)
        /*00b0*/ 	.word	0x0000004c


	//----- nvinfo : EIATTR_FRAME_SIZE
	.align		4
.L_69:
        /*00b4*/ 	.byte	0x04, 0x11
        /*00b6*/ 	.short	(.L_71 - .L_70)
	.align		4
.L_70:
        /*00b8*/ 	.word	index@(_ZN3cub18CUB_300001_SM_10006detail10radix_sort29DeviceRadixSortOnesweepKernelINS1_5radix10policy_hubI6edge_tNS0_8NullTypeEjE10Policy1000ELNS0_9SortOrderE0ES6_S7_jii17edge_decomposer_tEEvPT5_SD_PT3_PKSE_PT1_PKSI_PT2_PKSM_T4_iiT6_)
        /*00bc*/ 	.word	0x00000000


	//----- nvinfo : EIATTR_REGCOUNT
	.align		4
.L_71:
        /*00c0*/ 	.byte	0x04, 0x2f
        /*00c2*/ 	.short	(.L_73 - .L_72)
	.align		4
.L_72:
        /*00c4*/ 	.word	index@(_ZN3cub18CUB_300001_SM_10006detail10radix_sort31DeviceRadixSortSingleTileKernelINS1_5radix10policy_hubI19preprocess_vertex_tNS0_8NullTypeEjE10Policy1000ELNS0_9SortOrderE0ES6_S7_j30preprocess_vertex_decomposer_tEEvPKT1_PSC_PKT2_PSG_T3_iiT4_)
        /*00c8*/ 	.word	0x00000050


	//----- nvinfo : EIATTR_FRAME_SIZE
	.align		4
.L_73:
        /*00cc*/ 	.byte	0x04, 0x11
        /*00ce*/ 	.short	(.L_75 - .L_74)
	.align		4
.L_74:
        /*00d0*/ 	.word	index@(_ZN3cub18CUB_300001_SM_10006detail10radix_sort31DeviceRadixSortSingleTileKernelINS1_5radix10policy_hubI19preprocess_vertex_tNS0_8NullTypeEjE10Policy1000ELNS0_9SortOrderE0ES6_S7_j30preprocess_vertex_decomposer_tEEvPKT1_PSC_PKT2_PSG_T3_iiT4_)
        /*00d4*/ 	.word	0x00000000


	//----- nvinfo : EIATTR_REGCOUNT
	.align		4
.L_75:
        /*00d8*/ 	.byte	0x04, 0x2f
        /*00da*/ 	.short	(.L_77 - .L_76)
	.align		4
.L_76:
        /*00dc*/ 	.word	index@(_ZN3cub18CUB_300001_SM_10006detail10radix_sort30DeviceRadixSortHistogramKernelINS1_5radix10policy_hubI19preprocess_vertex_tNS0_8NullTypeEjE10Policy1000ELNS0_9SortOrderE0ES6_j30preprocess_vertex_decomposer_tEEvPT2_PKT1_SC_iiT3_)
        /*00e0*/ 	.word	0x00000038


	//----- nvinfo : EIATTR_FRAME_SIZE
	.align		4
.L_77:
        /*00e4*/ 	.byte	0x04, 0x11
        /*00e6*/ 	.short	(.L_79 - .L_78)
	.align		4
.L_78:
        /*00e8*/ 	.word	index@(_ZN3cub18CUB_300001_SM_10006detail10radix_sort30DeviceRadixSortHistogramKernelINS1_5radix10policy_hubI19preprocess_vertex_tNS0_8NullTypeEjE10Policy1000ELNS0_9SortOrderE0ES6_j30preprocess_vertex_decomposer_tEEvPT2_PKT1_SC_iiT3_)
        /*00ec*/ 	.word	0x00000000


	//----- nvinfo : EIATTR_REGCOUNT
	.align		4
.L_79:
        /*00f0*/ 	.byte	0x04, 0x2f
        /*00f2*/ 	.short	(.L_81 - .L_80)
	.align		4
.L_80:
        /*00f4*/ 	.word	index@(_ZN3cub18CUB_300001_SM_10006detail10radix_sort33DeviceRadixSortExclusiveSumKernelINS1_5radix10policy_hubI19preprocess_vertex_tNS0_8NullTypeEjE10Policy1000EjEEvPT0_)
        /*00f8*/ 	.word	0x00000018


	//----- nvinfo : EIATTR_FRAME_SIZE
	.align		4
.L_81:
        /*00fc*/ 	.byte	0x04, 0x11
        /*00fe*/ 	.short	(.L_83 - .L_82)
	.align		4
.L_82:
        /*0100*/ 	.word	index@(_ZN3cub18CUB_300001_SM_10006detail10radix_sort33DeviceRadixSortExclusiveSumKernelINS1_5radix10policy_hubI19preprocess_vertex_tNS0_8NullTypeEjE10Policy1000EjEEvPT0_)
        /*0104*/ 	.word	0x00000000


	//----- nvinfo : EIATTR_REGCOUNT
	.align		4
.L_83:
        /*0108*/ 	.byte	0x04, 0x2f
        /*010a*/ 	.short	(.L_85 - .L_84)
	.align		4
.L_84:
        /*010c*/ 	.word	index@(_ZN3cub18CUB_300001_SM_10006detail10radix_sort29DeviceRadixSortOnesweepKernelINS1_5radix10policy_hubI19preprocess_vertex_tNS0_8NullTypeEjE10Policy1000ELNS0_9SortOrderE0ES6_S7_jii30preprocess_vertex_decomposer_tEEvPT5_SD_PT3_PKSE_PT1_PKSI_PT2_PKSM_T4_iiT6_)
        /*0110*/ 	.word	0x00000038


	//----- nvinfo : EIATTR_FRAME_SIZE
	.align		4
.L_85:
        /*0114*/ 	.byte	0x04, 0x11
        /*0116*/ 	.short	(.L_87 - .L_86)
	.align		4
.L_86:
        /*0118*/ 	.word	index@(_ZN3cub18CUB_300001_SM_10006detail10radix_sort29DeviceRadixSortOnesweepKernelINS1_5radix10policy_hubI19preprocess_vertex_tNS0_8NullTypeEjE10Policy1000ELNS0_9SortOrderE0ES6_S7_jii30preprocess_vertex_decomposer_tEEvPT5_SD_PT3_PKSE_PT1_PKSI_PT2_PKSM_T4_iiT6_)
        /*011c*/ 	.word	0x00000000


	//----- nvinfo : EIATTR_REGCOUNT
	.align		4
.L_87:
        /*0120*/ 	.byte	0x04, 0x2f
        /*0122*/ 	.short	(.L_89 - .L_88)
	.align		4
.L_88:
        /*0124*/ 	.word	index@(_ZN3cub18CUB_300001_SM_10006detail19three_way_partition33DeviceThreeWayPartitionInitKernelINS0_13ScanTileStateImLb1EEEPjEEvT_iT0_)
        /*0128*/ 	.word	0x00000010


	//----- nvinfo : EIATTR_FRAME_SIZE
	.align		4
.L_89:
        /*012c*/ 	.byte	0x04, 0x11
        /*012e*/ 	.short	(.L_91 - .L_90)
	.align		4
.L_90:
        /*0130*/ 	.word	index@(_ZN3cub18CUB_300001_SM_10006detail19three_way_partition33DeviceThreeWayPartitionInitKernelINS0_13ScanTileStateImLb1EEEPjEEvT_iT0_)
        /*0134*/ 	.word	0x00000000


	//----- nvinfo : EIATTR_REGCOUNT
	.align		4
.L_91:
        /*0138*/ 	.byte	0x04, 0x2f
        /*013a*/ 	.short	(.L_93 - .L_92)
	.align		4
.L_92:
        /*013c*/ 	.word	index@(_ZN3cub18CUB_300001_SM_10006detail19three_way_partition29DeviceThreeWayPartitionKernelINS2_10policy_hubIjiE10Policy1000EN6thrust24THRUST_300001_SM_1000_NS17counting_iteratorIjNS8_11use_defaultESA_SA_EEPjSC_NS8_16reverse_iteratorISC_EESC_NS0_13ScanTileStateImLb1EEENS0_21DispatchSegmentedSortILNS0_9SortOrderE0EjNS0_8NullTypeElSC_SC_NS1_14segmented_sort10policy_hubIjSJ_EEE22LargeSegmentsSelectorTENSN_22SmallSegmentsSelectorTEiNS2_19streaming_context_tIlEEEEvT0_T1_T2_T3_T4_T5_T6_T7_T8_iT9_)
        /*0140*/ 	.word	0x0000005a


	//----- nvinfo : EIATTR_FRAME_SIZE
	.align		4
.L_93:
        /*0144*/ 	.byte	0x04, 0x11
        /*0146*/ 	.short	(.L_95 - .L_94)
	.align		4
.L_94:
        /*0148*/ 	.word	index@(_ZN3cub18CUB_300001_SM_10006detail19three_way_partition29DeviceThreeWayPartitionKernelINS2_10policy_hubIjiE10Policy1000EN6thrust24THRUST_300001_SM_1000_NS17counting_iteratorIjNS8_11use_defaultESA_SA_EEPjSC_NS8_16reverse_iteratorISC_EESC_NS0_13ScanTileStateImLb1EEENS0_21DispatchSegmentedSortILNS0_9SortOrderE0EjNS0_8NullTypeElSC_SC_NS1_14segmented_sort10policy_hubIjSJ_EEE22LargeSegmentsSelectorTENSN_22SmallSegmentsSelectorTEiNS2_19streaming_context_tIlEEEEvT0_T1_T2_T3_T4_T5_T6_T7_T8_iT9_)
        /*014c*/ 	.word	0x00000000


	//----- nvinfo : EIATTR_REGCOUNT
	.align		4
.L_95:
        /*0150*/ 	.byte	0x04, 0x2f
        /*0152*/ 	.short	(.L_97 - .L_96)
	.align		4
.L_96:
        /*0154*/ 	.word	index@(_ZN3cub18CUB_300001_SM_10006detail14segmented_sort30DeviceSegmentedSortKernelLargeILNS0_9SortOrderE0ENS2_10policy_hubIjNS0_8NullTypeEE9Policy860EjS6_PjS9_lEEvPKjPKT1_PSC_NS1_20device_double_bufferISC_EEPKT2_PSI_NSG_ISI_EET3_T4_)
        /*0158*/ 	.word	0x000000d8


	//----- nvinfo : EIATTR_FRAME_SIZE
	.align		4
.L_97:
        /*015c*/ 	.byte	0x04, 0x11
        /*015e*/ 	.short	(.L_99 - .L_98)
	.align		4
.L_98:
        /*0160*/ 	.word	index@(_ZN3cub18CUB_300001_SM_10006detail14segmented_sort30DeviceSegmentedSortKernelLargeILNS0_9SortOrderE0ENS2_10policy_hubIjNS0_8NullTypeEE9Policy860EjS6_PjS9_lEEvPKjPKT1_PSC_NS1_20device_double_bufferISC_EEPKT2_PSI_NSG_ISI_EET3_T4_)
        /*0164*/ 	.word	0x00000000


	//----- nvinfo : EIATTR_REGCOUNT
	.align		4
.L_99:
        /*0168*/ 	.byte	0x04, 0x2f
        /*016a*/ 	.short	(.L_101 - .L_100)
	.align		4
.L_100:
        /*016c*/ 	.word	index@(_ZN3cub18CUB_300001_SM_10006detail14segmented_sort30DeviceSegmentedSortKernelSmallILNS0_9SortOrderE0ENS2_10policy_hubIjNS0_8NullTypeEE9Policy860EjS6_PjS9_lEEvjjjPKjSB_PKT1_PSC_PKT2_PSG_T3_T4_)
        /*0170*/ 	.word	0x00000020


	//----- nvinfo : EIATTR_FRAME_SIZE
	.align		4
.L_101:
        /*0174*/ 	.byte	0x04, 0x11
        /*0176*/ 	.short	(.L_103 - .L_102)
	.align		4
.L_102:
        /*0178*/ 	.word	index@(_ZN3cub18CUB_300001_SM_10006detail14segmented_sort30DeviceSegmentedSortKernelSmallILNS0_9SortOrderE0ENS2_10policy_hubIjNS0_8NullTypeEE9Policy860EjS6_PjS9_lEEvjjjPKjSB_PKT1_PSC_PKT2_PSG_T3_T4_)
        /*017c*/ 	.word	0x00000000


	//----- nvinfo : EIATTR_REGCOUNT
	.align		4
.L_103:
        /*0180*/ 	.byte	0x04, 0x2f
        /*0182*/ 	.short	(.L_105 - .L_104)
	.align		4
.L_104:
        /*0184*/ 	.word	index@(_ZN3cub18CUB_300001_SM_10006detail14segmented_sort33DeviceSegmentedSortFallbackKernelILNS0_9SortOrderE0ENS2_10policy_hubIjNS0_8NullTypeEE9Policy860EjS6_PjS9_lEEvPKT1_PSA_NS1_20device_double_bufferISA_EEPKT2_PSG_NSE_ISG_EET3_T4_)
        /*0188*/ 	.word	0x000000d3


	//----- nvinfo : EIATTR_FRAME_SIZE
	.align		4
.L_105:
        /*018c*/ 	.byte	0x04, 0x11
        /*018e*/ 	.short	(.L_107 - .L_106)
	.align		4
.L_106:
        /*0190*/ 	.word	index@(_ZN3cub18CUB_300001_SM_10006detail14segmented_sort33DeviceSegmentedSortFallbackKernelILNS0_9SortOrderE0ENS2_10policy_hubIjNS0_8NullTypeEE9Policy860EjS6_PjS9_lEEvPKT1_PSA_NS1_20device_double_bufferISA_EEPKT2_PSG_NSE_ISG_EET3_T4_)
        /*0194*/ 	.word	0x00000000


	//----- nvinfo : EIATTR_MIN_STACK_SIZE
	.align		4
.L_107:
        /*0198*/ 	.byte	0x04, 0x12
        /*019a*/ 	.short	(.L_109 - .L_108)
	.align		4
.L_108:
        /*019c*/ 	.word	index@(_ZN3cub18CUB_300001_SM_10006detail14segmented_sort33DeviceSegmentedSortFallbackKernelILNS0_9SortOrderE0ENS2_10policy_hubIjNS0_8NullTypeEE9Policy860EjS6_PjS9_lEEvPKT1_PSA_NS1_20device_double_bufferISA_EEPKT2_PSG_NSE_ISG_EET3_T4_)
        /*01a0*/ 	.word	0x00000000


	//----- nvinfo : EIATTR_MIN_STACK_SIZE
	.align		4
.L_109:
        /*01a4*/ 	.byte	0x04, 0x12
        /*01a6*/ 	.short	(.L_111 - .L_110)
	.align		4
.L_110:
        /*01a8*/ 	.word	index@(_ZN3cub18CUB_300001_SM_10006detail14segmented_sort30DeviceSegmentedSortKernelSmallILNS0_9SortOrderE0ENS2_10policy_hubIjNS0_8NullTypeEE9Policy860EjS6_PjS9_lEEvjjjPKjSB_PKT1_PSC_PKT2_PSG_T3_T4_)
        /*01ac*/ 	.word	0x00000000


	//----- nvinfo : EIATTR_MIN_STACK_SIZE
	.align		4
.L_111:
        /*01b0*/ 	.byte	0x04, 0x12
        /*01b2*/ 	.short	(.L_113 - .L_112)
	.align		4
.L_112:
        /*01b4*/ 	.word	index@(_ZN3cub18CUB_300001_SM_10006detail14segmented_sort30DeviceSegmentedSortKernelLargeILNS0_9SortOrderE0ENS2_10policy_hubIjNS0_8NullTypeEE9Policy860EjS6_PjS9_lEEvPKjPKT1_PSC_NS1_20device_double_bufferISC_EEPKT2_PSI_NSG_ISI_EET3_T4_)
        /*01b8*/ 	.word	0x00000000


	//----- nvinfo : EIATTR_MIN_STACK_SIZE
	.align		4
.L_113:
        /*01bc*/ 	.byte	0x04, 0x12
        /*01be*/ 	.short	(.L_115 - .L_114)
	.align		4
.L_114:
        /*01c0*/ 	.word	index@(_ZN3cub18CUB_300001_SM_10006detail19three_way_partition29DeviceThreeWayPartitionKernelINS2_10policy_hubIjiE10Policy1000EN6thrust24THRUST_300001_SM_1000_NS17counting_iteratorIjNS8_11use_defaultESA_SA_EEPjSC_NS8_16reverse_iteratorISC_EESC_NS0_13ScanTileStateImLb1EEENS0_21DispatchSegmentedSortILNS0_9SortOrderE0EjNS0_8NullTypeElSC_SC_NS1_14segmented_sort10policy_hubIjSJ_EEE22LargeSegmentsSelectorTENSN_22SmallSegmentsSelectorTEiNS2_19streaming_context_tIlEEEEvT0_T1_T2_T3_T4_T5_T6_T7_T8_iT9_)
        /*01c4*/ 	.word	0x00000000


	//----- nvinfo : EIATTR_MIN_STACK_SIZE
	.align		4
.L_115:
        /*01c8*/ 	.byte	0x04, 0x12
        /*01ca*/ 	.short	(.L_117 - .L_116)
	.align		4
.L_116:
        /*01cc*/ 	.word	index@(_ZN3cub18CUB_300001_SM_10006detail19three_way_partition33DeviceThreeWayPartitionInitKernelINS0_13ScanTileStateImLb1EEEPjEEvT_iT0_)
        /*01d0*/ 	.word	0x00000000


	//----- nvinfo : EIATTR_MIN_STACK_SIZE
	.align		4
.L_117:
        /*01d4*/ 	.byte	0x04, 0x12
        /*01d6*/ 	.short	(.L_119 - .L_118)
	.align		4
.L_118:
        /*01d8*/ 	.word	index@(_ZN3cub18CUB_300001_SM_10006detail10radix_sort29DeviceRadixSortOnesweepKernelINS1_5radix10policy_hubI19preprocess_vertex_tNS0_8NullTypeEjE10Policy1000ELNS0_9SortOrderE0ES6_S7_jii30preprocess_vertex_decomposer_tEEvPT5_SD_PT3_PKSE_PT1_PKSI_PT2_PKSM_T4_iiT6_)
        /*01dc*/ 	.word	0x00000000


	//----- nvinfo : EIATTR_MIN_STACK_SIZE
	.align		4
.L_119:
        /*01e0*/ 	.byte	0x04, 0x12
        /*01e2*/ 	.short	(.L_121 - .L_120)
	.align		4
.L_120:
        /*01e4*/ 	.word	index@(_ZN3cub18CUB_300001_SM_10006detail10radix_sort33DeviceRadixSortExclusiveSumKernelINS1_5radix10policy_hubI19preprocess_vertex_tNS0_8NullTypeEjE10Policy1000EjEEvPT0_)
        /*01e8*/ 	.word	0x00000000


	//----- nvinfo : EIATTR_MIN_STACK_SIZE
	.align		4
.L_121:
        /*01ec*/ 	.byte	0x04, 0x12
        /*01ee*/ 	.short	(.L_123 - .L_122)
	.align		4
.L_122:
        /*01f0*/ 	.word	index@(_ZN3cub18CUB_300001_SM_10006detail10radix_sort30DeviceRadixSortHistogramKernelINS1_5radix10policy_hubI19preprocess_vertex_tNS0_8NullTypeEjE10Policy1000ELNS0_9SortOrderE0ES6_j30preprocess_vertex_decomposer_tEEvPT2_PKT1_SC_iiT3_)
        /*01f4*/ 	.word	0x00000000


	//----- nvinfo : EIATTR_MIN_STACK_SIZE
	.align		4
.L_123:
        /*01f8*/ 	.byte	0x04, 0x12
        /*01fa*/ 	.short	(.L_125 - .L_124)
	.align		4
.L_124:
        /*01fc*/ 	.word	index@(_ZN3cub18CUB_300001_SM_10006detail10radix_sort31DeviceRadixSortSingleTileKernelINS1_5radix10policy_hubI19preprocess_vertex_tNS0_8NullTypeEjE10Policy1000ELNS0_9SortOrderE0ES6_S7_j30preprocess_vertex_decomposer_tEEvPKT1_PSC_PKT2_PSG_T3_iiT4_)
        /*0200*/ 	.word	0x00000000


	//----- nvinfo : EIATTR_MIN_STACK_SIZE
	.align		4
.L_125:
        /*0204*/ 	.byte	0x04, 0x12
        /*0206*/ 	.short	(.L_127 - .L_126)
	.align		4
.L_126:
        /*0208*/ 	.word	index@(_ZN3cub18CUB_300001_SM_10006detail10radix_sort29DeviceRadixSortOnesweepKernelINS1_5radix10policy_hubI6edge_tNS0_8NullTypeEjE10Policy1000ELNS0_9SortOrderE0ES6_S7_jii17edge_decomposer_tEEvPT5_SD_PT3_PKSE_PT1_PKSI_PT2_PKSM_T4_iiT6_)
        /*020c*/ 	.word	0x00000000


	//----- nvinfo : EIATTR_MIN_STACK_SIZE
	.align		4
.L_127:
        /*0210*/ 	.byte	0x04, 0x12
        /*0212*/ 	.short	(.L_129 - .L_128)
	.align		4
.L_128:
        /*0214*/ 	.word	index@(_ZN3cub18CUB_300001_SM_10006detail10radix_sort33DeviceRadixSortExclusiveSumKernelINS1_5radix10policy_hubI6edge_tNS0_8NullTypeEjE10Policy1000EjEEvPT0_)
        /*0218*/ 	.word	0x00000000


	//----- nvinfo : EIATTR_MIN_STACK_SIZE
	.align		4
.L_129:
        /*021c*/ 	.byte	0x04, 0x12
        /*021e*/ 	.short	(.L_131 - .L_130)
	.align		4
.L_130:
        /*0220*/ 	.word	index@(_ZN3cub18CUB_300001_SM_10006detail10radix_sort30DeviceRadixSortHistogramKernelINS1_5radix10policy_hubI6edge_tNS0_8NullTypeEjE10Policy1000ELNS0_9SortOrderE0ES6_j17edge_decomposer_tEEvPT2_PKT1_SC_iiT3_)
        /*0224*/ 	.word	0x00000000


	//----- nvinfo : EIATTR_MIN_STACK_SIZE
	.align		4
.L_131:
        /*0228*/ 	.byte	0x04, 0x12
        /*022a*/ 	.short	(.L_133 - .L_132)
	.align		4
.L_132:
        /*022c*/ 	.word	index@(_ZN3cub18CUB_300001_SM_10006detail10radix_sort31DeviceRadixSortSingleTileKernelINS1_5radix10policy_hubI6edge_tNS0_8NullTypeEjE10Policy1000ELNS0_9SortOrderE0ES6_S7_j17edge_decomposer_tEEvPKT1_PSC_PKT2_PSG_T3_iiT4_)
        /*0230*/ 	.word	0x00000000


	//----- nvinfo : EIATTR_MIN_STACK_SIZE
	.align		4
.L_133:
        /*0234*/ 	.byte	0x04, 0x12
        /*0236*/ 	.short	(.L_135 - .L_134)
	.align		4
.L_134:
        /*0238*/ 	.word	index@(_ZN3cub18CUB_300001_SM_10006detail11EmptyKernelIvEEvv)
        /*023c*/ 	.word	0x00000000


	//----- nvinfo : EIATTR_MIN_STACK_SIZE
	.align		4
.L_135:
        /*0240*/ 	.byte	0x04, 0x12
        /*0242*/ 	.short	(.L_137 - .L_136)
	.align		4
.L_136:
        /*0244*/ 	.word	index@(_Z24tc_edge_mixed_GPU_kernelPKjS0_jjPmS0_jm)
        /*0248*/ 	.word	0x00000000


	//----- nvinfo : EIATTR_MIN_STACK_SIZE
	.align		4
.L_137:
        /*024c*/ 	.byte	0x04, 0x12
        /*024e*/ 	.short	(.L_139 - .L_138)
	.align		4
.L_138:
        /*0250*/ 	.word	index@(_Z24tc_edge_arrow_GPU_kernelPKjS0_jjPmS0_jm)
        /*0254*/ 	.word	0x00000000


	//----- nvinfo : EIATTR_MIN_STACK_SIZE
	.align		4
.L_139:
        /*0258*/ 	.byte	0x04, 0x12
        /*025a*/ 	.short	(.L_141 - .L_140)
	.align		4
.L_140:
        /*025c*/ 	.word	index@(_Z27tc_edge_outgoing_GPU_kernelPKjS0_jjPmS0_jm)
        /*0260*/ 	.word	0x00000000
.L_141:


//--------------------- .nv.compat                --------------------------
	.section	.nv.compat,"",@"SHT_CUDA_COMPAT_INFO"
	.align	4
        /*0000*/ 	.byte	0x02, 0x09, 0x00, 0x00, 0x02, 0x02, 0x01, 0x00, 0x02, 0x05, 0x05, 0x00, 0x03, 0x07, 0x01, 0x01
        /*0010*/ 	.byte	0x02, 0x03, 0x00, 0x00, 0x02, 0x06, 0x01, 0x00, 0x04, 0x0b, 0x08, 0x00, 0x09, 0x00, 0x00, 0x00
        /*0020*/ 	.byte	0x00, 0x00, 0x00, 0x00


//--------------------- .nv.info._ZN3cub18CUB_300001_SM_10006detail14segmented_sort33DeviceSegmentedSortFallbackKernelILNS0_9SortOrderE0ENS2_10policy_hubIjNS0_8NullTypeEE9Policy860EjS6_PjS9_lEEvPKT1_PSA_NS1_20device_double_bufferISA_EEPKT2_PSG_NSE_ISG_EET3_T4_ --------------------------
	.section	.nv.info._ZN3cub18CUB_300001_SM_10006detail14segmented_sort33DeviceSegmentedSortFallbackKernelILNS0_9SortOrderE0ENS2_10policy_hubIjNS0_8NullTypeEE9Policy860EjS6_PjS9_lEEvPKT1_PSA_NS1_20device_double_bufferISA_EEPKT2_PSG_NSE_ISG_EET3_T4_,"",@"SHT_CUDA_INFO"
	.sectionflags	@""
	.align	4


	//----- nvinfo : EIATTR_CUDA_API_VERSION
	.align		4
        /*0000*/ 	.byte	0x04, 0x37
        /*0002*/ 	.short	(.L_143 - .L_142)
.L_142:
        /*0004*/ 	.word	0x00000082


	//----- nvinfo : EIATTR_KPARAM_INFO
	.align		4
.L_143:
        /*0008*/ 	.byte	0x04, 0x17
        /*000a*/ 	.short	(.L_145 - .L_144)
.L_144:
        /*000c*/ 	.word	0x00000000
        /*0010*/ 	.short	0x0007
        /*0012*/ 	.short	0x0048
        /*0014*/ 	.byte	0x00, 0xf5, 0x21, 0x00


	//----- nvinfo : EIATTR_KPARAM_INFO
	.align		4
.L_145:
        /*0018*/ 	.byte	0x04, 0x17
        /*001a*/ 	.short	(.L_147 - .L_146)
.L_146:
        /*001c*/ 	.word	0x00000000
        /*0020*/ 	.short	0x0006
        /*0022*/ 	.short	0x0040
        /*0024*/ 	.byte	0x00, 0xf5, 0x21, 0x00


	//----- nvinfo : EIATTR_KPARAM_INFO
	.align		4
.L_147:
        /*0028*/ 	.byte	0x04, 0x17
        /*002a*/ 	.short	(.L_149 - .L_148)
.L_148:
        /*002c*/ 	.word	0x00000000
        /*0030*/ 	.short	0x0005
        /*0032*/ 	.short	0x0030
        /*0034*/ 	.byte	0x00, 0xf0, 0x41, 0x00


	//----- nvinfo : EIATTR_KPARAM_INFO
	.align		4
.L_149:
        /*0038*/ 	.byte	0x04, 0x17
        /*003a*/ 	.short	(.L_151 - .L_150)
.L_150:
        /*003c*/ 	.word	0x00000000
        /*0040*/ 	.short	0x0004
        /*0042*/ 	.short	0x0028
        /*0044*/ 	.byte	0x00, 0xf5, 0x21, 0x00


	//----- nvinfo : EIATTR_KPARAM_INFO
	.align		4
.L_151:
        /*0048*/ 	.byte	0x04, 0x17
        /*004a*/ 	.short	(.L_153 - .L_152)
.L_152:
        /*004c*/ 	.word	0x00000000
        /*0050*/ 	.short	0x0003
        /*0052*/ 	.short	0x0020
        /*0054*/ 	.byte	0x00, 0xf5, 0x21, 0x00


	//----- nvinfo : EIATTR_KPARAM_INFO
	.align		4
.L_153:
        /*0058*/ 	.byte	0x04, 0x17
        /*005a*/ 	.short	(.L_155 - .L_154)
.L_154:
        /*005c*/ 	.word	0x00000000
        /*0060*/ 	.short	0x0002
        /*0062*/ 	.short	0x0010
        /*0064*/ 	.byte	0x00, 0xf0, 0x41, 0x00


	//----- nvinfo : EIATTR_KPARAM_INFO
	.align		4
.L_155:
        /*0068*/ 	.byte	0x04, 0x17
        /*006a*/ 	.short	(.L_157 - .L_156)
.L_156:
        /*006c*/ 	.word	0x00000000
        /*0070*/ 	.short	0x0001
        /*0072*/ 	.short	0x0008
        /*0074*/ 	.byte	0x00, 0xf5, 0x21, 0x00


	//----- nvinfo : EIATTR_KPARAM_INFO
	.align		4
.L_157:
        /*0078*/ 	.byte	0x04, 0x17
        /*007a*/ 	.short	(.L_159 - .L_158)
.L_158:
        /*007c*/ 	.word	0x00000000
        /*0080*/ 	.short	0x0000
        /*0082*/ 	.short	0x0000
        /*0084*/ 	.byte	0x00, 0xf5, 0x21, 0x00


	//----- nvinfo : EIATTR_SPARSE_MMA_MASK
	.align		4
.L_159:
        /*0088*/ 	.byte	0x03, 0x50
        /*008a*/ 	.short	0x0000


	//----- nvinfo : EIATTR_MAXREG_COUNT
	.align		4
        /*008c*/ 	.byte	0x03, 0x1b
        /*008e*/ 	.short	0x00ff


	//----- nvinfo : EIATTR_NUM_BARRIERS
	.align		4
        /*0090*/ 	.byte	0x02, 0x4c
        /*0092*/ 	.byte	0x01
	.zero		1


	//----- nvinfo : EIATTR_MERCURY_ISA_VERSION
	.align		4
        /*0094*/ 	.byte	0x03, 0x5f
        /*0096*/ 	.short	0x0101


	//----- nvinfo : EIATTR_INT_WARP_WIDE_INSTR_OFFSETS
	.align		4
        /*0098*/ 	.byte	0x04, 0x31
        /*009a*/ 	.short	(.L_161 - .L_160)


	//   ....[0]....
.L_160:
        /*009c*/ 	.word	0x00000650


	//   ....[1]....
        /*00a0*/ 	.word	0x000006d0


	//   ....[2]....
        /*00a4*/ 	.word	0x000006e0


	//   ....[3]....
        /*00a8*/ 	.word	0x00000b50


	//   ....[4]....
        /*00ac*/ 	.word	0x00000b60


	//   ....[5]....
        /*00b0*/ 	.word	0x00000b70


	//   ....[6]....
        /*00b4*/ 	.word	0x00001430


	//   ....[7]....
        /*00b8*/ 	.word	0x00001440


	//   ....[8]....
        /*00bc*/ 	.word	0x00001450


	//----- nvinfo : EIATTR_COOP_GROUP_MASK_REGIDS
	.align		4
.L_161:
        /*00c0*/ 	.byte	0x04, 0x29
        /*00c2*/ 	.short	(.L_163 - .L_162)


	//   ....[0]....
.L_162:
        /*00c4*/ 	.word	0x05000008


	//   ....[1]....
        /*00c8*/ 	.word	0x05000008


	//   ....[2]....
        /*00cc*/ 	.word	0x05000008


	//   ....[3]....
        /*00d0*/ 	.word	0x05000008


	//   ....[4]....
        /*00d4*/ 	.word	0x05000008


	//   ....[5]....
        /*00d8*/ 	.word	0xffffffff


	//   ....[6]....
        /*00dc*/ 	.word	0xffffffff


	//   ....[7]....
        /*00e0*/ 	.word	0xffffffff


	//   ....[8]....
        /*00e4*/ 	.word	0xffffffff


	//   ....[9]....
        /*00e8*/ 	.word	0xffffffff


	//   ....[10]....
        /*00ec*/ 	.word	0xffffffff


	//   ....[11]....
        /*00f0*/ 	.word	0xffffffff


	//   ....[12]....
        /*00f4*/ 	.word	0xffffffff


	//   ....[13]....
        /*00f8*/ 	.word	0xffffffff


	//   ....[14]....
        /*00fc*/ 	.word	0xffffffff


	//   ....[15]....
        /*0100*/ 	.word	0xffffffff


	//   ....[16]....
        /*0104*/ 	.word	0xffffffff


	//   ....[17]....
        /*0108*/ 	.word	0xffffffff


	//   ....[18]....
        /*010c*/ 	.word	0xffffffff


	//   ....[19]....
        /*0110*/ 	.word	0xffffffff


	//   ....[20]....
        /*0114*/ 	.word	0xffffffff


	//   ....[21]....
        /*0118*/ 	.word	0xffffffff


	//   ....[22]....
        /*011c*/ 	.word	0xffffffff


	//   ....[23]....
        /*0120*/ 	.word	0xffffffff


	//   ....[24]....
        /*0124*/ 	.word	0xffffffff


	//   ....[25]....
        /*0128*/ 	.word	0xffffffff


	//   ....[26]....
        /*012c*/ 	.word	0xffffffff


	//   ....[27]....
        /*0130*/ 	.word	0xffffffff


	//   ....[28]....
        /*0134*/ 	.word	0xffffffff


	//   ....[29]....
        /*0138*/ 	.word	0xffffffff


	//   ....[30]....
        /*013c*/ 	.word	0xffffffff


	//   ....[31]....
        /*0140*/ 	.word	0xffffffff


	//   ....[32]....
        /*0144*/ 	.word	0xffffffff


	//   ....[33]....
        /*0148*/ 	.word	0xffffffff


	//   ....[34]....
        /*014c*/ 	.word	0xffffffff


	//   ....[35]....
        /*0150*/ 	.word	0xffffffff


	//   ....[36]....
        /*0154*/ 	.word	0xffffffff


	//   ....[37]....
        /*0158*/ 	.word	0xffffffff


	//   ....[38]....
        /*015c*/ 	.word	0xffffffff


	//   ....[39]....
        /*0160*/ 	.word	0xffffffff


	//   ....[40]....
        /*0164*/ 	.word	0xffffffff


	//   ....[41]....
        /*0168*/ 	.word	0xffffffff


	//   ....[42]....
        /*016c*/ 	.word	0xffffffff


	//   ....[43]....
        /*0170*/ 	.word	0xffffffff


	//   ....[44]....
        /*0174*/ 	.word	0xffffffff


	//   ....[45]....
        /*0178*/ 	.word	0xffffffff


	//   ....[46]....
        /*017c*/ 	.word	0xffffffff


	//   ....[47]....
        /*0180*/ 	.word	0xffffffff


	//   ....[48]....
        /*0184*/ 	.word	0xffffffff


	//   ....[49]....
        /*0188*/ 	.word	0xffffffff


	//   ....[50]....
        /*018c*/ 	.word	0xffffffff


	//   ....[51]....
        /*0190*/ 	.word	0xffffffff


	//   ....[52]....
        /*0194*/ 	.word	0x0500004a


	//   ....[53]....
        /*0198*/ 	.word	0x0500004a


	//   ....[54]....
        /*019c*/ 	.word	0x0500004a


	//   ....[55]....
        /*01a0*/ 	.word	0x0500004a


	//   ....[56]....
        /*01a4*/ 	.word	0x0500004a


	//   ....[57]....
        /*01a8*/ 	.word	0x0500004a


	//   ....[58]....
        /*01ac*/ 	.word	0x0500004a


	//   ....[59]....
        /*01b0*/ 	.word	0x0500004a


	//   ....[60]....
        /*01b4*/ 	.word	0x0500004a


	//   ....[61]....
        /*01b8*/ 	.word	0x0500004a


	//   ....[62]....
        /*01bc*/ 	.word	0x0500004a


	//   ....[63]....
        /*01c0*/ 	.word	0x0500004a


	//   ....[64]....
        /*01c4*/ 	.word	0x0500004a


	//   ....[65]....
        /*01c8*/ 	.word	0x0500004a


	//   ....[66]....
        /*01cc*/ 	.word	0x0500004a


	//   ....[67]....
        /*01d0*/ 	.word	0x0500004a


	//   ....[68]....
        /*01d4*/ 	.word	0x0500004a


	//   ....[69]....
        /*01d8*/ 	.word	0x0500004a


	//   ....[70]....
        /*01dc*/ 	.word	0x0500004a


	//   ....[71]....
        /*01e0*/ 	.word	0x0500004a


	//   ....[72]....
        /*01e4*/ 	.word	0x0500004a


	//   ....[73]....
        /*01e8*/ 	.word	0x0500004a


	//   ....[74]....
        /*01ec*/ 	.word	0x0500004a


	//   ....[75]....
        /*01f0*/ 	.word	0x0500004a


	//   ....[76]....
        /*01f4*/ 	.word	0x0500004a


	//   ....[77]....
        /*01f8*/ 	.word	0x0500004a


	//   ....[78]....
        /*01fc*/ 	.word	0x0500004a


	//   ....[79]....
        /*0200*/ 	.word	0x0500004a


	//----- nvinfo : EIATTR_COOP_GROUP_INSTR_OFFSETS
	.align		4
.L_163:
        /*0204*/ 	.byte	0x04, 0x28
        /*0206*/ 	.short	(.L_165 - .L_164)


	//   ....[0]....
.L_164:
        /*0208*/ 	.word	0x00000640


	//   ....[1]....
        /*020c*/ 	.word	0x00000750


	//   ....[2]....
        /*0210*/ 	.word	0x00000ba0


	//   ....[3]....
        /*0214*/ 	.word	0x00000c40


	//   ....[4]....
        /*0218*/ 	.word	0x00001480


	//   ....[5]....
        /*021c*/ 	.word	0x00003500


	//   ....[6]....
        /*0220*/ 	.word	0x00003520


	//   ....[7]....
        /*0224*/ 	.word	0x00003540


	//   ....[8]....
        /*0228*/ 	.word	0x00003560


	//   ....[9]....
        /*022c*/ 	.word	0x00003580


	//   ....[10]....
        /*0230*/ 	.word	0x000096a0


	//   ....[11]....
        /*0234*/ 	.word	0x000096c0


	//   ....[12]....
        /*0238*/ 	.word	0x00009710


	//   ....[13]....
        /*023c*/ 	.word	0x00009730


	//   ....[14]....
        /*0240*/ 	.word	0x00009780


	//   ....[15]....
        /*0244*/ 	.word	0x000097a0


	//   ....[16]....
        /*0248*/ 	.word	0x000097e0


	//   ....[17]....
        /*024c*/ 	.word	0x00009810


	//   ....[18]....
        /*0250*/ 	.word	0x00009850


	//   ....[19]....
        /*0254*/ 	.word	0x00009870


	//   ....[20]....
        /*0258*/ 	.word	0x0000b3f0


	//   ....[21]....
        /*025c*/ 	.word	0x0000b420


	//   ....[22]....
        /*0260*/ 	.word	0x0000b480


	//   ....[23]....
        /*0264*/ 	.word	0x0000b4b0


	//   ....[24]....
        /*0268*/ 	.word	0x0000b4d0


	//   ....[25]....
        /*026c*/ 	.word	0x0000d0c0


	//   ....[26]....
        /*0270*/ 	.word	0x0000ee30


	//   ....[27]....
        /*0274*/ 	.word	0x0000ee50


	//   ....[28]....
        /*0278*/ 	.word	0x0000ee70


	//   ....[29]....
        /*027c*/ 	.word	0x0000ee90


	//   ....[30]....
        /*0280*/ 	.word	0x0000eeb0


	//   ....[31]....
        /*0284*/ 	.word	0x00016e60


	//   ....[32]....
        /*0288*/ 	.word	0x00016e70


	//   ....[33]....
        /*028c*/ 	.word	0x00016ec0


	//   ....[34]....
        /*0290*/ 	.word	0x00016ed0


	//   ....[35]....
        /*0294*/ 	.word	0x00016f10


	//   ....[36]....
        /*0298*/ 	.word	0x00016f30


	//   ....[37]....
        /*029c*/ 	.word	0x00016f70


	//   ....[38]....
        /*02a0*/ 	.word	0x00016f90


	//   ....[39]....
        /*02a4*/ 	.word	0x00016fd0


	//   ....[40]....
        /*02a8*/ 	.word	0x00016ff0


	//   ....[41]....
        /*02ac*/ 	.word	0x00018d60


	//   ....[42]....
        /*02b0*/ 	.word	0x00018d90


	//   ....[43]....
        /*02b4*/ 	.word	0x00018db0


	//   ....[44]....
        /*02b8*/ 	.word	0x00018dd0


	//   ....[45]....
        /*02bc*/ 	.word	0x00018df0


	//   ....[46]....
        /*02c0*/ 	.word	0x0001ab00


	//   ....[47]....
        /*02c4*/ 	.word	0x0001c990


	//   ....[48]....
        /*02c8*/ 	.word	0x0001c9b0


	//   ....[49]....
        /*02cc*/ 	.word	0x0001c9d0


	//   ....[50]....
        /*02d0*/ 	.word	0x0001c9f0


	//   ....[51]....
        /*02d4*/ 	.word	0x0001ca10


	//   ....[52]....
        /*02d8*/ 	.word	0x0001fcc0


	//   ....[53]....
        /*02dc*/ 	.word	0x0001fd30


	//   ....[54]....
        /*02e0*/ 	.word	0x0001fe20


	//   ....[55]....
        /*02e4*/ 	.word	0x0001fe90


	//   ....[56]....
        /*02e8*/ 	.word	0x0001ff30


	//   ....[57]....
        /*02ec*/ 	.word	0x0001ff80


	//   ....[58]....
        /*02f0*/ 	.word	0x00020030


	//   ....[59]....
        /*02f4*/ 	.word	0x00020080


	//   ....[60]....
        /*02f8*/ 	.word	0x00020130


	//   ....[61]....
        /*02fc*/ 	.word	0x00020180


	//   ....[62]....
        /*0300*/ 	.word	0x00020230


	//   ....[63]....
        /*0304*/ 	.word	0x00020280


	//   ....[64]....
        /*0308*/ 	.word	0x00020320


	//   ....[65]....
        /*030c*/ 	.word	0x00020370


	//   ....[66]....
        /*0310*/ 	.word	0x00020400


	//   ....[67]....
        /*0314*/ 	.word	0x00020490


	//   ....[68]....
        /*0318*/ 	.word	0x00020520


	//   ....[69]....
        /*031c*/ 	.word	0x00020570


	//   ....[70]....
        /*0320*/ 	.word	0x00020600


	//   ....[71]....
        /*0324*/ 	.word	0x00020650


	//   ....[72]....
        /*0328*/ 	.word	0x000206e0


	//   ....[73]....
        /*032c*/ 	.word	0x00020730


	//   ....[74]....
        /*0330*/ 	.word	0x000207c0


	//   ....[75]....
        /*0334*/ 	.word	0x00020810


	//   ....[76]....
        /*0338*/ 	.word	0x000208a0


	//   ....[77]....
        /*033c*/ 	.word	0x000208f0


	//   ....[78]....
        /*0340*/ 	.word	0x00020970


	//   ....[79]....
        /*0344*/ 	.word	0x00020a00


	//----- nvinfo : EIATTR_VRC_CTA_INIT_COUNT
	.align		4
.L_165:
        /*0348*/ 	.byte	0x02, 0x4a
	.zero		1
	.zero		1


	//----- nvinfo : EIATTR_EXIT_INSTR_OFFSETS
	.align		4
        /*034c*/ 	.byte	0x04, 0x1c
        /*034e*/ 	.short	(.L_167 - .L_166)


	//   ....[0]....
.L_166:
        /*0350*/ 	.word	0x000000d0


	//   ....[1]....
        /*0354*/ 	.word	0x00000150


	//   ....[2]....
        /*0358*/ 	.word	0x000002a0


	//   ....[3]....
        /*035c*/ 	.word	0x000002d0


	//   ....[4]....
        /*0360*/ 	.word	0x000002f0


	//   ....[5]....
        /*0364*/ 	.word	0x00000350


	//   ....[6]....
        /*0368*/ 	.word	0x00000380


	//   ....[7]....
        /*036c*/ 	.word	0x00001570


	//   ....[8]....
        /*0370*/ 	.word	0x00001590


	//   ....[9]....
        /*0374*/ 	.word	0x00004cb0


	//   ....[10]....
        /*0378*/ 	.word	0x00004ce0


	//   ....[11]....
        /*037c*/ 	.word	0x0001fc80


	//----- nvinfo : EIATTR_MAX_THREADS
	.align		4
.L_167:
        /*0380*/ 	.byte	0x04, 0x05
        /*0382*/ 	.short	(.L_169 - .L_168)
.L_168:
        /*0384*/ 	.word	0x00000100
        /*0388*/ 	.word	0x00000001
        /*038c*/ 	.word	0x00000001


	//----- nvinfo : EIATTR_CRS_STACK_SIZE
	.align		4
.L_169:
        /*0390*/ 	.byte	0x04, 0x1e
        /*0392*/ 	.short	(.L_171 - .L_170)
.L_170:
        /*0394*/ 	.word	0x00000000


	//----- nvinfo : EIATTR_CBANK_PARAM_SIZE
	.align		4
.L_171:
        /*0398*/ 	.byte	0x03, 0x19
        /*039a*/ 	.short	0x0050


	//----- nvinfo : EIATTR_PARAM_CBANK
	.align		4
        /*039c*/ 	.byte	0x04, 0x0a
        /*039e*/ 	.short	(.L_173 - .L_172)
	.align		4
.L_172:
        /*03a0*/ 	.word	index@(.nv.constant0._ZN3cub18CUB_300001_SM_10006detail14segmented_sort33DeviceSegmentedSortFallbackKernelILNS0_9SortOrderE0ENS2_10policy_hubIjNS0_8NullTypeEE9Policy860EjS6_PjS9_lEEvPKT1_PSA_NS1_20device_double_bufferISA_EEPKT2_PSG_NSE_ISG_EET3_T4_)
        /*03a4*/ 	.short	0x0380
        /*03a6*/ 	.short	0x0050


	//----- nvinfo : EIATTR_SW_WAR
	.align		4
.L_173:
        /*03a8*/ 	.byte	0x04, 0x36
        /*03aa*/ 	.short	(.L_175 - .L_174)
.L_174:
        /*03ac*/ 	.word	0x00000008
.L_175:


//--------------------- .nv.info._ZN3cub18CUB_300001_SM_10006detail14segmented_sort30DeviceSegmentedSortKernelSmallILNS0_9SortOrderE0ENS2_10policy_hubIjNS0_8NullTypeEE9Policy860EjS6_PjS9_lEEvjjjPKjSB_PKT1_PSC_PKT2_PSG_T3_T4_ --------------------------
	.section	.nv.info._ZN3cub18CUB_300001_SM_10006detail14segmented_sort30DeviceSegmentedSortKernelSmallILNS0_9SortOrderE0ENS2_10policy_hubIjNS0_8NullTypeEE9Policy860EjS6_PjS9_lEEvjjjPKjSB_PKT1_PSC_PKT2_PSG_T3_T4_,"",@"SHT_CUDA_INFO"
	.sectionflags	@""
	.align	4


	//----- nvinfo : EIATTR_CUDA_API_VERSION
	.align		4
        /*0000*/ 	.byte	0x04, 0x37
        /*0002*/ 	.short	(.L_177 - .L_176)
.L_176:
        /*0004*/ 	.word	0x00000082


	//----- nvinfo : EIATTR_KPARAM_INFO
	.align		4
.L_177:
        /*0008*/ 	.byte	0x04, 0x17
        /*000a*/ 	.short	(.L_179 - .L_178)
.L_178:
        /*000c*/ 	.word	0x00000000
        /*0010*/ 	.short	0x000a
        /*0012*/ 	.short	0x0048
        /*0014*/ 	.byte	0x00, 0xf5, 0x21, 0x00


	//----- nvinfo : EIATTR_KPARAM_INFO
	.align		4
.L_179:
        /*0018*/ 	.byte	0x04, 0x17
        /*001a*/ 	.short	(.L_181 - .L_180)
.L_180:
        /*001c*/ 	.word	0x00000000
        /*0020*/ 	.short	0x0009
        /*0022*/ 	.short	0x0040
        /*0024*/ 	.byte	0x00, 0xf5, 0x21, 0x00


	//----- nvinfo : EIATTR_KPARAM_INFO
	.align		4
.L_181:
        /*0028*/ 	.byte	0x04, 0x17
        /*002a*/ 	.short	(.L_183 - .L_182)
.L_182:
        /*002c*/ 	.word	0x00000000
        /*0030*/ 	.short	0x0008
        /*0032*/ 	.short	0x0038
        /*0034*/ 	.byte	0x00, 0xf5, 0x21, 0x00


	//----- nvinfo : EIATTR_KPARAM_INFO
	.align		4
.L_183:
        /*0038*/ 	.byte	0x04, 0x17
        /*003a*/ 	.short	(.L_185 - .L_184)
.L_184:
        /*003c*/ 	.word	0x00000000
        /*0040*/ 	.short	0x0007
        /*0042*/ 	.short	0x0030
        /*0044*/ 	.byte	0x00, 0xf5, 0x21, 0x00


	//----- nvinfo : EIATTR_KPARAM_INFO
	.align		4
.L_185:
        /*0048*/ 	.byte	0x04, 0x17
        /*004a*/ 	.short	(.L_187 - .L_186)
.L_186:
        /*004c*/ 	.word	0x00000000
        /*0050*/ 	.short	0x0006
        /*0052*/ 	.short	0x0028
        /*0054*/ 	.byte	0x00, 0xf5, 0x21, 0x00


	//----- nvinfo : EIATTR_KPARAM_INFO
	.align		4
.L_187:
        /*0058*/ 	.byte	0x04, 0x17
        /*005a*/ 	.short	(.L_189 - .L_188)
.L_188:
        /*005c*/ 	.word	0x00000000
        /*0060*/ 	.short	0x0005
        /*0062*/ 	.short	0x0020
        /*0064*/ 	.byte	0x00, 0xf5, 0x21, 0x00


	//----- nvinfo : EIATTR_KPARAM_INFO
	.align		4
.L_189:
        /*0068*/ 	.byte	0x04, 0x17
        /*006a*/ 	.short	(.L_191 - .L_190)
.L_190:
        /*006c*/ 	.word	0x00000000
        /*0070*/ 	.short	0x0004
        /*0072*/ 	.short	0x0018
        /*0074*/ 	.byte	0x00, 0xf5, 0x21, 0x00


	//----- nvinfo : EIATTR_KPARAM_INFO
	.align		4
.L_191:
        /*0078*/ 	.byte	0x04, 0x17
        /*007a*/ 	.short	(.L_193 - .L_192)
.L_192:
        /*007c*/ 	.word	0x00000000
        /*0080*/ 	.short	0x0003
        /*0082*/ 	.short	0x0010
        /*0084*/ 	.byte	0x00, 0xf5, 0x21, 0x00


	//----- nvinfo : EIATTR_KPARAM_INFO
	.align		4
.L_193:
        /*0088*/ 	.byte	0x04, 0x17
        /*008a*/ 	.short	(.L_195 - .L_194)
.L_194:
        /*008c*/ 	.word	0x00000000
        /*0090*/ 	.short	0x0002
        /*0092*/ 	.short	0x0008
        /*0094*/ 	.byte	0x00, 0xf0, 0x11, 0x00


	//----- nvinfo : EIATTR_KPARAM_INFO
	.align		4
.L_195:
        /*0098*/ 	.byte	0x04, 0x17
        /*009a*/ 	.short	(.L_197 - .L_196)
.L_196:
        /*009c*/ 	.word	0x00000000
        /*00a0*/ 	.short	0x0001
        /*00a2*/ 	.short	0x0004
        /*00a4*/ 	.byte	0x00, 0xf0, 0x11, 0x00


	//----- nvinfo : EIATTR_KPARAM_INFO
	.align		4
.L_197:
        /*00a8*/ 	.byte	0x04, 0x17
        /*00aa*/ 	.short	(.L_199 - .L_198)
.L_198:
        /*00ac*/ 	.word	0x00000000
        /*00b0*/ 	.short	0x0000
        /*00b2*/ 	.short	0x0000
        /*00b4*/ 	.byte	0x00, 0xf0, 0x11, 0x00


	//----- nvinfo : EIATTR_SPARSE_MMA_MASK
	.align		4
.L_199:
        /*00b8*/ 	.byte	0x03, 0x50
        /*00ba*/ 	.short	0x0000


	//----- nvinfo : EIATTR_MAXREG_COUNT
	.align		4
        /*00bc*/ 	.byte	0x03, 0x1b
        /*00be*/ 	.short	0x00ff


	//----- nvinfo : EIATTR_MERCURY_ISA_VERSION
	.align		4
        /*00c0*/ 	.byte	0x03, 0x5f
        /*00c2*/ 	.short	0x0101


	//----- nvinfo : EIATTR_INT_WARP_WIDE_INSTR_OFFSETS
	.align		4
        /*00c4*/ 	.byte	0x04, 0x31
        /*00c6*/ 	.short	(.L_201 - .L_200)


	//   ....[0]....
.L_200:
        /*00c8*/ 	.word	0x00000580


	//   ....[1]....
        /*00cc*/ 	.word	0x00000590


	//   ....[2]....
        /*00d0*/ 	.word	0x000005c0


	//   ....[3]....
        /*00d4*/ 	.word	0x00000b60


	//   ....[4]....
        /*00d8*/ 	.word	0x00000b70


	//   ....[5]....
        /*00dc*/ 	.word	0x00000b80


	//   ....[6]....
        /*00e0*/ 	.word	0x00001430


	//   ....[7]....
        /*00e4*/ 	.word	0x00001440


	//   ....[8]....
        /*00e8*/ 	.word	0x00001450


	//   ....[9]....
        /*00ec*/ 	.word	0x00001b10


	//   ....[10]....
        /*00f0*/ 	.word	0x00001b30


	//   ....[11]....
        /*00f4*/ 	.word	0x00001b40


	//   ....[12]....
        /*00f8*/ 	.word	0x00002390


	//   ....[13]....
        /*00fc*/ 	.word	0x000023a0


	//   ....[14]....
        /*0100*/ 	.word	0x000023b0


	//   ....[15]....
        /*0104*/ 	.word	0x000026c0


	//   ....[16]....
        /*0108*/ 	.word	0x00002d80


	//   ....[17]....
        /*010c*/ 	.word	0x00002d90


	//----- nvinfo : EIATTR_COOP_GROUP_MASK_REGIDS
	.align		4
.L_201:
        /*0110*/ 	.byte	0x04, 0x29
        /*0112*/ 	.short	(.L_203 - .L_202)


	//   ....[0]....
.L_202:
        /*0114*/ 	.word	0x05000004


	//   ....[1]....
        /*0118*/ 	.word	0x05000004


	//   ....[2]....
        /*011c*/ 	.word	0x05000004


	//   ....[3]....
        /*0120*/ 	.word	0x05000004


	//   ....[4]....
        /*0124*/ 	.word	0x05000004


	//   ....[5]....
        /*0128*/ 	.word	0x05000004


	//   ....[6]....
        /*012c*/ 	.word	0x05000004


	//   ....[7]....
        /*0130*/ 	.word	0x05000004


	//   ....[8]....
        /*0134*/ 	.word	0x05000004


	//   ....[9]....
        /*0138*/ 	.word	0x0500000c


	//   ....[10]....
        /*013c*/ 	.word	0x05000004


	//   ....[11]....
        /*0140*/ 	.word	0x05000004


	//   ....[12]....
        /*0144*/ 	.word	0x05000004


	//   ....[13]....
        /*0148*/ 	.word	0x05000004


	//   ....[14]....
        /*014c*/ 	.word	0x05000004


	//   ....[15]....
        /*0150*/ 	.word	0x05000004


	//   ....[16]....
        /*0154*/ 	.word	0x05000004


	//   ....[17]....
        /*0158*/ 	.word	0x05000004


	//   ....[18]....
        /*015c*/ 	.word	0x05000004


	//   ....[19]....
        /*0160*/ 	.word	0x05000004


	//----- nvinfo : EIATTR_COOP_GROUP_INSTR_OFFSETS
	.align		4
.L_203:
        /*0164*/ 	.byte	0x04, 0x28
        /*0166*/ 	.short	(.L_205 - .L_204)


	//   ....[0]....
.L_204:
        /*0168*/ 	.word	0x00000680


	//   ....[1]....
        /*016c*/ 	.word	0x00000770


	//   ....[2]....
        /*0170*/ 	.word	0x00000bb0


	//   ....[3]....
        /*0174*/ 	.word	0x00000c50


	//   ....[4]....
        /*0178*/ 	.word	0x00001480


	//   ....[5]....
        /*017c*/ 	.word	0x00001c40


	//   ....[6]....
        /*0180*/ 	.word	0x00001d80


	//   ....[7]....
        /*0184*/ 	.word	0x000023e0


	//   ....[8]....
        /*0188*/ 	.word	0x00002480


	//   ....[9]....
        /*018c*/ 	.word	0x00002de0


	//   ....[10]....
        /*0190*/ 	.word	0x00002f60


	//   ....[11]....
        /*0194*/ 	.word	0x00003050


	//   ....[12]....
        /*0198*/ 	.word	0x000030f0


	//   ....[13]....
        /*019c*/ 	.word	0x000031d0


	//   ....[14]....
        /*01a0*/ 	.word	0x00003230


	//   ....[15]....
        /*01a4*/ 	.word	0x000032a0


	//   ....[16]....
        /*01a8*/ 	.word	0x000033e0


	//   ....[17]....
        /*01ac*/ 	.word	0x00003480


	//   ....[18]....
        /*01b0*/ 	.word	0x00003560


	//   ....[19]....
        /*01b4*/ 	.word	0x000035d0


	//----- nvinfo : EIATTR_VRC_CTA_INIT_COUNT
	.align		4
.L_205:
        /*01b8*/ 	.byte	0x02, 0x4a
	.zero		1
	.zero		1


	//----- nvinfo : EIATTR_EXIT_INSTR_OFFSETS
	.align		4
        /*01bc*/ 	.byte	0x04, 0x1c
        /*01be*/ 	.short	(.L_207 - .L_206)


	//   ....[0]....
.L_206:
        /*01c0*/ 	.word	0x000000c0


	//   ....[1]....
        /*01c4*/ 	.word	0x00000250


	//   ....[2]....
        /*01c8*/ 	.word	0x000002b0


	//   ....[3]....
        /*01cc*/ 	.word	0x000002e0


	//   ....[4]....
        /*01d0*/ 	.word	0x00000300


	//   ....[5]....
        /*01d4*/ 	.word	0x00000360


	//   ....[6]....
        /*01d8*/ 	.word	0x00000390


	//   ....[7]....
        /*01dc*/ 	.word	0x00001570


	//   ....[8]....
        /*01e0*/ 	.word	0x00001590


	//   ....[9]....
        /*01e4*/ 	.word	0x00001600


	//   ....[10]....
        /*01e8*/ 	.word	0x00001790


	//   ....[11]....
        /*01ec*/ 	.word	0x000017f0


	//   ....[12]....
        /*01f0*/ 	.word	0x00001820


	//   ....[13]....
        /*01f4*/ 	.word	0x00001840


	//   ....[14]....
        /*01f8*/ 	.word	0x000018a0


	//   ....[15]....
        /*01fc*/ 	.word	0x000018d0


	//   ....[16]....
        /*0200*/ 	.word	0x00002f00


	//   ....[17]....
        /*0204*/ 	.word	0x00002f20


	//----- nvinfo : EIATTR_MAX_THREADS
	.align		4
.L_207:
        /*0208*/ 	.byte	0x04, 0x05
        /*020a*/ 	.short	(.L_209 - .L_208)
.L_208:
        /*020c*/ 	.word	0x00000100
        /*0210*/ 	.word	0x00000001
        /*0214*/ 	.word	0x00000001


	//----- nvinfo : EIATTR_CRS_STACK_SIZE
	.align		4
.L_209:
        /*0218*/ 	.byte	0x04, 0x1e
        /*021a*/ 	.short	(.L_211 - .L_210)
.L_210:
        /*021c*/ 	.word	0x00000000


	//----- nvinfo : EIATTR_CBANK_PARAM_SIZE
	.align		4
.L_211:
        /*0220*/ 	.byte	0x03, 0x19
        /*0222*/ 	.short	0x0050


	//----- nvinfo : EIATTR_PARAM_CBANK
	.align		4
        /*0224*/ 	.byte	0x04, 0x0a
        /*0226*/ 	.short	(.L_213 - .L_212)
	.align		4
.L_212:
        /*0228*/ 	.word	index@(.nv.constant0._ZN3cub18CUB_300001_SM_10006detail14segmented_sort30DeviceSegmentedSortKernelSmallILNS0_9SortOrderE0ENS2_10policy_hubIjNS0_8NullTypeEE9Policy860EjS6_PjS9_lEEvjjjPKjSB_PKT1_PSC_PKT2_PSG_T3_T4_)
        /*022c*/ 	.short	0x0380
        /*022e*/ 	.short	0x0050


	//----- nvinfo : EIATTR_SW_WAR
	.align		4
.L_213:
        /*0230*/ 	.byte	0x04, 0x36
        /*0232*/ 	.short	(.L_215 - .L_214)
.L_214:
        /*0234*/ 	.word	0x00000008
.L_215:


//--------------------- .nv.info._ZN3cub18CUB_300001_SM_10006detail14segmented_sort30DeviceSegmentedSortKernelLargeILNS0_9SortOrderE0ENS2_10policy_hubIjNS0_8NullTypeEE9Policy860EjS6_PjS9_lEEvPKjPKT1_PSC_NS1_20device_double_bufferISC_EEPKT2_PSI_NSG_ISI_EET3_T4_ --------------------------
	.section	.nv.info._ZN3cub18CUB_300001_SM_10006detail14segmented_sort30DeviceSegmentedSortKernelLargeILNS0_9SortOrderE0ENS2_10policy_hubIjNS0_8NullTypeEE9Policy860EjS6_PjS9_lEEvPKjPKT1_PSC_NS1_20device_double_bufferISC_EEPKT2_PSI_NSG_ISI_EET3_T4_,"",@"SHT_CUDA_INFO"
	.sectionflags	@""
	.align	4


	//----- nvinfo : EIATTR_CUDA_API_VERSION
	.align		4
        /*0000*/ 	.byte	0x04, 0x37
        /*0002*/ 	.short	(.L_217 - .L_216)
.L_216:
        /*0004*/ 	.word	0x00000082


	//----- nvinfo : EIATTR_KPARAM_INFO
	.align		4
.L_217:
        /*0008*/ 	.byte	0x04, 0x17
        /*000a*/ 	.short	(.L_219 - .L_218)
.L_218:
        /*000c*/ 	.word	0x00000000
        /*0010*/ 	.short	0x0008
        /*0012*/ 	.short	0x0050
        /*0014*/ 	.byte	0x00, 0xf5, 0x21, 0x00


	//----- nvinfo : EIATTR_KPARAM_INFO
	.align		4
.L_219:
        /*0018*/ 	.byte	0x04, 0x17
        /*001a*/ 	.short	(.L_221 - .L_220)
.L_220:
        /*001c*/ 	.word	0x00000000
        /*0020*/ 	.short	0x0007
        /*0022*/ 	.short	0x0048
        /*0024*/ 	.byte	0x00, 0xf5, 0x21, 0x00


	//----- nvinfo : EIATTR_KPARAM_INFO
	.align		4
.L_221:
        /*0028*/ 	.byte	0x04, 0x17
        /*002a*/ 	.short	(.L_223 - .L_222)
.L_222:
        /*002c*/ 	.word	0x00000000
        /*0030*/ 	.short	0x0006
        /*0032*/ 	.short	0x0038
        /*0034*/ 	.byte	0x00, 0xf0, 0x41, 0x00


	//----- nvinfo : EIATTR_KPARAM_INFO
	.align		4
.L_223:
        /*0038*/ 	.byte	0x04, 0x17
        /*003a*/ 	.short	(.L_225 - .L_224)
.L_224:
        /*003c*/ 	.word	0x00000000
        /*0040*/ 	.short	0x0005
        /*0042*/ 	.short	0x0030
        /*0044*/ 	.byte	0x00, 0xf5, 0x21, 0x00


	//----- nvinfo : EIATTR_KPARAM_INFO
	.align		4
.L_225:
        /*0048*/ 	.byte	0x04, 0x17
        /*004a*/ 	.short	(.L_227 - .L_226)
.L_226:
        /*004c*/ 	.word	0x00000000
        /*0050*/ 	.short	0x0004
        /*0052*/ 	.short	0x0028
        /*0054*/ 	.byte	0x00, 0xf5, 0x21, 0x00


	//----- nvinfo : EIATTR_KPARAM_INFO
	.align		4
.L_227:
        /*0058*/ 	.byte	0x04, 0x17
        /*005a*/ 	.short	(.L_229 - .L_228)
.L_228:
        /*005c*/ 	.word	0x00000000
        /*0060*/ 	.short	0x0003
        /*0062*/ 	.short	0x0018
        /*0064*/ 	.byte	0x00, 0xf0, 0x41, 0x00


	//----- nvinfo : EIATTR_KPARAM_INFO
	.align		4
.L_229:
        /*0068*/ 	.byte	0x04, 0x17
        /*006a*/ 	.short	(.L_231 - .L_230)
.L_230:
        /*006c*/ 	.word	0x00000000
        /*0070*/ 	.short	0x0002
        /*0072*/ 	.short	0x0010
        /*0074*/ 	.byte	0x00, 0xf5, 0x21, 0x00


	//----- nvinfo : EIATTR_KPARAM_INFO
	.align		4
.L_231:
        /*0078*/ 	.byte	0x04, 0x17
        /*007a*/ 	.short	(.L_233 - .L_232)
.L_232:
        /*007c*/ 	.word	0x00000000
        /*0080*/ 	.short	0x0001
        /*0082*/ 	.short	0x0008
        /*0084*/ 	.byte	0x00, 0xf5, 0x21, 0x00


	//----- nvinfo : EIATTR_KPARAM_INFO
	.align		4
.L_233:
        /*0088*/ 	.byte	0x04, 0x17
        /*008a*/ 	.short	(.L_235 - .L_234)
.L_234:
        /*008c*/ 	.word	0x00000000
        /*0090*/ 	.short	0x0000
        /*0092*/ 	.short	0x0000
        /*0094*/ 	.byte	0x00, 0xf5, 0x21, 0x00


	//----- nvinfo : EIATTR_SPARSE_MMA_MASK
	.align		4
.L_235:
        /*0098*/ 	.byte	0x03, 0x50
        /*009a*/ 	.short	0x0000


	//----- nvinfo : EIATTR_MAXREG_COUNT
	.align		4
        /*009c*/ 	.byte	0x03, 0x1b
        /*009e*/ 	.short	0x00ff


	//----- nvinfo : EIATTR_NUM_BARRIERS
	.align		4
        /*00a0*/ 	.byte	0x02, 0x4c
        /*00a2*/ 	.byte	0x01
	.zero		1


	//----- nvinfo : EIATTR_MERCURY_ISA_VERSION
	.align		4
        /*00a4*/ 	.byte	0x03, 0x5f
        /*00a6*/ 	.short	0x0101


	//----- nvinfo : EIATTR_COOP_GROUP_MASK_REGIDS
	.align		4
        /*00a8*/ 	.byte	0x04, 0x29
        /*00aa*/ 	.short	(.L_237 - .L_236)


	//   ....[0]....
.L_236:
        /*00ac*/ 	.word	0xffffffff


	//   ....[1]....
        /*00b0*/ 	.word	0xffffffff


	//   ....[2]....
        /*00b4*/ 	.word	0xffffffff


	//   ....[3]....
        /*00b8*/ 	.word	0xffffffff


	//   ....[4]....
        /*00bc*/ 	.word	0xffffffff


	//   ....[5]....
        /*00c0*/ 	.word	0xffffffff


	//   ....[6]....
        /*00c4*/ 	.word	0xffffffff


	//   ....[7]....
        /*00c8*/ 	.word	0xffffffff


	//   ....[8]....
        /*00cc*/ 	.word	0xffffffff


	//   ....[9]....
        /*00d0*/ 	.word	0xffffffff


	//   ....[10]....
        /*00d4*/ 	.word	0xffffffff


	//   ....[11]....
        /*00d8*/ 	.word	0xffffffff


	//   ....[12]....
        /*00dc*/ 	.word	0xffffffff


	//   ....[13]....
        /*00e0*/ 	.word	0xffffffff


	//   ....[14]....
        /*00e4*/ 	.word	0xffffffff


	//   ....[15]....
        /*00e8*/ 	.word	0xffffffff


	//   ....[16]....
        /*00ec*/ 	.word	0xffffffff


	//   ....[17]....
        /*00f0*/ 	.word	0xffffffff


	//   ....[18]....
        /*00f4*/ 	.word	0xffffffff


	//   ....[19]....
        /*00f8*/ 	.word	0xffffffff


	//   ....[20]....
        /*00fc*/ 	.word	0xffffffff


	//   ....[21]....
        /*0100*/ 	.word	0xffffffff


	//   ....[22]....
        /*0104*/ 	.word	0xffffffff


	//   ....[23]....
        /*0108*/ 	.word	0xffffffff


	//   ....[24]....
        /*010c*/ 	.word	0xffffffff


	//   ....[25]....
        /*0110*/ 	.word	0xffffffff


	//   ....[26]....
        /*0114*/ 	.word	0xffffffff


	//   ....[27]....
        /*0118*/ 	.word	0xffffffff


	//   ....[28]....
        /*011c*/ 	.word	0xffffffff


	//   ....[29]....
        /*0120*/ 	.word	0xffffffff


	//   ....[30]....
        /*0124*/ 	.word	0xffffffff


	//   ....[31]....
        /*0128*/ 	.word	0xffffffff


	//   ....[32]....
        /*012c*/ 	.word	0xffffffff


	//   ....[33]....
        /*0130*/ 	.word	0xffffffff


	//   ....[34]....
        /*0134*/ 	.word	0xffffffff


	//   ....[35]....
        /*0138*/ 	.word	0xffffffff


	//   ....[36]....
        /*013c*/ 	.word	0xffffffff


	//   ....[37]....
        /*0140*/ 	.word	0xffffffff


	//   ....[38]....
        /*0144*/ 	.word	0xffffffff


	//   ....[39]....
        /*0148*/ 	.word	0xffffffff


	//   ....[40]....
        /*014c*/ 	.word	0xffffffff


	//   ....[41]....
        /*0150*/ 	.word	0xffffffff


	//   ....[42]....
        /*0154*/ 	.word	0xffffffff


	//   ....[43]....
        /*0158*/ 	.word	0xffffffff


	//   ....[44]....
        /*015c*/ 	.word	0xffffffff


	//   ....[45]....
        /*0160*/ 	.word	0xffffffff


	//   ....[46]....
        /*0164*/ 	.word	0xffffffff


	//   ....[47]....
        /*0168*/ 	.word	0x05000044


	//   ....[48]....
        /*016c*/ 	.word	0x05000044


	//   ....[49]....
        /*0170*/ 	.word	0x05000044


	//   ....[50]....
        /*0174*/ 	.word	0x05000044


	//   ....[51]....
        /*0178*/ 	.word	0x05000044


	//   ....[52]....
        /*017c*/ 	.word	0x05000044


	//   ....[53]....
        /*0180*/ 	.word	0x05000044


	//   ....[54]....
        /*0184*/ 	.word	0x05000044


	//   ....[55]....
        /*0188*/ 	.word	0x05000044


	//   ....[56]....
        /*018c*/ 	.word	0x05000044


	//   ....[57]....
        /*0190*/ 	.word	0x05000044


	//   ....[58]....
        /*0194*/ 	.word	0x05000044


	//   ....[59]....
        /*0198*/ 	.word	0x05000044


	//   ....[60]....
        /*019c*/ 	.word	0x05000044


	//   ....[61]....
        /*01a0*/ 	.word	0x05000044


	//   ....[62]....
        /*01a4*/ 	.word	0x05000044


	//   ....[63]....
        /*01a8*/ 	.word	0x05000044


	//   ....[64]....
        /*01ac*/ 	.word	0x05000044


	//   ....[65]....
        /*01b0*/ 	.word	0x05000044


	//   ....[66]....
        /*01b4*/ 	.word	0x05000044


	//   ....[67]....
        /*01b8*/ 	.word	0x05000044


	//   ....[68]....
        /*01bc*/ 	.word	0x05000044


	//   ....[69]....
        /*01c0*/ 	.word	0x05000044


	//   ....[70]....
        /*01c4*/ 	.word	0x05000044


	//----- nvinfo : EIATTR_COOP_GROUP_INSTR_OFFSETS
	.align		4
.L_237:
        /*01c8*/ 	.byte	0x04, 0x28
        /*01ca*/ 	.short	(.L_239 - .L_238)


	//   ....[0]....
.L_238:
        /*01cc*/ 	.word	0x00002030


	//   ....[1]....
        /*01d0*/ 	.word	0x00002050


	//   ....[2]....
        /*01d4*/ 	.word	0x00002070


	//   ....[3]....
        /*01d8*/ 	.word	0x00002090


	//   ....[4]....
        /*01dc*/ 	.word	0x000020b0


	//   ....[5]....
        /*01e0*/ 	.word	0x000081e0


	//   ....[6]....
        /*01e4*/ 	.word	0x00008200


	//   ....[7]....
        /*01e8*/ 	.word	0x00008250


	//   ....[8]....
        /*01ec*/ 	.word	0x00008270


	//   ....[9]....
        /*01f0*/ 	.word	0x000082c0


	//   ....[10]....
        /*01f4*/ 	.word	0x000082e0


	//   ....[11]....
        /*01f8*/ 	.word	0x00008320


	//   ....[12]....
        /*01fc*/ 	.word	0x00008350


	//   ....[13]....
        /*0200*/ 	.word	0x00008390


	//   ....[14]....
        /*0204*/ 	.word	0x000083b0


	//   ....[15]....
        /*0208*/ 	.word	0x00009f40


	//   ....[16]....
        /*020c*/ 	.word	0x00009fa0


	//   ....[17]....
        /*0210*/ 	.word	0x0000a010


	//   ....[18]....
        /*0214*/ 	.word	0x0000a030


	//   ....[19]....
        /*0218*/ 	.word	0x0000a050


	//   ....[20]....
        /*021c*/ 	.word	0x0000bc20


	//   ....[21]....
        /*0220*/ 	.word	0x0000d850


	//   ....[22]....
        /*0224*/ 	.word	0x0000d870


	//   ....[23]....
        /*0228*/ 	.word	0x0000d890


	//   ....[24]....
        /*022c*/ 	.word	0x0000d8b0


	//   ....[25]....
        /*0230*/ 	.word	0x0000d8d0


	//   ....[26]....
        /*0234*/ 	.word	0x00015790


	//   ....[27]....
        /*0238*/ 	.word	0x000157a0


	//   ....[28]....
        /*023c*/ 	.word	0x000157f0


	//   ....[29]....
        /*0240*/ 	.word	0x00015800


	//   ....[30]....
        /*0244*/ 	.word	0x00015840


	//   ....[31]....
        /*0248*/ 	.word	0x00015860


	//   ....[32]....
        /*024c*/ 	.word	0x000158a0


	//   ....[33]....
        /*0250*/ 	.word	0x000158c0


	//   ....[34]....
        /*0254*/ 	.word	0x00015900


	//   ....[35]....
        /*0258*/ 	.word	0x00015920


	//   ....[36]....
        /*025c*/ 	.word	0x000184c0


	//   ....[37]....
        /*0260*/ 	.word	0x00018500


	//   ....[38]....
        /*0264*/ 	.word	0x00018520


	//   ....[39]....
        /*0268*/ 	.word	0x00018540


	//   ....[40]....
        /*026c*/ 	.word	0x00018560


	//   ....[41]....
        /*0270*/ 	.word	0x0001a280


	//   ....[42]....
        /*0274*/ 	.word	0x0001c010


	//   ....[43]....
        /*0278*/ 	.word	0x0001c030


	//   ....[44]....
        /*027c*/ 	.word	0x0001c050


	//   ....[45]....
        /*0280*/ 	.word	0x0001c070


	//   ....[46]....
        /*0284*/ 	.word	0x0001c090


	//   ....[47]....
        /*0288*/ 	.word	0x0001e430


	//   ....[48]....
        /*028c*/ 	.word	0x0001e480


	//   ....[49]....
        /*0290*/ 	.word	0x0001e530


	//   ....[50]....
        /*0294*/ 	.word	0x0001e580


	//   ....[51]....
        /*0298*/ 	.word	0x0001e600


	//   ....[52]....
        /*029c*/ 	.word	0x0001e680


	//   ....[53]....
        /*02a0*/ 	.word	0x0001e700


	//   ....[54]....
        /*02a4*/ 	.word	0x0001e780


	//   ....[55]....
        /*02a8*/ 	.word	0x0001e800


	//   ....[56]....
        /*02ac*/ 	.word	0x0001e870


	//   ....[57]....
        /*02b0*/ 	.word	0x0001e900


	//   ....[58]....
        /*02b4*/ 	.word	0x0001e990


	//   ....[59]....
        /*02b8*/ 	.word	0x0001ea20


	//   ....[60]....
        /*02bc*/ 	.word	0x0001ea70


	//   ....[61]....
        /*02c0*/ 	.word	0x0001eb00


	//   ....[62]....
        /*02c4*/ 	.word	0x0001eb50


	//   ....[63]....
        /*02c8*/ 	.word	0x0001ebe0


	//   ....[64]....
        /*02cc*/ 	.word	0x0001ec30


	//   ....[65]....
        /*02d0*/ 	.word	0x0001ecc0


	//   ....[66]....
        /*02d4*/ 	.word	0x0001ed10


	//   ....[67]....
        /*02d8*/ 	.word	0x0001eda0


	//   ....[68]....
        /*02dc*/ 	.word	0x0001edf0


	//   ....[69]....
        /*02e0*/ 	.word	0x0001ee70


	//   ....[70]....
        /*02e4*/ 	.word	0x0001ef00


	//----- nvinfo : EIATTR_VRC_CTA_INIT_COUNT
	.align		4
.L_239:
        /*02e8*/ 	.byte	0x02, 0x4a
	.zero		1
	.zero		1


	//----- nvinfo : EIATTR_EXIT_INSTR_OFFSETS
	.align		4
        /*02ec*/ 	.byte	0x04, 0x1c
        /*02ee*/ 	.short	(.L_241 - .L_240)


	//   ....[0]....
.L_240:
        /*02f0*/ 	.word	0x00003800


	//   ....[1]....
        /*02f4*/ 	.word	0x00003830


	//   ....[2]....
        /*02f8*/ 	.word	0x0001e3c0


	//----- nvinfo : EIATTR_MAX_THREADS
	.align		4
.L_241:
        /*02fc*/ 	.byte	0x04, 0x05
        /*02fe*/ 	.short	(.L_243 - .L_242)
.L_242:
        /*0300*/ 	.word	0x00000100
        /*0304*/ 	.word	0x00000001
        /*0308*/ 	.word	0x00000001


	//----- nvinfo : EIATTR_CRS_STACK_SIZE
	.align		4
.L_243:
        /*030c*/ 	.byte	0x04, 0x1e
        /*030e*/ 	.short	(.L_245 - .L_244)
.L_244:
        /*0310*/ 	.word	0x00000000


	//----- nvinfo : EIATTR_CBANK_PARAM_SIZE
	.align		4
.L_245:
        /*0314*/ 	.byte	0x03, 0x19
        /*0316*/ 	.short	0x0058


	//----- nvinfo : EIATTR_PARAM_CBANK
	.align		4
        /*0318*/ 	.byte	0x04, 0x0a
        /*031a*/ 	.short	(.L_247 - .L_246)
	.align		4
.L_246:
        /*031c*/ 	.word	index@(.nv.constant0._ZN3cub18CUB_300001_SM_10006detail14segmented_sort30DeviceSegmentedSortKernelLargeILNS0_9SortOrderE0ENS2_10policy_hubIjNS0_8NullTypeEE9Policy860EjS6_PjS9_lEEvPKjPKT1_PSC_NS1_20device_double_bufferISC_EEPKT2_PSI_NSG_ISI_EET3_T4_)
        /*0320*/ 	.short	0x0380
        /*0322*/ 	.short	0x0058


	//----- nvinfo : EIATTR_SW_WAR
	.align		4
.L_247:
        /*0324*/ 	.byte	0x04, 0x36
        /*0326*/ 	.short	(.L_249 - .L_248)
.L_248:
        /*0328*/ 	.word	0x00000008
.L_249:


//--------------------- .nv.info._ZN3cub18CUB_300001_SM_10006detail19three_way_partition29DeviceThreeWayPartitionKernelINS2_10policy_hubIjiE10Policy1000EN6thrust24THRUST_300001_SM_1000_NS17counting_iteratorIjNS8_11use_defaultESA_SA_EEPjSC_NS8_16reverse_iteratorISC_EESC_NS0_13ScanTileStateImLb1EEENS0_21DispatchSegmentedSortILNS0_9SortOrderE0EjNS0_8NullTypeElSC_SC_NS1_14segmented_sort10policy_hubIjSJ_EEE22LargeSegmentsSelectorTENSN_22SmallSegmentsSelectorTEiNS2_19streaming_context_tIlEEEEvT0_T1_T2_T3_T4_T5_T6_T7_T8_iT9_ --------------------------
	.section	.nv.info._ZN3cub18CUB_300001_SM_10006detail19three_way_partition29DeviceThreeWayPartitionKernelINS2_10policy_hubIjiE10Policy1000EN6thrust24THRUST_300001_SM_1000_NS17counting_iteratorIjNS8_11use_defaultESA_SA_EEPjSC_NS8_16reverse_iteratorISC_EESC_NS0_13ScanTileStateImLb1EEENS0_21DispatchSegmentedSortILNS0_9SortOrderE0EjNS0_8NullTypeElSC_SC_NS1_14segmented_sort10policy_hubIjSJ_EEE22LargeSegmentsSelectorTENSN_22SmallSegmentsSelectorTEiNS2_19streaming_context_tIlEEEEvT0_T1_T2_T3_T4_T5_T6_T7_T8_iT9_,"",@"SHT_CUDA_INFO"
	.sectionflags	@""
	.align	4


	//----- nvinfo : EIATTR_CUDA_API_VERSION
	.align		4
        /*0000*/ 	.byte	0x04, 0x37
        /*0002*/ 	.short	(.L_251 - .L_250)
.L_250:
        /*0004*/ 	.word	0x00000082


	//----- nvinfo : EIATTR_KPARAM_INFO
	.align		4
.L_251:
        /*0008*/ 	.byte	0x04, 0x17
        /*000a*/ 	.short	(.L_253 - .L_252)
.L_252:
        /*000c*/ 	.word	0x00000000
        /*0010*/ 	.short	0x000a
        /*0012*/ 	.short	0x0078
        /*0014*/ 	.byte	0x00, 0xf0, 0x81, 0x00


	//----- nvinfo : EIATTR_KPARAM_INFO
	.align		4
.L_253:
        /*0018*/ 	.byte	0x04, 0x17
        /*001a*/ 	.short	(.L_255 - .L_254)
.L_254:
        /*001c*/ 	.word	0x00000000
        /*0020*/ 	.short	0x0009
        /*0022*/ 	.short	0x0074
        /*0024*/ 	.byte	0x00, 0xf0, 0x11, 0x00


	//----- nvinfo : EIATTR_KPARAM_INFO
	.align		4
.L_255:
        /*0028*/ 	.byte	0x04, 0x17
        /*002a*/ 	.short	(.L_257 - .L_256)
.L_256:
        /*002c*/ 	.word	0x00000000
        /*0030*/ 	.short	0x0008
        /*0032*/ 	.short	0x0070
        /*0034*/ 	.byte	0x00, 0xf0, 0x11, 0x00


	//----- nvinfo : EIATTR_KPARAM_INFO
	.align		4
.L_257:
        /*0038*/ 	.byte	0x04, 0x17
        /*003a*/ 	.short	(.L_259 - .L_258)
.L_258:
        /*003c*/ 	.word	0x00000000
        /*0040*/ 	.short	0x0007
        /*0042*/ 	.short	0x0050
        /*0044*/ 	.byte	0x00, 0xf0, 0x81, 0x00


	//----- nvinfo : EIATTR_KPARAM_INFO
	.align		4
.L_259:
        /*0048*/ 	.byte	0x04, 0x17
        /*004a*/ 	.short	(.L_261 - .L_260)
.L_260:
        /*004c*/ 	.word	0x00000000
        /*0050*/ 	.short	0x0006
        /*0052*/ 	.short	0x0030
        /*0054*/ 	.byte	0x00, 0xf0, 0x81, 0x00


	//----- nvinfo : EIATTR_KPARAM_INFO
	.align		4
.L_261:
        /*0058*/ 	.byte	0x04, 0x17
        /*005a*/ 	.short	(.L_263 - .L_262)
.L_262:
        /*005c*/ 	.word	0x00000000
        /*0060*/ 	.short	0x0005
        /*0062*/ 	.short	0x0028
        /*0064*/ 	.byte	0x00, 0xf0, 0x21, 0x00


	//----- nvinfo : EIATTR_KPARAM_INFO
	.align		4
.L_263:
        /*0068*/ 	.byte	0x04, 0x17
        /*006a*/ 	.short	(.L_265 - .L_264)
.L_264:
        /*006c*/ 	.word	0x00000000
        /*0070*/ 	.short	0x0004
        /*0072*/ 	.short	0x0020
        /*0074*/ 	.byte	0x00, 0xf5, 0x21, 0x00


	//----- nvinfo : EIATTR_KPARAM_INFO
	.align		4
.L_265:
        /*0078*/ 	.byte	0x04, 0x17
        /*007a*/ 	.short	(.L_267 - .L_266)
.L_266:
        /*007c*/ 	.word	0x00000000
        /*0080*/ 	.short	0x0003
        /*0082*/ 	.short	0x0018
        /*0084*/ 	.byte	0x00, 0xf0, 0x21, 0x00


	//----- nvinfo : EIATTR_KPARAM_INFO
	.align		4
.L_267:
        /*0088*/ 	.byte	0x04, 0x17
        /*008a*/ 	.short	(.L_269 - .L_268)
.L_268:
        /*008c*/ 	.word	0x00000000
        /*0090*/ 	.short	0x0002
        /*0092*/ 	.short	0x0010
        /*0094*/ 	.byte	0x00, 0xf5, 0x21, 0x00


	//----- nvinfo : EIATTR_KPARAM_INFO
	.align		4
.L_269:
        /*0098*/ 	.byte	0x04, 0x17
        /*009a*/ 	.short	(.L_271 - .L_270)
.L_270:
        /*009c*/ 	.word	0x00000000
        /*00a0*/ 	.short	0x0001
        /*00a2*/ 	.short	0x0008
        /*00a4*/ 	.byte	0x00, 0xf5, 0x21, 0x00


	//----- nvinfo : EIATTR_KPARAM_INFO
	.align		4
.L_271:
        /*00a8*/ 	.byte	0x04, 0x17
        /*00aa*/ 	.short	(.L_273 - .L_272)
.L_272:
        /*00ac*/ 	.word	0x00000000
        /*00b0*/ 	.short	0x0000
        /*00b2*/ 	.short	0x0000
        /*00b4*/ 	.byte	0x00, 0xf0, 0x11, 0x00


	//----- nvinfo : EIATTR_SPARSE_MMA_MASK
	.align		4
.L_273:
        /*00b8*/ 	.byte	0x03, 0x50
        /*00ba*/ 	.short	0x0000


	//----- nvinfo : EIATTR_MAXREG_COUNT
	.align		4
        /*00bc*/ 	.byte	0x03, 0x1b
        /*00be*/ 	.short	0x0080


	//----- nvinfo : EIATTR_NUM_BARRIERS
	.align		4
        /*00c0*/ 	.byte	0x02, 0x4c
        /*00c2*/ 	.byte	0x01
	.zero		1


	//----- nvinfo : EIATTR_MERCURY_ISA_VERSION
	.align		4
        /*00c4*/ 	.byte	0x03, 0x5f
        /*00c6*/ 	.short	0x0101


	//----- nvinfo : EIATTR_COOP_GROUP_MASK_REGIDS
	.align		4
        /*00c8*/ 	.byte	0x04, 0x29
        /*00ca*/ 	.short	(.L_275 - .L_274)


	//   ....[0]....
.L_274:
        /*00cc*/ 	.word	0xffffffff


	//   ....[1]....
        /*00d0*/ 	.word	0xffffffff


	//   ....[2]....
        /*00d4*/ 	.word	0xffffffff


	//   ....[3]....
        /*00d8*/ 	.word	0xffffffff


	//   ....[4]....
        /*00dc*/ 	.word	0xffffffff


	//   ....[5]....
        /*00e0*/ 	.word	0xffffffff


	//   ....[6]....
        /*00e4*/ 	.word	0xffffffff


	//   ....[7]....
        /*00e8*/ 	.word	0xffffffff


	//   ....[8]....
        /*00ec*/ 	.word	0xffffffff


	//   ....[9]....
        /*00f0*/ 	.word	0xffffffff


	//   ....[10]....
        /*00f4*/ 	.word	0xffffffff


	//   ....[11]....
        /*00f8*/ 	.word	0xffffffff


	//   ....[12]....
        /*00fc*/ 	.word	0xffffffff


	//   ....[13]....
        /*0100*/ 	.word	0xffffffff


	//   ....[14]....
        /*0104*/ 	.word	0xffffffff


	//   ....[15]....
        /*0108*/ 	.word	0xffffffff


	//   ....[16]....
        /*010c*/ 	.word	0xffffffff


	//   ....[17]....
        /*0110*/ 	.word	0xffffffff


	//   ....[18]....
        /*0114*/ 	.word	0xffffffff


	//   ....[19]....
        /*0118*/ 	.word	0xffffffff


	//   ....[20]....
        /*011c*/ 	.word	0xffffffff


	//   ....[21]....
        /*0120*/ 	.word	0xffffffff


	//   ....[22]....
        /*0124*/ 	.word	0xffffffff


	//   ....[23]....
        /*0128*/ 	.word	0xffffffff


	//   ....[24]....
        /*012c*/ 	.word	0xffffffff


	//   ....[25]....
        /*0130*/ 	.word	0xffffffff


	//   ....[26]....
        /*0134*/ 	.word	0xffffffff


	//   ....[27]....
        /*0138*/ 	.word	0xffffffff


	//   ....[28]....
        /*013c*/ 	.word	0xffffffff


	//   ....[29]....
        /*0140*/ 	.word	0xffffffff


	//   ....[30]....
        /*0144*/ 	.word	0xffffffff


	//   ....[31]....
        /*0148*/ 	.word	0xffffffff


	//   ....[32]....
        /*014c*/ 	.word	0xffffffff


	//   ....[33]....
        /*0150*/ 	.word	0xffffffff


	//   ....[34]....
        /*0154*/ 	.word	0xffffffff


	//   ....[35]....
        /*0158*/ 	.word	0xffffffff


	//   ....[36]....
        /*015c*/ 	.word	0xffffffff


	//   ....[37]....
        /*0160*/ 	.word	0xffffffff


	//   ....[38]....
        /*0164*/ 	.word	0xffffffff


	//   ....[39]....
        /*0168*/ 	.word	0xffffffff


	//   ....[40]....
        /*016c*/ 	.word	0xffffffff


	//   ....[41]....
        /*0170*/ 	.word	0xffffffff


	//   ....[42]....
        /*0174*/ 	.word	0xffffffff


	//   ....[43]....
        /*0178*/ 	.word	0xffffffff


	//   ....[44]....
        /*017c*/ 	.word	0xffffffff


	//   ....[45]....
        /*0180*/ 	.word	0xffffffff


	//   ....[46]....
        /*0184*/ 	.word	0xffffffff


	//   ....[47]....
        /*0188*/ 	.word	0xffffffff


	//   ....[48]....
        /*018c*/ 	.word	0xffffffff


	//   ....[49]....
        /*0190*/ 	.word	0xffffffff


	//   ....[50]....
        /*0194*/ 	.word	0xffffffff


	//   ....[51]....
        /*0198*/ 	.word	0xffffffff


	//   ....[52]....
        /*019c*/ 	.word	0xffffffff


	//   ....[53]....
        /*01a0*/ 	.word	0xffffffff


	//   ....[54]....
        /*01a4*/ 	.word	0xffffffff


	//   ....[55]....
        /*01a8*/ 	.word	0xffffffff


	//   ....[56]....
        /*01ac*/ 	.word	0xffffffff


	//   ....[57]....
        /*01b0*/ 	.word	0xffffffff


	//   ....[58]....
        /*01b4*/ 	.word	0xffffffff


	//   ....[59]....
        /*01b8*/ 	.word	0xffffffff


	//   ....[60]....
        /*01bc*/ 	.word	0xffffffff


	//   ....[61]....
        /*01c0*/ 	.word	0xffffffff


	//   ....[62]....
        /*01c4*/ 	.word	0xffffffff


	//   ....[63]....
        /*01c8*/ 	.word	0xffffffff


	//   ....[64]....
        /*01cc*/ 	.word	0xffffffff


	//   ....[65]....
        /*01d0*/ 	.word	0xffffffff


	//   ....[66]....
        /*01d4*/ 	.word	0xffffffff


	//   ....[67]....
        /*01d8*/ 	.word	0xffffffff


	//   ....[68]....
        /*01dc*/ 	.word	0xffffffff


	//   ....[69]....
        /*01e0*/ 	.word	0xffffffff


	//   ....[70]....
        /*01e4*/ 	.word	0xffffffff


	//   ....[71]....
        /*01e8*/ 	.word	0xffffffff


	//   ....[72]....
        /*01ec*/ 	.word	0xffffffff


	//   ....[73]....
        /*01f0*/ 	.word	0xffffffff


	//   ....[74]....
        /*01f4*/ 	.word	0xffffffff


	//   ....[75]....
        /*01f8*/ 	.word	0xffffffff


	//   ....[76]....
        /*01fc*/ 	.word	0xffffffff


	//   ....[77]....
        /*0200*/ 	.word	0xffffffff


	//   ....[78]....
        /*0204*/ 	.word	0xffffffff


	//   ....[79]....
        /*0208*/ 	.word	0xffffffff


	//   ....[80]....
        /*020c*/ 	.word	0xffffffff


	//   ....[81]....
        /*0210*/ 	.word	0xffffffff


	//   ....[82]....
        /*0214*/ 	.word	0xffffffff


	//   ....[83]....
        /*0218*/ 	.word	0xffffffff


	//   ....[84]....
        /*021c*/ 	.word	0xffffffff


	//   ....[85]....
        /*0220*/ 	.word	0xffffffff


	//   ....[86]....
        /*0224*/ 	.word	0xffffffff


	//   ....[87]....
        /*0228*/ 	.word	0xffffffff


	//   ....[88]....
        /*022c*/ 	.word	0xffffffff


	//   ....[89]....
        /*0230*/ 	.word	0xffffffff


	//   ....[90]....
        /*0234*/ 	.word	0xffffffff


	//   ....[91]....
        /*0238*/ 	.word	0xffffffff


	//   ....[92]....
        /*023c*/ 	.word	0xffffffff


	//   ....[93]....
        /*0240*/ 	.word	0xffffffff


	//   ....[94]....
        /*0244*/ 	.word	0xffffffff


	//   ....[95]....
        /*0248*/ 	.word	0xffffffff


	//   ....[96]....
        /*024c*/ 	.word	0x05000008


	//   ....[97]....
        /*0250*/ 	.word	0x05000008


	//   ....[98]....
        /*0254*/ 	.word	0x05000008


	//   ....[99]....
        /*0258*/ 	.word	0x05000008


	//   ....[100]....
        /*025c*/ 	.word	0x05000008


	//   ....[101]....
        /*0260*/ 	.word	0x05000008


	//   ....[102]....
        /*0264*/ 	.word	0x05000008


	//   ....[103]....
        /*0268*/ 	.word	0x05000008


	//   ....[104]....
        /*026c*/ 	.word	0x05000008


	//   ....[105]....
        /*0270*/ 	.word	0x05000008


	//   ....[106]....
        /*0274*/ 	.word	0x05000008


	//   ....[107]....
        /*0278*/ 	.word	0x05000008


	//   ....[108]....
        /*027c*/ 	.word	0x05000008


	//   ....[109]....
        /*0280*/ 	.word	0x05000008


	//   ....[110]....
        /*0284*/ 	.word	0x05000008


	//   ....[111]....
        /*0288*/ 	.word	0x05000008


	//   ....[112]....
        /*028c*/ 	.word	0x05000008


	//   ....[113]....
        /*0290*/ 	.word	0x05000008


	//   ....[114]....
        /*0294*/ 	.word	0x05000008


	//   ....[115]....
        /*0298*/ 	.word	0x05000008


	//   ....[116]....
        /*029c*/ 	.word	0x05000008


	//   ....[117]....
        /*02a0*/ 	.word	0x05000008


	//   ....[118]....
        /*02a4*/ 	.word	0x05000008


	//   ....[119]....
        /*02a8*/ 	.word	0x05000008


	//   ....[120]....
        /*02ac*/ 	.word	0x05000008


	//   ....[121]....
        /*02b0*/ 	.word	0x05000008


	//   ....[122]....
        /*02b4*/ 	.word	0x05000008


	//   ....[123]....
        /*02b8*/ 	.word	0x05000008


	//   ....[124]....
        /*02bc*/ 	.word	0x05000008


	//   ....[125]....
        /*02c0*/ 	.word	0x05000008


	//   ....[126]....
        /*02c4*/ 	.word	0x05000008


	//   ....[127]....
        /*02c8*/ 	.word	0x05000008


	//   ....[128]....
        /*02cc*/ 	.word	0x05000008


	//   ....[129]....
        /*02d0*/ 	.word	0x05000008


	//   ....[130]....
        /*02d4*/ 	.word	0x05000008


	//   ....[131]....
        /*02d8*/ 	.word	0x05000008


	//   ....[132]....
        /*02dc*/ 	.word	0x05000008


	//   ....[133]....
        /*02e0*/ 	.word	0x05000008


	//   ....[134]....
        /*02e4*/ 	.word	0x05000008


	//   ....[135]....
        /*02e8*/ 	.word	0x05000008


	//   ....[136]....
        /*02ec*/ 	.word	0x05000008


	//   ....[137]....
        /*02f0*/ 	.word	0x05000008


	//   ....[138]....
        /*02f4*/ 	.word	0x05000008


	//   ....[139]....
        /*02f8*/ 	.word	0x05000008


	//   ....[140]....
        /*02fc*/ 	.word	0x05000008


	//   ....[141]....
        /*0300*/ 	.word	0x05000008


	//   ....[142]....
        /*0304*/ 	.word	0x05000008


	//   ....[143]....
        /*0308*/ 	.word	0x05000008


	//   ....[144]....
        /*030c*/ 	.word	0x05000008


	//   ....[145]....
        /*0310*/ 	.word	0x05000008


	//   ....[146]....
        /*0314*/ 	.word	0x05000008


	//   ....[147]....
        /*0318*/ 	.word	0x05000008


	//   ....[148]....
        /*031c*/ 	.word	0x05000008


	//   ....[149]....
        /*0320*/ 	.word	0x05000008


	//   ....[150]....
        /*0324*/ 	.word	0x05000008


	//   ....[151]....
        /*0328*/ 	.word	0x05000008


	//----- nvinfo : EIATTR_COOP_GROUP_INSTR_OFFSETS
	.align		4
.L_275:
        /*032c*/ 	.byte	0x04, 0x28
        /*032e*/ 	.short	(.L_277 - .L_276)


	//   ....[0]....
.L_276:
        /*0330*/ 	.word	0x00001c30


	//   ....[1]....
        /*0334*/ 	.word	0x00001c40


	//   ....[2]....
        /*0338*/ 	.word	0x00001c90


	//   ....[3]....
        /*033c*/ 	.word	0x00001cb0


	//   ....[4]....
        /*0340*/ 	.word	0x00001d00


	//   ....[5]....
        /*0344*/ 	.word	0x00001d20


	//   ....[6]....
        /*0348*/ 	.word	0x00001d70


	//   ....[7]....
        /*034c*/ 	.word	0x00001d90


	//   ....[8]....
        /*0350*/ 	.word	0x00001de0


	//   ....[9]....
        /*0354*/ 	.word	0x00001e00


	//   ....[10]....
        /*0358*/ 	.word	0x00005350


	//   ....[11]....
        /*035c*/ 	.word	0x00005360


	//   ....[12]....
        /*0360*/ 	.word	0x000053b0


	//   ....[13]....
        /*0364*/ 	.word	0x000053d0


	//   ....[14]....
        /*0368*/ 	.word	0x00005420


	//   ....[15]....
        /*036c*/ 	.word	0x00005440


	//   ....[16]....
        /*0370*/ 	.word	0x00005490


	//   ....[17]....
        /*0374*/ 	.word	0x000054b0


	//   ....[18]....
        /*0378*/ 	.word	0x00005500


	//   ....[19]....
        /*037c*/ 	.word	0x00005520


	//   ....[20]....
        /*0380*/ 	.word	0x00005cf0


	//   ....[21]....
        /*0384*/ 	.word	0x00005ed0


	//   ....[22]....
        /*0388*/ 	.word	0x00005f40


	//   ....[23]....
        /*038c*/ 	.word	0x00005fd0


	//   ....[24]....
        /*0390*/ 	.word	0x00005ff0


	//   ....[25]....
        /*0394*/ 	.word	0x00006040


	//   ....[26]....
        /*0398*/ 	.word	0x00006070


	//   ....[27]....
        /*039c*/ 	.word	0x000060b0


	//   ....[28]....
        /*03a0*/ 	.word	0x000060f0


	//   ....[29]....
        /*03a4*/ 	.word	0x00006130


	//   ....[30]....
        /*03a8*/ 	.word	0x00006160


	//   ....[31]....
        /*03ac*/ 	.word	0x000061b0


	//   ....[32]....
        /*03b0*/ 	.word	0x00006220


	//   ....[33]....
        /*03b4*/ 	.word	0x00006250


	//   ....[34]....
        /*03b8*/ 	.word	0x00006340


	//   ....[35]....
        /*03bc*/ 	.word	0x00006520


	//   ....[36]....
        /*03c0*/ 	.word	0x00006580


	//   ....[37]....
        /*03c4*/ 	.word	0x000065f0


	//   ....[38]....
        /*03c8*/ 	.word	0x00006610


	//   ....[39]....
        /*03cc*/ 	.word	0x00006660


	//   ....[40]....
        /*03d0*/ 	.word	0x00006690


	//   ....[41]....
        /*03d4*/ 	.word	0x000066e0


	//   ....[42]....
        /*03d8*/ 	.word	0x00006710


	//   ....[43]....
        /*03dc*/ 	.word	0x00006770


	//   ....[44]....
        /*03e0*/ 	.word	0x00006780


	//   ....[45]....
        /*03e4*/ 	.word	0x000067d0


	//   ....[46]....
        /*03e8*/ 	.word	0x00006820


	//   ....[47]....
        /*03ec*/ 	.word	0x00006830


	//   ....[48]....
        /*03f0*/ 	.word	0x0000a000


	//   ....[49]....
        /*03f4*/ 	.word	0x0000a020


	//   ....[50]....
        /*03f8*/ 	.word	0x0000a070


	//   ....[51]....
        /*03fc*/ 	.word	0x0000a090


	//   ....[52]....
        /*0400*/ 	.word	0x0000a0d0


	//   ....[53]....
        /*0404*/ 	.word	0x0000a100


	//   ....[54]....
        /*0408*/ 	.word	0x0000a140


	//   ....[55]....
        /*040c*/ 	.word	0x0000a170


	//   ....[56]....
        /*0410*/ 	.word	0x0000a1b0


	//   ....[57]....
        /*0414*/ 	.word	0x0000a1e0


	//   ....[58]....
        /*0418*/ 	.word	0x0000e210


	//   ....[59]....
        /*041c*/ 	.word	0x0000e230


	//   ....[60]....
        /*0420*/ 	.word	0x0000e280


	//   ....[61]....
        /*0424*/ 	.word	0x0000e2a0


	//   ....[62]....
        /*0428*/ 	.word	0x0000e2e0


	//   ....[63]....
        /*042c*/ 	.word	0x0000e310


	//   ....[64]....
        /*0430*/ 	.word	0x0000e350


	//   ....[65]....
        /*0434*/ 	.word	0x0000e380


	//   ....[66]....
        /*0438*/ 	.word	0x0000e3c0


	//   ....[67]....
        /*043c*/ 	.word	0x0000e400


	//   ....[68]....
        /*0440*/ 	.word	0x0000eb80


	//   ....[69]....
        /*0444*/ 	.word	0x0000ed60


	//   ....[70]....
        /*0448*/ 	.word	0x0000edd0


	//   ....[71]....
        /*044c*/ 	.word	0x0000ee60


	//   ....[72]....
        /*0450*/ 	.word	0x0000ee80


	//   ....[73]....
        /*0454*/ 	.word	0x0000eed0


	//   ....[74]....
        /*0458*/ 	.word	0x0000ef00


	//   ....[75]....
        /*045c*/ 	.word	0x0000ef40


	//   ....[76]....
        /*0460*/ 	.word	0x0000ef80


	//   ....[77]....
        /*0464*/ 	.word	0x0000efc0


	//   ....[78]....
        /*0468*/ 	.word	0x0000eff0


	//   ....[79]....
        /*046c*/ 	.word	0x0000f040


	//   ....[80]....
        /*0470*/ 	.word	0x0000f0b0


	//   ....[81]....
        /*0474*/ 	.word	0x0000f0e0


	//   ....[82]....
        /*0478*/ 	.word	0x0000f1d0


	//   ....[83]....
        /*047c*/ 	.word	0x0000f3b0


	//   ....[84]....
        /*0480*/ 	.word	0x0000f410


	//   ....[85]....
        /*0484*/ 	.word	0x0000f480


	//   ....[86]....
        /*0488*/ 	.word	0x0000f4a0


	//   ....[87]....
        /*048c*/ 	.word	0x0000f4f0


	//   ....[88]....
        /*0490*/ 	.word	0x0000f520


	//   ....[89]....
        /*0494*/ 	.word	0x0000f570


	//   ....[90]....
        /*0498*/ 	.word	0x0000f5a0


	//   ....[91]....
        /*049c*/ 	.word	0x0000f600


	//   ....[92]....
        /*04a0*/ 	.word	0x0000f610


	//   ....[93]....
        /*04a4*/ 	.word	0x0000f660


	//   ....[94]....
        /*04a8*/ 	.word	0x0000f6b0


	//   ....[95]....
        /*04ac*/ 	.word	0x0000f6c0


	//   ....[96]....
        /*04b0*/ 	.word	0x000117f0


	//   ....[97]....
        /*04b4*/ 	.word	0x00011870


	//   ....[98]....
        /*04b8*/ 	.word	0x00011900


	//   ....[99]....
        /*04bc*/ 	.word	0x000119d0


	//   ....[100]....
        /*04c0*/ 	.word	0x00011a20


	//   ....[101]....
        /*04c4*/ 	.word	0x00011af0


	//   ....[102]....
        /*04c8*/ 	.word	0x00011b50


	//   ....[103]....
        /*04cc*/ 	.word	0x00011bb0


	//   ....[104]....
        /*04d0*/ 	.word	0x00011c40


	//   ....[105]....
        /*04d4*/ 	.word	0x00011ca0


	//   ....[106]....
        /*04d8*/ 	.word	0x00011d30


	//   ....[107]....
        /*04dc*/ 	.word	0x00011dd0


	//   ....[108]....
        /*04e0*/ 	.word	0x00011e20


	//   ....[109]....
        /*04e4*/ 	.word	0x00011f10


	//   ....[110]....
        /*04e8*/ 	.word	0x00011f80


	//   ....[111]....
        /*04ec*/ 	.word	0x00012000


	//   ....[112]....
        /*04f0*/ 	.word	0x00012080


	//   ....[113]....
        /*04f4*/ 	.word	0x00012140


	//   ....[114]....
        /*04f8*/ 	.word	0x00012190


	//   ....[115]....
        /*04fc*/ 	.word	0x00012260


	//   ....[116]....
        /*0500*/ 	.word	0x000122b0


	//   ....[117]....
        /*0504*/ 	.word	0x00012320


	//   ....[118]....
        /*0508*/ 	.word	0x000123b0


	//   ....[119]....
        /*050c*/ 	.word	0x00012410


	//   ....[120]....
        /*0510*/ 	.word	0x000124a0


	//   ....[121]....
        /*0514*/ 	.word	0x00012540


	//   ....[122]....
        /*0518*/ 	.word	0x00012590


	//   ....[123]....
        /*051c*/ 	.word	0x00012630


	//   ....[124]....
        /*0520*/ 	.word	0x000126a0


	//   ....[125]....
        /*0524*/ 	.word	0x00012720


	//   ....[126]....
        /*0528*/ 	.word	0x000127b0


	//   ....[127]....
        /*052c*/ 	.word	0x00012860


	//   ....[128]....
        /*0530*/ 	.word	0x000128b0


	//   ....[129]....
        /*0534*/ 	.word	0x00012980


	//   ....[130]....
        /*0538*/ 	.word	0x000129e0


	//   ....[131]....
        /*053c*/ 	.word	0x00012a40


	//   ....[132]....
        /*0540*/ 	.word	0x00012af0


	//   ....[133]....
        /*0544*/ 	.word	0x00012b50


	//   ....[134]....
        /*0548*/ 	.word	0x00012be0


	//   ....[135]....
        /*054c*/ 	.word	0x00012c80


	//   ....[136]....
        /*0550*/ 	.word	0x00012cd0


	//   ....[137]....
        /*0554*/ 	.word	0x00012dc0


	//   ....[138]....
        /*0558*/ 	.word	0x00012e30


	//   ....[139]....
        /*055c*/ 	.word	0x00012eb0


	//   ....[140]....
        /*0560*/ 	.word	0x00012f30


	//   ....[141]....
        /*0564*/ 	.word	0x00012ff0


	//   ....[142]....
        /*0568*/ 	.word	0x00013040


	//   ....[143]....
        /*056c*/ 	.word	0x00013110


	//   ....[144]....
        /*0570*/ 	.word	0x00013160


	//   ....[145]....
        /*0574*/ 	.word	0x000131d0


	//   ....[146]....
        /*0578*/ 	.word	0x00013260


	//   ....[147]....
        /*057c*/ 	.word	0x000132c0


	//   ....[148]....
        /*0580*/ 	.word	0x00013350


	//   ....[149]....
        /*0584*/ 	.word	0x000133f0


	//   ....[150]....
        /*0588*/ 	.word	0x00013440


	//   ....[151]....
        /*058c*/ 	.word	0x000134e0


	//----- nvinfo : EIATTR_VRC_CTA_INIT_COUNT
	.align		4
.L_277:
        /*0590*/ 	.byte	0x02, 0x4a
	.zero		1
	.zero		1


	//----- nvinfo : EIATTR_EXIT_INSTR_OFFSETS
	.align		4
        /*0594*/ 	.byte	0x04, 0x1c
        /*0596*/ 	.short	(.L_279 - .L_278)


	//   ....[0]....
.L_278:
        /*0598*/ 	.word	0x00003780


	//   ....[1]....
        /*059c*/ 	.word	0x000037a0


	//   ....[2]....
        /*05a0*/ 	.word	0x000037c0


	//   ....[3]....
        /*05a4*/ 	.word	0x00007f60


	//   ....[4]....
        /*05a8*/ 	.word	0x00007f80


	//   ....[5]....
        /*05ac*/ 	.word	0x00007fa0


	//   ....[6]....
        /*05b0*/ 	.word	0x000114d0


	//   ....[7]....
        /*05b4*/ 	.word	0x00011600


	//   ....[8]....
        /*05b8*/ 	.word	0x000117a0


	//----- nvinfo : EIATTR_MAX_THREADS
	.align		4
.L_279:
        /*05bc*/ 	.byte	0x04, 0x05
        /*05be*/ 	.short	(.L_281 - .L_280)
.L_280:
        /*05c0*/ 	.word	0x00000200
        /*05c4*/ 	.word	0x00000001
        /*05c8*/ 	.word	0x00000001


	//----- nvinfo : EIATTR_CRS_STACK_SIZE
	.align		4
.L_281:
        /*05cc*/ 	.byte	0x04, 0x1e
        /*05ce*/ 	.short	(.L_283 - .L_282)
.L_282:
        /*05d0*/ 	.word	0x00000000


	//----- nvinfo : EIATTR_CBANK_PARAM_SIZE
	.align		4
.L_283:
        /*05d4*/ 	.byte	0x03, 0x19
        /*05d6*/ 	.short	0x0098


	//----- nvinfo : EIATTR_PARAM_CBANK
	.align		4
        /*05d8*/ 	.byte	0x04, 0x0a
        /*05da*/ 	.short	(.L_285 - .L_284)
	.align		4
.L_284:
        /*05dc*/ 	.word	index@(.nv.constant0._ZN3cub18CUB_300001_SM_10006detail19three_way_partition29DeviceThreeWayPartitionKernelINS2_10policy_hubIjiE10Policy1000EN6thrust24THRUST_300001_SM_1000_NS17counting_iteratorIjNS8_11use_defaultESA_SA_EEPjSC_NS8_16reverse_iteratorISC_EESC_NS0_13ScanTileStateImLb1EEENS0_21DispatchSegmentedSortILNS0_9SortOrderE0EjNS0_8NullTypeElSC_SC_NS1_14segmented_sort10policy_hubIjSJ_EEE22LargeSegmentsSelectorTENSN_22SmallSegmentsSelectorTEiNS2_19streaming_context_tIlEEEEvT0_T1_T2_T3_T4_T5_T6_T7_T8_iT9_)
        /*05e0*/ 	.short	0x0380
        /*05e2*/ 	.short	0x0098


	//----- nvinfo : EIATTR_SW_WAR
	.align		4
.L_285:
        /*05e4*/ 	.byte	0x04, 0x36
        /*05e6*/ 	.short	(.L_287 - .L_286)
.L_286:
        /*05e8*/ 	.word	0x00000008
.L_287:


//--------------------- .nv.info._ZN3cub18CUB_300001_SM_10006detail19three_way_partition33DeviceThreeWayPartitionInitKernelINS0_13ScanTileStateImLb1EEEPjEEvT_iT0_ --------------------------
	.section	.nv.info._ZN3cub18CUB_300001_SM_10006detail19three_way_partition33DeviceThreeWayPartitionInitKernelINS0_13ScanTileStateImLb1EEEPjEEvT_iT0_,"",@"SHT_CUDA_INFO"
	.sectionflags	@""
	.align	4


	//----- nvinfo : EIATTR_CUDA_API_VERSION
	.align		4
        /*0000*/ 	.byte	0x04, 0x37
        /*0002*/ 	.short	(.L_289 - .L_288)
.L_288:
        /*0004*/ 	.word	0x00000082


	//----- nvinfo : EIATTR_KPARAM_INFO
	.align		4
.L_289:
        /*0008*/ 	.byte	0x04, 0x17
        /*000a*/ 	.short	(.L_291 - .L_290)
.L_290:
        /*000c*/ 	.word	0x00000000
        /*0010*/ 	.short	0x0002
        /*0012*/ 	.short	0x0010
        /*0014*/ 	.byte	0x00, 0xf5, 0x21, 0x00


	//----- nvinfo : EIATTR_KPARAM_INFO
	.align		4
.L_291:
        /*0018*/ 	.byte	0x04, 0x17
        /*001a*/ 	.short	(.L_293 - .L_292)
.L_292:
        /*001c*/ 	.word	0x00000000
        /*0020*/ 	.short	0x0001
        /*0022*/ 	.short	0x0008
        /*0024*/ 	.byte	0x00, 0xf0, 0x11, 0x00


	//----- nvinfo : EIATTR_KPARAM_INFO
	.align		4
.L_293:
        /*0028*/ 	.byte	0x04, 0x17
        /*002a*/ 	.short	(.L_295 - .L_294)
.L_294:
        /*002c*/ 	.word	0x00000000
        /*0030*/ 	.short	0x0000
        /*0032*/ 	.short	0x0000
        /*0034*/ 	.byte	0x00, 0xf0, 0x21, 0x00


	//----- nvinfo : EIATTR_SPARSE_MMA_MASK
	.align		4
.L_295:
        /*0038*/ 	.byte	0x03, 0x50
        /*003a*/ 	.short	0x0000


	//----- nvinfo : EIATTR_MAXREG_COUNT
	.align		4
        /*003c*/ 	.byte	0x03, 0x1b
        /*003e*/ 	.short	0x00ff


	//----- nvinfo : EIATTR_MERCURY_ISA_VERSION
	.align		4
        /*0040*/ 	.byte	0x03, 0x5f
        /*0042*/ 	.short	0x0101


	//----- nvinfo : EIATTR_VRC_CTA_INIT_COUNT
	.align		4
        /*0044*/ 	.byte	0x02, 0x4a
	.zero		1
	.zero		1


	//----- nvinfo : EIATTR_EXIT_INSTR_OFFSETS
	.align		4
        /*0048*/ 	.byte	0x04, 0x1c
        /*004a*/ 	.short	(.L_297 - .L_296)


	//   ....[0]....
.L_296:
        /*004c*/ 	.word	0x00000150


	//   ....[1]....
        /*0050*/ 	.word	0x00000190


	//----- nvinfo : EIATTR_CBANK_PARAM_SIZE
	.align		4
.L_297:
        /*0054*/ 	.byte	0x03, 0x19
        /*0056*/ 	.short	0x0018


	//----- nvinfo : EIATTR_PARAM_CBANK
	.align		4
        /*0058*/ 	.byte	0x04, 0x0a
        /*005a*/ 	.short	(.L_299 - .L_298)
	.align		4
.L_298:
        /*005c*/ 	.word	index@(.nv.constant0._ZN3cub18CUB_300001_SM_10006detail19three_way_partition33DeviceThreeWayPartitionInitKernelINS0_13ScanTileStateImLb1EEEPjEEvT_iT0_)
        /*0060*/ 	.short	0x0380
        /*0062*/ 	.short	0x0018


	//----- nvinfo : EIATTR_SW_WAR
	.align		4
.L_299:
        /*0064*/ 	.byte	0x04, 0x36
        /*0066*/ 	.short	(.L_301 - .L_300)
.L_300:
        /*0068*/ 	.word	0x00000008
.L_301:


//--------------------- .nv.info._ZN3cub18CUB_300001_SM_10006detail10radix_sort29DeviceRadixSortOnesweepKernelINS1_5radix10policy_hubI19preprocess_vertex_tNS0_8NullTypeEjE10Policy1000ELNS0_9SortOrderE0ES6_S7_jii30preprocess_vertex_decomposer_tEEvPT5_SD_PT3_PKSE_PT1_PKSI_PT2_PKSM_T4_iiT6_ --------------------------
	.section	.nv.info._ZN3cub18CUB_300001_SM_10006detail10radix_sort29DeviceRadixSortOnesweepKernelINS1_5radix10policy_hubI19preprocess_vertex_tNS0_8NullTypeEjE10Policy1000ELNS0_9SortOrderE0ES6_S7_jii30preprocess_vertex_decomposer_tEEvPT5_SD_PT3_PKSE_PT1_PKSI_PT2_PKSM_T4_iiT6_,"",@"SHT_CUDA_INFO"
	.sectionflags	@""
	.align	4


	//----- nvinfo : EIATTR_CUDA_API_VERSION
	.align		4
        /*0000*/ 	.byte	0x04, 0x37
        /*0002*/ 	.short	(.L_303 - .L_302)
.L_302:
        /*0004*/ 	.word	0x00000082


	//----- nvinfo : EIATTR_KPARAM_INFO
	.align		4
.L_303:
        /*0008*/ 	.byte	0x04, 0x17
        /*000a*/ 	.short	(.L_305 - .L_304)
.L_304:
        /*000c*/ 	.word	0x00000000
        /*0010*/ 	.short	0x000b
        /*0012*/ 	.short	0x004c
        /*0014*/ 	.byte	0x00, 0xf0, 0x05, 0x00


	//----- nvinfo : EIATTR_KPARAM_INFO
	.align		4
.L_305:
        /*0018*/ 	.byte	0x04, 0x17
        /*001a*/ 	.short	(.L_307 - .L_306)
.L_306:
        /*001c*/ 	.word	0x00000000
        /*0020*/ 	.short	0x000a
        /*0022*/ 	.short	0x0048
        /*0024*/ 	.byte	0x00, 0xf0, 0x11, 0x00


	//----- nvinfo : EIATTR_KPARAM_INFO
	.align		4
.L_307:
        /*0028*/ 	.byte	0x04, 0x17
        /*002a*/ 	.short	(.L_309 - .L_308)
.L_308:
        /*002c*/ 	.word	0x00000000
        /*0030*/ 	.short	0x0009
        /*0032*/ 	.short	0x0044
        /*0034*/ 	.byte	0x00, 0xf0, 0x11, 0x00


	//----- nvinfo : EIATTR_KPARAM_INFO
	.align		4
.L_309:
        /*0038*/ 	.byte	0x04, 0x17
        /*003a*/ 	.short	(.L_311 - .L_310)
.L_310:
        /*003c*/ 	.word	0x00000000
        /*0040*/ 	.short	0x0008
        /*0042*/ 	.short	0x0040
        /*0044*/ 	.byte	0x00, 0xf0, 0x11, 0x00


	//----- nvinfo : EIATTR_KPARAM_INFO
	.align		4
.L_311:
        /*0048*/ 	.byte	0x04, 0x17
        /*004a*/ 	.short	(.L_313 - .L_312)
.L_312:
        /*004c*/ 	.word	0x00000000
        /*0050*/ 	.short	0x0007
        /*0052*/ 	.short	0x0038
        /*0054*/ 	.byte	0x00, 0xf5, 0x21, 0x00


	//----- nvinfo : EIATTR_KPARAM_INFO
	.align		4
.L_313:
        /*0058*/ 	.byte	0x04, 0x17
        /*005a*/ 	.short	(.L_315 - .L_314)
.L_314:
        /*005c*/ 	.word	0x00000000
        /*0060*/ 	.short	0x0006
        /*0062*/ 	.short	0x0030
        /*0064*/ 	.byte	0x00, 0xf5, 0x21, 0x00


	//----- nvinfo : EIATTR_KPARAM_INFO
	.align		4
.L_315:
        /*0068*/ 	.byte	0x04, 0x17
        /*006a*/ 	.short	(.L_317 - .L_316)
.L_316:
        /*006c*/ 	.word	0x00000000
        /*0070*/ 	.short	0x0005
        /*0072*/ 	.short	0x0028
        /*0074*/ 	.byte	0x00, 0xf5, 0x21, 0x00


	//----- nvinfo : EIATTR_KPARAM_INFO
	.align		4
.L_317:
        /*0078*/ 	.byte	0x04, 0x17
        /*007a*/ 	.short	(.L_319 - .L_318)
.L_318:
        /*007c*/ 	.word	0x00000000
        /*0080*/ 	.short	0x0004
        /*0082*/ 	.short	0x0020
        /*0084*/ 	.byte	0x00, 0xf5, 0x21, 0x00


	//----- nvinfo : EIATTR_KPARAM_INFO
	.align		4
.L_319:
        /*0088*/ 	.byte	0x04, 0x17
        /*008a*/ 	.short	(.L_321 - .L_320)
.L_320:
        /*008c*/ 	.word	0x00000000
        /*0090*/ 	.short	0x0003
        /*0092*/ 	.short	0x0018
        /*0094*/ 	.byte	0x00, 0xf5, 0x21, 0x00


	//----- nvinfo : EIATTR_KPARAM_INFO
	.align		4
.L_321:
        /*0098*/ 	.byte	0x04, 0x17
        /*009a*/ 	.short	(.L_323 - .L_322)
.L_322:
        /*009c*/ 	.word	0x00000000
        /*00a0*/ 	.short	0x0002
        /*00a2*/ 	.short	0x0010
        /*00a4*/ 	.byte	0x00, 0xf5, 0x21, 0x00


	//----- nvinfo : EIATTR_KPARAM_INFO
	.align		4
.L_323:
        /*00a8*/ 	.byte	0x04, 0x17
        /*00aa*/ 	.short	(.L_325 - .L_324)
.L_324:
        /*00ac*/ 	.word	0x00000000
        /*00b0*/ 	.short	0x0001
        /*00b2*/ 	.short	0x0008
        /*00b4*/ 	.byte	0x00, 0xf5, 0x21, 0x00


	//----- nvinfo : EIATTR_KPARAM_INFO
	.align		4
.L_325:
        /*00b8*/ 	.byte	0x04, 0x17
        /*00ba*/ 	.short	(.L_327 - .L_326)
.L_326:
        /*00bc*/ 	.word	0x00000000
        /*00c0*/ 	.short	0x0000
        /*00c2*/ 	.short	0x0000
        /*00c4*/ 	.byte	0x00, 0xf5, 0x21, 0x00


	//----- nvinfo : EIATTR_SPARSE_MMA_MASK
	.align		4
.L_327:
        /*00c8*/ 	.byte	0x03, 0x50
        /*00ca*/ 	.short	0x0000


	//----- nvinfo : EIATTR_MAXREG_COUNT
	.align		4
        /*00cc*/ 	.byte	0x03, 0x1b
        /*00ce*/ 	.short	0x00a8


	//----- nvinfo : EIATTR_NUM_BARRIERS
	.align		4
        /*00d0*/ 	.byte	0x02, 0x4c
        /*00d2*/ 	.byte	0x01
	.zero		1


	//----- nvinfo : EIATTR_MERCURY_ISA_VERSION
	.align		4
        /*00d4*/ 	.byte	0x03, 0x5f
        /*00d6*/ 	.short	0x0101


	//----- nvinfo : EIATTR_COOP_GROUP_MASK_REGIDS
	.align		4
        /*00d8*/ 	.byte	0x04, 0x29
        /*00da*/ 	.short	(.L_329 - .L_328)


	//   ....[0]....
.L_328:
        /*00dc*/ 	.word	0xffffffff


	//   ....[1]....
        /*00e0*/ 	.word	0x05000022


	//   ....[2]....
        /*00e4*/ 	.word	0xffffffff


	//   ....[3]....
        /*00e8*/ 	.word	0xffffffff


	//   ....[4]....
        /*00ec*/ 	.word	0xffffffff


	//   ....[5]....
        /*00f0*/ 	.word	0xffffffff


	//   ....[6]....
        /*00f4*/ 	.word	0xffffffff


	//   ....[7]....
        /*00f8*/ 	.word	0xffffffff


	//   ....[8]....
        /*00fc*/ 	.word	0xffffffff


	//   ....[9]....
        /*0100*/ 	.word	0xffffffff


	//   ....[10]....
        /*0104*/ 	.word	0xffffffff


	//   ....[11]....
        /*0108*/ 	.word	0xffffffff


	//   ....[12]....
        /*010c*/ 	.word	0xffffffff


	//   ....[13]....
        /*0110*/ 	.word	0xffffffff


	//   ....[14]....
        /*0114*/ 	.word	0xffffffff


	//   ....[15]....
        /*0118*/ 	.word	0xffffffff


	//   ....[16]....
        /*011c*/ 	.word	0xffffffff


	//   ....[17]....
        /*0120*/ 	.word	0xffffffff


	//   ....[18]....
        /*0124*/ 	.word	0xffffffff


	//   ....[19]....
        /*0128*/ 	.word	0xffffffff


	//   ....[20]....
        /*012c*/ 	.word	0xffffffff


	//   ....[21]....
        /*0130*/ 	.word	0xffffffff


	//   ....[22]....
        /*0134*/ 	.word	0xffffffff


	//   ....[23]....
        /*0138*/ 	.word	0xffffffff


	//   ....[24]....
        /*013c*/ 	.word	0xffffffff


	//   ....[25]....
        /*0140*/ 	.word	0xffffffff


	//   ....[26]....
        /*0144*/ 	.word	0xffffffff


	//   ....[27]....
        /*0148*/ 	.word	0xffffffff


	//   ....[28]....
        /*014c*/ 	.word	0xffffffff


	//   ....[29]....
        /*0150*/ 	.word	0xffffffff


	//   ....[30]....
        /*0154*/ 	.word	0xffffffff


	//   ....[31]....
        /*0158*/ 	.word	0xffffffff


	//   ....[32]....
        /*015c*/ 	.word	0xffffffff


	//   ....[33]....
        /*0160*/ 	.word	0xffffffff


	//   ....[34]....
        /*0164*/ 	.word	0xffffffff


	//   ....[35]....
        /*0168*/ 	.word	0xffffffff


	//   ....[36]....
        /*016c*/ 	.word	0xffffffff


	//   ....[37]....
        /*0170*/ 	.word	0xffffffff


	//   ....[38]....
        /*0174*/ 	.word	0xffffffff


	//   ....[39]....
        /*0178*/ 	.word	0xffffffff


	//   ....[40]....
        /*017c*/ 	.word	0xffffffff


	//   ....[41]....
        /*0180*/ 	.word	0xffffffff


	//   ....[42]....
        /*0184*/ 	.word	0xffffffff


	//   ....[43]....
        /*0188*/ 	.word	0xffffffff


	//   ....[44]....
        /*018c*/ 	.word	0xffffffff


	//   ....[45]....
        /*0190*/ 	.word	0xffffffff


	//   ....[46]....
        /*0194*/ 	.word	0xffffffff


	//   ....[47]....
        /*0198*/ 	.word	0xffffffff


	//   ....[48]....
        /*019c*/ 	.word	0xffffffff


	//   ....[49]....
        /*01a0*/ 	.word	0xffffffff


	//   ....[50]....
        /*01a4*/ 	.word	0xffffffff


	//   ....[51]....
        /*01a8*/ 	.word	0xffffffff


	//   ....[52]....
        /*01ac*/ 	.word	0x05000004


	//   ....[53]....
        /*01b0*/ 	.word	0xffffffff


	//   ....[54]....
        /*01b4*/ 	.word	0xffffffff


	//   ....[55]....
        /*01b8*/ 	.word	0xffffffff


	//   ....[56]....
        /*01bc*/ 	.word	0xffffffff


	//   ....[57]....
        /*01c0*/ 	.word	0xffffffff


	//   ....[58]....
        /*01c4*/ 	.word	0xffffffff


	//   ....[59]....
        /*01c8*/ 	.word	0xffffffff


	//   ....[60]....
        /*01cc*/ 	.word	0xffffffff


	//   ....[61]....
        /*01d0*/ 	.word	0xffffffff


	//   ....[62]....
        /*01d4*/ 	.word	0xffffffff


	//   ....[63]....
        /*01d8*/ 	.word	0x05000031


	//   ....[64]....
        /*01dc*/ 	.word	0x05000031


	//   ....[65]....
        /*01e0*/ 	.word	0x05000031


	//   ....[66]....
        /*01e4*/ 	.word	0x05000031


	//   ....[67]....
        /*01e8*/ 	.word	0x05000031


	//----- nvinfo : EIATTR_COOP_GROUP_INSTR_OFFSETS
	.align		4
.L_329:
        /*01ec*/ 	.byte	0x04, 0x28
        /*01ee*/ 	.short	(.L_331 - .L_330)


	//   ....[0]....
.L_330:
        /*01f0*/ 	.word	0x00000bc0


	//   ....[1]....
        /*01f4*/ 	.word	0x000013d0


	//   ....[2]....
        /*01f8*/ 	.word	0x00001c10


	//   ....[3]....
        /*01fc*/ 	.word	0x00001c30


	//   ....[4]....
        /*0200*/ 	.word	0x00001c50


	//   ....[5]....
        /*0204*/ 	.word	0x00001c70


	//   ....[6]....
        /*0208*/ 	.word	0x00001c90


	//   ....[7]....
        /*020c*/ 	.word	0x000021d0


	//   ....[8]....
        /*0210*/ 	.word	0x000021e0


	//   ....[9]....
        /*0214*/ 	.word	0x00002200


	//   ....[10]....
        /*0218*/ 	.word	0x00002220


	//   ....[11]....
        /*021c*/ 	.word	0x00002270


	//   ....[12]....
        /*0220*/ 	.word	0x000022a0


	//   ....[13]....
        /*0224*/ 	.word	0x000022e0


	//   ....[14]....
        /*0228*/ 	.word	0x00002300


	//   ....[15]....
        /*022c*/ 	.word	0x00002450


	//   ....[16]....
        /*0230*/ 	.word	0x00002470


	//   ....[17]....
        /*0234*/ 	.word	0x00002480


	//   ....[18]....
        /*0238*/ 	.word	0x000024a0


	//   ....[19]....
        /*023c*/ 	.word	0x000024e0


	//   ....[20]....
        /*0240*/ 	.word	0x00002510


	//   ....[21]....
        /*0244*/ 	.word	0x00002550


	//   ....[22]....
        /*0248*/ 	.word	0x00002570


	//   ....[23]....
        /*024c*/ 	.word	0x00002590


	//   ....[24]....
        /*0250*/ 	.word	0x000026d0


	//   ....[25]....
        /*0254*/ 	.word	0x00002700


	//   ....[26]....
        /*0258*/ 	.word	0x00002710


	//   ....[27]....
        /*025c*/ 	.word	0x00002730


	//   ....[28]....
        /*0260*/ 	.word	0x00002770


	//   ....[29]....
        /*0264*/ 	.word	0x000027a0


	//   ....[30]....
        /*0268*/ 	.word	0x000027e0


	//   ....[31]....
        /*026c*/ 	.word	0x00002800


	//   ....[32]....
        /*0270*/ 	.word	0x00002820


	//   ....[33]....
        /*0274*/ 	.word	0x00002950


	//   ....[34]....
        /*0278*/ 	.word	0x00002980


	//   ....[35]....
        /*027c*/ 	.word	0x00002990


	//   ....[36]....
        /*0280*/ 	.word	0x000029b0


	//   ....[37]....
        /*0284*/ 	.word	0x000029f0


	//   ....[38]....
        /*0288*/ 	.word	0x00002a20


	//   ....[39]....
        /*028c*/ 	.word	0x00002a60


	//   ....[40]....
        /*0290*/ 	.word	0x00002a80


	//   ....[41]....
        /*0294*/ 	.word	0x00002aa0


	//   ....[42]....
        /*0298*/ 	.word	0x00002bd0


	//   ....[43]....
        /*029c*/ 	.word	0x00002bf0


	//   ....[44]....
        /*02a0*/ 	.word	0x00002c00


	//   ....[45]....
        /*02a4*/ 	.word	0x00002c30


	//   ....[46]....
        /*02a8*/ 	.word	0x00002c60


	//   ....[47]....
        /*02ac*/ 	.word	0x00002cb0


	//   ....[48]....
        /*02b0*/ 	.word	0x00002cc0


	//   ....[49]....
        /*02b4*/ 	.word	0x00002d00


	//   ....[50]....
        /*02b8*/ 	.word	0x00002d30


	//   ....[51]....
        /*02bc*/ 	.word	0x00002e00


	//   ....[52]....
        /*02c0*/ 	.word	0x000031d0


	//   ....[53]....
        /*02c4*/ 	.word	0x00003500


	//   ....[54]....
        /*02c8*/ 	.word	0x000035f0


	//   ....[55]....
        /*02cc*/ 	.word	0x000036e0


	//   ....[56]....
        /*02d0*/ 	.word	0x000037d0


	//   ....[57]....
        /*02d4*/ 	.word	0x000038b0


	//   ....[58]....
        /*02d8*/ 	.word	0x00003aa0


	//   ....[59]....
        /*02dc*/ 	.word	0x00003be0


	//   ....[60]....
        /*02e0*/ 	.word	0x00003d20


	//   ....[61]....
        /*02e4*/ 	.word	0x00003e60


	//   ....[62]....
        /*02e8*/ 	.word	0x00003f90


	//   ....[63]....
        /*02ec*/ 	.word	0x00004000


	//   ....[64]....
        /*02f0*/ 	.word	0x00004070


	//   ....[65]....
        /*02f4*/ 	.word	0x000040d0


	//   ....[66]....
        /*02f8*/ 	.word	0x00004140


	//   ....[67]....
        /*02fc*/ 	.word	0x000041b0


	//----- nvinfo : EIATTR_VRC_CTA_INIT_COUNT
	.align		4
.L_331:
        /*0300*/ 	.byte	0x02, 0x4a
	.zero		1
	.zero		1


	//----- nvinfo : EIATTR_EXIT_INSTR_OFFSETS
	.align		4
        /*0304*/ 	.byte	0x04, 0x1c
        /*0306*/ 	.short	(.L_333 - .L_332)


	//   ....[0]....
.L_332:
        /*0308*/ 	.word	0x000017d0


	//   ....[1]....
        /*030c*/ 	.word	0x000019e0


	//   ....[2]....
        /*0310*/ 	.word	0x00001a20


	//   ....[3]....
        /*0314*/ 	.word	0x000038c0


	//   ....[4]....
        /*0318*/ 	.word	0x00003fa0


	//----- nvinfo : EIATTR_MAX_THREADS
	.align		4
.L_333:
        /*031c*/ 	.byte	0x04, 0x05
        /*031e*/ 	.short	(.L_335 - .L_334)
.L_334:
        /*0320*/ 	.word	0x00000180
        /*0324*/ 	.word	0x00000001
        /*0328*/ 	.word	0x00000001


	//----- nvinfo : EIATTR_CRS_STACK_SIZE
	.align		4
.L_335:
        /*032c*/ 	.byte	0x04, 0x1e
        /*032e*/ 	.short	(.L_337 - .L_336)
.L_336:
        /*0330*/ 	.word	0x00000000


	//----- nvinfo : EIATTR_CBANK_PARAM_SIZE
	.align		4
.L_337:
        /*0334*/ 	.byte	0x03, 0x19
        /*0336*/ 	.short	0x004d


	//----- nvinfo : EIATTR_PARAM_CBANK
	.align		4
        /*0338*/ 	.byte	0x04, 0x0a
        /*033a*/ 	.short	(.L_339 - .L_338)
	.align		4
.L_338:
        /*033c*/ 	.word	index@(.nv.constant0._ZN3cub18CUB_300001_SM_10006detail10radix_sort29DeviceRadixSortOnesweepKernelINS1_5radix10policy_hubI19preprocess_vertex_tNS0_8NullTypeEjE10Policy1000ELNS0_9SortOrderE0ES6_S7_jii30preprocess_vertex_decomposer_tEEvPT5_SD_PT3_PKSE_PT1_PKSI_PT2_PKSM_T4_iiT6_)
        /*0340*/ 	.short	0x0380
        /*0342*/ 	.short	0x004d


	//----- nvinfo : EIATTR_SW_WAR
	.align		4
.L_339:
        /*0344*/ 	.byte	0x04, 0x36
        /*0346*/ 	.short	(.L_341 - .L_340)
.L_340:
        /*0348*/ 	.word	0x00000008
.L_341:


//--------------------- .nv.info._ZN3cub18CUB_300001_SM_10006detail10radix_sort33DeviceRadixSortExclusiveSumKernelINS1_5radix10policy_hubI19preprocess_vertex_tNS0_8NullTypeEjE10Policy1000EjEEvPT0_ --------------------------
	.section	.nv.info._ZN3cub18CUB_300001_SM_10006detail10radix_sort33DeviceRadixSortExclusiveSumKernelINS1_5radix10policy_hubI19preprocess_vertex_tNS0_8NullTypeEjE10Policy1000EjEEvPT0_,"",@"SHT_CUDA_INFO"
	.sectionflags	@""
	.align	4


	//----- nvinfo : EIATTR_CUDA_API_VERSION
	.align		4
        /*0000*/ 	.byte	0x04, 0x37
        /*0002*/ 	.short	(.L_343 - .L_342)
.L_342:
        /*0004*/ 	.word	0x00000082


	//----- nvinfo : EIATTR_KPARAM_INFO
	.align		4
.L_343:
        /*0008*/ 	.byte	0x04, 0x17
        /*000a*/ 	.short	(.L_345 - .L_344)
.L_344:
        /*000c*/ 	.word	0x00000000
        /*0010*/ 	.short	0x0000
        /*0012*/ 	.short	0x0000
        /*0014*/ 	.byte	0x00, 0xf5, 0x21, 0x00


	//----- nvinfo : EIATTR_SPARSE_MMA_MASK
	.align		4
.L_345:
        /*0018*/ 	.byte	0x03, 0x50
        /*001a*/ 	.short	0x0000


	//----- nvinfo : EIATTR_MAXREG_COUNT
	.align		4
        /*001c*/ 	.byte	0x03, 0x1b
        /*001e*/ 	.short	0x00ff


	//----- nvinfo : EIATTR_NUM_BARRIERS
	.align		4
        /*0020*/ 	.byte	0x02, 0x4c
        /*0022*/ 	.byte	0x01
	.zero		1


	//----- nvinfo : EIATTR_MERCURY_ISA_VERSION
	.align		4
        /*0024*/ 	.byte	0x03, 0x5f
        /*0026*/ 	.short	0x0101


	//----- nvinfo : EIATTR_COOP_GROUP_MASK_REGIDS
	.align		4
        /*0028*/ 	.byte	0x04, 0x29
        /*002a*/ 	.short	(.L_347 - .L_346)


	//   ....[0]....
.L_346:
        /*002c*/ 	.word	0xffffffff


	//   ....[1]....
        /*0030*/ 	.word	0xffffffff


	//   ....[2]....
        /*0034*/ 	.word	0xffffffff


	//   ....[3]....
        /*0038*/ 	.word	0xffffffff


	//   ....[4]....
        /*003c*/ 	.word	0xffffffff


	//   ....[5]....
        /*0040*/ 	.word	0x05000012


	//   ....[6]....
        /*0044*/ 	.word	0x05000012


	//   ....[7]....
        /*0048*/ 	.word	0x05000012


	//   ....[8]....
        /*004c*/ 	.word	0x05000012


	//   ....[9]....
        /*0050*/ 	.word	0x05000012


	//----- nvinfo : EIATTR_COOP_GROUP_INSTR_OFFSETS
	.align		4
.L_347:
        /*0054*/ 	.byte	0x04, 0x28
        /*0056*/ 	.short	(.L_349 - .L_348)


	//   ....[0]....
.L_348:
        /*0058*/ 	.word	0x00000210


	//   ....[1]....
        /*005c*/ 	.word	0x00000230


	//   ....[2]....
        /*0060*/ 	.word	0x00000250


	//   ....[3]....
        /*0064*/ 	.word	0x00000270


	//   ....[4]....
        /*0068*/ 	.word	0x00000290


	//   ....[5]....
        /*006c*/ 	.word	0x00000460


	//   ....[6]....
        /*0070*/ 	.word	0x000004d0


	//   ....[7]....
        /*0074*/ 	.word	0x00000540


	//   ....[8]....
        /*0078*/ 	.word	0x000005b0


	//   ....[9]....
        /*007c*/ 	.word	0x00000620


	//----- nvinfo : EIATTR_VRC_CTA_INIT_COUNT
	.align		4
.L_349:
        /*0080*/ 	.byte	0x02, 0x4a
	.zero		1
	.zero		1


	//----- nvinfo : EIATTR_EXIT_INSTR_OFFSETS
	.align		4
        /*0084*/ 	.byte	0x04, 0x1c
        /*0086*/ 	.short	(.L_351 - .L_350)


	//   ....[0]....
.L_350:
        /*0088*/ 	.word	0x000003d0


	//   ....[1]....
        /*008c*/ 	.word	0x00000400


	//----- nvinfo : EIATTR_CRS_STACK_SIZE
	.align		4
.L_351:
        /*0090*/ 	.byte	0x04, 0x1e
        /*0092*/ 	.short	(.L_353 - .L_352)
.L_352:
        /*0094*/ 	.word	0x00000000


	//----- nvinfo : EIATTR_CBANK_PARAM_SIZE
	.align		4
.L_353:
        /*0098*/ 	.byte	0x03, 0x19
        /*009a*/ 	.short	0x0008


	//----- nvinfo : EIATTR_PARAM_CBANK
	.align		4
        /*009c*/ 	.byte	0x04, 0x0a
        /*009e*/ 	.short	(.L_355 - .L_354)
	.align		4
.L_354:
        /*00a0*/ 	.word	index@(.nv.constant0._ZN3cub18CUB_300001_SM_10006detail10radix_sort33DeviceRadixSortExclusiveSumKernelINS1_5radix10policy_hubI19preprocess_vertex_tNS0_8NullTypeEjE10Policy1000EjEEvPT0_)
        /*00a4*/ 	.short	0x0380
        /*00a6*/ 	.short	0x0008


	//----- nvinfo : EIATTR_SW_WAR
	.align		4
.L_355:
        /*00a8*/ 	.byte	0x04, 0x36
        /*00aa*/ 	.short	(.L_357 - .L_356)
.L_356:
        /*00ac*/ 	.word	0x00000008
.L_357:


//--------------------- .nv.info._ZN3cub18CUB_300001_SM_10006detail10radix_sort30DeviceRadixSortHistogramKernelINS1_5radix10policy_hubI19preprocess_vertex_tNS0_8NullTypeEjE10Policy1000ELNS0_9SortOrderE0ES6_j30preprocess_vertex_decomposer_tEEvPT2_PKT1_SC_iiT3_ --------------------------
	.section	.nv.info._ZN3cub18CUB_300001_SM_10006detail10radix_sort30DeviceRadixSortHistogramKernelINS1_5radix10policy_hubI19preprocess_vertex_tNS0_8NullTypeEjE10Policy1000ELNS0_9SortOrderE0ES6_j30preprocess_vertex_decomposer_tEEvPT2_PKT1_SC_iiT3_,"",@"SHT_CUDA_INFO"
	.sectionflags	@""
	.align	4


	//----- nvinfo : EIATTR_CUDA_API_VERSION
	.align		4
        /*0000*/ 	.byte	0x04, 0x37
        /*0002*/ 	.short	(.L_359 - .L_358)
.L_358:
        /*0004*/ 	.word	0x00000082


	//----- nvinfo : EIATTR_KPARAM_INFO
	.align		4
.L_359:
        /*0008*/ 	.byte	0x04, 0x17
        /*000a*/ 	.short	(.L_361 - .L_360)
.L_360:
        /*000c*/ 	.word	0x00000000
        /*0010*/ 	.short	0x0005
        /*0012*/ 	.short	0x001c
        /*0014*/ 	.byte	0x00, 0xf0, 0x05, 0x00


	//----- nvinfo : EIATTR_KPARAM_INFO
	.align		4
.L_361:
        /*0018*/ 	.byte	0x04, 0x17
        /*001a*/ 	.short	(.L_363 - .L_362)
.L_362:
        /*001c*/ 	.word	0x00000000
        /*0020*/ 	.short	0x0004
        /*0022*/ 	.short	0x0018
        /*0024*/ 	.byte	0x00, 0xf0, 0x11, 0x00


	//----- nvinfo : EIATTR_KPARAM_INFO
	.align		4
.L_363:
        /*0028*/ 	.byte	0x04, 0x17
        /*002a*/ 	.short	(.L_365 - .L_364)
.L_364:
        /*002c*/ 	.word	0x00000000
        /*0030*/ 	.short	0x0003
        /*0032*/ 	.short	0x0014
        /*0034*/ 	.byte	0x00, 0xf0, 0x11, 0x00


	//----- nvinfo : EIATTR_KPARAM_INFO
	.align		4
.L_365:
        /*0038*/ 	.byte	0x04, 0x17
        /*003a*/ 	.short	(.L_367 - .L_366)
.L_366:
        /*003c*/ 	.word	0x00000000
        /*0040*/ 	.short	0x0002
        /*0042*/ 	.short	0x0010
        /*0044*/ 	.byte	0x00, 0xf0, 0x11, 0x00


	//----- nvinfo : EIATTR_KPARAM_INFO
	.align		4
.L_367:
        /*0048*/ 	.byte	0x04, 0x17
        /*004a*/ 	.short	(.L_369 - .L_368)
.L_368:
        /*004c*/ 	.word	0x00000000
        /*0050*/ 	.short	0x0001
        /*0052*/ 	.short	0x0008
        /*0054*/ 	.byte	0x00, 0xf5, 0x21, 0x00


	//----- nvinfo : EIATTR_KPARAM_INFO
	.align		4
.L_369:
        /*0058*/ 	.byte	0x04, 0x17
        /*005a*/ 	.short	(.L_371 - .L_370)
.L_370:
        /*005c*/ 	.word	0x00000000
        /*0060*/ 	.short	0x0000
        /*0062*/ 	.short	0x0000
        /*0064*/ 	.byte	0x00, 0xf5, 0x21, 0x00


	//----- nvinfo : EIATTR_SPARSE_MMA_MASK
	.align		4
.L_371:
        /*0068*/ 	.byte	0x03, 0x50
        /*006a*/ 	.short	0x0000


	//----- nvinfo : EIATTR_MAXREG_COUNT
	.align		4
        /*006c*/ 	.byte	0x03, 0x1b
        /*006e*/ 	.short	0x00ff


	//----- nvinfo : EIATTR_NUM_BARRIERS
	.align		4
        /*0070*/ 	.byte	0x02, 0x4c
        /*0072*/ 	.byte	0x01
	.zero		1


	//----- nvinfo : EIATTR_MERCURY_ISA_VERSION
	.align		4
        /*0074*/ 	.byte	0x03, 0x5f
        /*0076*/ 	.short	0x0101


	//----- nvinfo : EIATTR_VRC_CTA_INIT_COUNT
	.align		4
        /*0078*/ 	.byte	0x02, 0x4a
	.zero		1
	.zero		1


	//----- nvinfo : EIATTR_EXIT_INSTR_OFFSETS
	.align		4
        /*007c*/ 	.byte	0x04, 0x1c
        /*007e*/ 	.short	(.L_373 - .L_372)


	//   ....[0]....
.L_372:
        /*0080*/ 	.word	0x00000030


	//   ....[1]....
        /*0084*/ 	.word	0x00002ba0


	//----- nvinfo : EIATTR_MAX_THREADS
	.align		4
.L_373:
        /*0088*/ 	.byte	0x04, 0x05
        /*008a*/ 	.short	(.L_375 - .L_374)
.L_374:
        /*008c*/ 	.word	0x00000080
        /*0090*/ 	.word	0x00000001
        /*0094*/ 	.word	0x00000001


	//----- nvinfo : EIATTR_CRS_STACK_SIZE
	.align		4
.L_375:
        /*0098*/ 	.byte	0x04, 0x1e
        /*009a*/ 	.short	(.L_377 - .L_376)
.L_376:
        /*009c*/ 	.word	0x00000000


	//----- nvinfo : EIATTR_CBANK_PARAM_SIZE
	.align		4
.L_377:
        /*00a0*/ 	.byte	0x03, 0x19
        /*00a2*/ 	.short	0x001d


	//----- nvinfo : EIATTR_PARAM_CBANK
	.align		4
        /*00a4*/ 	.byte	0x04, 0x0a
        /*00a6*/ 	.short	(.L_379 - .L_378)
	.align		4
.L_378:
        /*00a8*/ 	.word	index@(.nv.constant0._ZN3cub18CUB_300001_SM_10006detail10radix_sort30DeviceRadixSortHistogramKernelINS1_5radix10policy_hubI19preprocess_vertex_tNS0_8NullTypeEjE10Policy1000ELNS0_9SortOrderE0ES6_j30preprocess_vertex_decomposer_tEEvPT2_PKT1_SC_iiT3_)
        /*00ac*/ 	.short	0x0380
        /*00ae*/ 	.short	0x001d


	//----- nvinfo : EIATTR_SW_WAR
	.align		4
.L_379:
        /*00b0*/ 	.byte	0x04, 0x36
        /*00b2*/ 	.short	(.L_381 - .L_380)
.L_380:
        /*00b4*/ 	.word	0x00000008
.L_381:


//--------------------- .nv.info._ZN3cub18CUB_300001_SM_10006detail10radix_sort31DeviceRadixSortSingleTileKernelINS1_5radix10policy_hubI19preprocess_vertex_tNS0_8NullTypeEjE10Policy1000ELNS0_9SortOrderE0ES6_S7_j30preprocess_vertex_decomposer_tEEvPKT1_PSC_PKT2_PSG_T3_iiT4_ --------------------------
	.section	.nv.info._ZN3cub18CUB_300001_SM_10006detail10radix_sort31DeviceRadixSortSingleTileKernelINS1_5radix10policy_hubI19preprocess_vertex_tNS0_8NullTypeEjE10Policy1000ELNS0_9SortOrderE0ES6_S7_j30preprocess_vertex_decomposer_tEEvPKT1_PSC_PKT2_PSG_T3_iiT4_,"",@"SHT_CUDA_INFO"
	.sectionflags	@""
	.align	4


	//----- nvinfo : EIATTR_CUDA_API_VERSION
	.align		4
        /*0000*/ 	.byte	0x04, 0x37
        /*0002*/ 	.short	(.L_383 - .L_382)
.L_382:
        /*0004*/ 	.word	0x00000082


	//----- nvinfo : EIATTR_KPARAM_INFO
	.align		4
.L_383:
        /*0008*/ 	.byte	0x04, 0x17
        /*000a*/ 	.short	(.L_385 - .L_384)
.L_384:
        /*000c*/ 	.word	0x00000000
        /*0010*/ 	.short	0x0007
        /*0012*/ 	.short	0x002c
        /*0014*/ 	.byte	0x00, 0xf0, 0x05, 0x00


	//----- nvinfo : EIATTR_KPARAM_INFO
	.align		4
.L_385:
        /*0018*/ 	.byte	0x04, 0x17
        /*001a*/ 	.short	(.L_387 - .L_386)
.L_386:
        /*001c*/ 	.word	0x00000000
        /*0020*/ 	.short	0x0006
        /*0022*/ 	.short	0x0028
        /*0024*/ 	.byte	0x00, 0xf0, 0x11, 0x00


	//----- nvinfo : EIATTR_KPARAM_INFO
	.align		4
.L_387:
        /*0028*/ 	.byte	0x04, 0x17
        /*002a*/ 	.short	(.L_389 - .L_388)
.L_388:
        /*002c*/ 	.word	0x00000000
        /*0030*/ 	.short	0x0005
        /*0032*/ 	.short	0x0024
        /*0034*/ 	.byte	0x00, 0xf0, 0x11, 0x00


	//----- nvinfo : EIATTR_KPARAM_INFO
	.align		4
.L_389:
        /*0038*/ 	.byte	0x04, 0x17
        /*003a*/ 	.short	(.L_391 - .L_390)
.L_390:
        /*003c*/ 	.word	0x00000000
        /*0040*/ 	.short	0x0004
        /*0042*/ 	.short	0x0020
        /*0044*/ 	.byte	0x00, 0xf0, 0x11, 0x00


	//----- nvinfo : EIATTR_KPARAM_INFO
	.align		4
.L_391:
        /*0048*/ 	.byte	0x04, 0x17
        /*004a*/ 	.short	(.L_393 - .L_392)
.L_392:
        /*004c*/ 	.word	0x00000000
        /*0050*/ 	.short	0x0003
        /*0052*/ 	.short	0x0018
        /*0054*/ 	.byte	0x00, 0xf5, 0x21, 0x00


	//----- nvinfo : EIATTR_KPARAM_INFO
	.align		4
.L_393:
        /*0058*/ 	.byte	0x04, 0x17
        /*005a*/ 	.short	(.L_395 - .L_394)
.L_394:
        /*005c*/ 	.word	0x00000000
        /*0060*/ 	.short	0x0002
        /*0062*/ 	.short	0x0010
        /*0064*/ 	.byte	0x00, 0xf5, 0x21, 0x00


	//----- nvinfo : EIATTR_KPARAM_INFO
	.align		4
.L_395:
        /*0068*/ 	.byte	0x04, 0x17
        /*006a*/ 	.short	(.L_397 - .L_396)
.L_396:
        /*006c*/ 	.word	0x00000000
        /*0070*/ 	.short	0x0001
        /*0072*/ 	.short	0x0008
        /*0074*/ 	.byte	0x00, 0xf5, 0x21, 0x00


	//----- nvinfo : EIATTR_KPARAM_INFO
	.align		4
.L_397:
        /*0078*/ 	.byte	0x04, 0x17
        /*007a*/ 	.short	(.L_399 - .L_398)
.L_398:
        /*007c*/ 	.word	0x00000000
        /*0080*/ 	.short	0x0000
        /*0082*/ 	.short	0x0000
        /*0084*/ 	.byte	0x00, 0xf5, 0x21, 0x00


	//----- nvinfo : EIATTR_SPARSE_MMA_MASK
	.align		4
.L_399:
        /*0088*/ 	.byte	0x03, 0x50
        /*008a*/ 	.short	0x0000


	//----- nvinfo : EIATTR_MAXREG_COUNT
	.align		4
        /*008c*/ 	.byte	0x03, 0x1b
        /*008e*/ 	.short	0x00ff


	//----- nvinfo : EIATTR_NUM_BARRIERS
	.align		4
        /*0090*/ 	.byte	0x02, 0x4c
        /*0092*/ 	.byte	0x01
	.zero		1


	//----- nvinfo : EIATTR_MERCURY_ISA_VERSION
	.align		4
        /*0094*/ 	.byte	0x03, 0x5f
        /*0096*/ 	.short	0x0101


	//----- nvinfo : EIATTR_COOP_GROUP_MASK_REGIDS
	.align		4
        /*0098*/ 	.byte	0x04, 0x29
        /*009a*/ 	.short	(.L_401 - .L_400)


	//   ....[0]....
.L_400:
        /*009c*/ 	.word	0xffffffff


	//   ....[1]....
        /*00a0*/ 	.word	0xffffffff


	//   ....[2]....
        /*00a4*/ 	.word	0xffffffff


	//   ....[3]....
        /*00a8*/ 	.word	0xffffffff


	//   ....[4]....
        /*00ac*/ 	.word	0xffffffff


	//----- nvinfo : EIATTR_COOP_GROUP_INSTR_OFFSETS
	.align		4
.L_401:
        /*00b0*/ 	.byte	0x04, 0x28
        /*00b2*/ 	.short	(.L_403 - .L_402)


	//   ....[0]....
.L_402:
        /*00b4*/ 	.word	0x00000cb0


	//   ....[1]....
        /*00b8*/ 	.word	0x00000cd0


	//   ....[2]....
        /*00bc*/ 	.word	0x00000cf0


	//   ....[3]....
        /*00c0*/ 	.word	0x00000d10


	//   ....[4]....
        /*00c4*/ 	.word	0x00000d30


	//----- nvinfo : EIATTR_VRC_CTA_INIT_COUNT
	.align		4
.L_403:
        /*00c8*/ 	.byte	0x02, 0x4a
	.zero		1
	.zero		1


	//----- nvinfo : EIATTR_EXIT_INSTR_OFFSETS
	.align		4
        /*00cc*/ 	.byte	0x04, 0x1c
        /*00ce*/ 	.short	(.L_405 - .L_404)


	//   ....[0]....
.L_404:
        /*00d0*/ 	.word	0x00001810


	//   ....[1]....
        /*00d4*/ 	.word	0x00001880


	//----- nvinfo : EIATTR_MAX_THREADS
	.align		4
.L_405:
        /*00d8*/ 	.byte	0x04, 0x05
        /*00da*/ 	.short	(.L_407 - .L_406)
.L_406:
        /*00dc*/ 	.word	0x00000100
        /*00e0*/ 	.word	0x00000001
        /*00e4*/ 	.word	0x00000001


	//----- nvinfo : EIATTR_CBANK_PARAM_SIZE
	.align		4
.L_407:
        /*00e8*/ 	.byte	0x03, 0x19
        /*00ea*/ 	.short	0x002d


	//----- nvinfo : EIATTR_PARAM_CBANK
	.align		4
        /*00ec*/ 	.byte	0x04, 0x0a
        /*00ee*/ 	.short	(.L_409 - .L_408)
	.align		4
.L_408:
        /*00f0*/ 	.word	index@(.nv.constant0._ZN3cub18CUB_300001_SM_10006detail10radix_sort31DeviceRadixSortSingleTileKernelINS1_5radix10policy_hubI19preprocess_vertex_tNS0_8NullTypeEjE10Policy1000ELNS0_9SortOrderE0ES6_S7_j30preprocess_vertex_decomposer_tEEvPKT1_PSC_PKT2_PSG_T3_iiT4_)
        /*00f4*/ 	.short	0x0380
        /*00f6*/ 	.short	0x002d


	//----- nvinfo : EIATTR_SW_WAR
	.align		4
.L_409:
        /*00f8*/ 	.byte	0x04, 0x36
        /*00fa*/ 	.short	(.L_411 - .L_410)
.L_410:
        /*00fc*/ 	.word	0x00000008
.L_411:


//--------------------- .nv.info._ZN3cub18CUB_300001_SM_10006detail10radix_sort29DeviceRadixSortOnesweepKernelINS1_5radix10policy_hubI6edge_tNS0_8NullTypeEjE10Policy1000ELNS0_9SortOrderE0ES6_S7_jii17edge_decomposer_tEEvPT5_SD_PT3_PKSE_PT1_PKSI_PT2_PKSM_T4_iiT6_ --------------------------
	.section	.nv.info._ZN3cub18CUB_300001_SM_10006detail10radix_sort29DeviceRadixSortOnesweepKernelINS1_5radix10policy_hubI6edge_tNS0_8NullTypeEjE10Policy1000ELNS0_9SortOrderE0ES6_S7_jii17edge_decomposer_tEEvPT5_SD_PT3_PKSE_PT1_PKSI_PT2_PKSM_T4_iiT6_,"",@"SHT_CUDA_INFO"
	.sectionflags	@""
	.align	4


	//----- nvinfo : EIATTR_CUDA_API_VERSION
	.align		4
        /*0000*/ 	.byte	0x04, 0x37
        /*0002*/ 	.short	(.L_413 - .L_412)
.L_412:
        /*0004*/ 	.word	0x00000082


	//----- nvinfo : EIATTR_KPARAM_INFO
	.align		4
.L_413:
        /*0008*/ 	.byte	0x04, 0x17
        /*000a*/ 	.short	(.L_415 - .L_414)
.L_414:
        /*000c*/ 	.word	0x00000000
        /*0010*/ 	.short	0x000b
        /*0012*/ 	.short	0x004c
        /*0014*/ 	.byte	0x00, 0xf0, 0x05, 0x00


	//----- nvinfo : EIATTR_KPARAM_INFO
	.align		4
.L_415:
        /*0018*/ 	.byte	0x04, 0x17
        /*001a*/ 	.short	(.L_417 - .L_416)
.L_416:
        /*001c*/ 	.word	0x00000000
        /*0020*/ 	.short	0x000a
        /*0022*/ 	.short	0x0048
        /*0024*/ 	.byte	0x00, 0xf0, 0x11, 0x00


	//----- nvinfo : EIATTR_KPARAM_INFO
	.align		4
.L_417:
        /*0028*/ 	.byte	0x04, 0x17
        /*002a*/ 	.short	(.L_419 - .L_418)
.L_418:
        /*002c*/ 	.word	0x00000000
        /*0030*/ 	.short	0x0009
        /*0032*/ 	.short	0x0044
        /*0034*/ 	.byte	0x00, 0xf0, 0x11, 0x00


	//----- nvinfo : EIATTR_KPARAM_INFO
	.align		4
.L_419:
        /*0038*/ 	.byte	0x04, 0x17
        /*003a*/ 	.short	(.L_421 - .L_420)
.L_420:
        /*003c*/ 	.word	0x00000000
        /*0040*/ 	.short	0x0008
        /*0042*/ 	.short	0x0040
        /*0044*/ 	.byte	0x00, 0xf0, 0x11, 0x00


	//----- nvinfo : EIATTR_KPARAM_INFO
	.align		4
.L_421:
        /*0048*/ 	.byte	0x04, 0x17
        /*004a*/ 	.short	(.L_423 - .L_422)
.L_422:
        /*004c*/ 	.word	0x00000000
        /*0050*/ 	.short	0x0007
        /*0052*/ 	.short	0x0038
        /*0054*/ 	.byte	0x00, 0xf5, 0x21, 0x00


	//----- nvinfo : EIATTR_KPARAM_INFO
	.align		4
.L_423:
        /*0058*/ 	.byte	0x04, 0x17
        /*005a*/ 	.short	(.L_425 - .L_424)
.L_424:
        /*005c*/ 	.word	0x00000000
        /*0060*/ 	.short	0x0006
        /*0062*/ 	.short	0x0030
        /*0064*/ 	.byte	0x00, 0xf5, 0x21, 0x00


	//----- nvinfo : EIATTR_KPARAM_INFO
	.align		4
.L_425:
        /*0068*/ 	.byte	0x04, 0x17
        /*006a*/ 	.short	(.L_427 - .L_426)
.L_426:
        /*006c*/ 	.word	0x00000000
        /*0070*/ 	.short	0x0005
        /*0072*/ 	.short	0x0028
        /*0074*/ 	.byte	0x00, 0xf5, 0x21, 0x00


	//----- nvinfo : EIATTR_KPARAM_INFO
	.align		4
.L_427:
        /*0078*/ 	.byte	0x04, 0x17
        /*007a*/ 	.short	(.L_429 - .L_428)
.L_428:
        /*007c*/ 	.word	0x00000000
        /*0080*/ 	.short	0x0004
        /*0082*/ 	.short	0x0020
        /*0084*/ 	.byte	0x00, 0xf5, 0x21, 0x00


	//----- nvinfo : EIATTR_KPARAM_INFO
	.align		4
.L_429:
        /*0088*/ 	.byte	0x04, 0x17
        /*008a*/ 	.short	(.L_431 - .L_430)
.L_430:
        /*008c*/ 	.word	0x00000000
        /*0090*/ 	.short	0x0003
        /*0092*/ 	.short	0x0018
        /*0094*/ 	.byte	0x00, 0xf5, 0x21, 0x00


	//----- nvinfo : EIATTR_KPARAM_INFO
	.align		4
.L_431:
        /*0098*/ 	.byte	0x04, 0x17
        /*009a*/ 	.short	(.L_433 - .L_432)
.L_432:
        /*009c*/ 	.word	0x00000000
        /*00a0*/ 	.short	0x0002
        /*00a2*/ 	.short	0x0010
        /*00a4*/ 	.byte	0x00, 0xf5, 0x21, 0x00


	//----- nvinfo : EIATTR_KPARAM_INFO
	.align		4
.L_433:
        /*00a8*/ 	.byte	0x04, 0x17
        /*00aa*/ 	.short	(.L_435 - .L_434)
.L_434:
        /*00ac*/ 	.word	0x00000000
        /*00b0*/ 	.short	0x0001
        /*00b2*/ 	.short	0x0008
        /*00b4*/ 	.byte	0x00, 0xf5, 0x21, 0x00


	//----- nvinfo : EIATTR_KPARAM_INFO
	.align		4
.L_435:
        /*00b8*/ 	.byte	0x04, 0x17
        /*00ba*/ 	.short	(.L_437 - .L_436)
.L_436:
        /*00bc*/ 	.word	0x00000000
        /*00c0*/ 	.short	0x0000
        /*00c2*/ 	.short	0x0000
        /*00c4*/ 	.byte	0x00, 0xf5, 0x21, 0x00


	//----- nvinfo : EIATTR_SPARSE_MMA_MASK
	.align		4
.L_437:
        /*00c8*/ 	.byte	0x03, 0x50
        /*00ca*/ 	.short	0x0000


	//----- nvinfo : EIATTR_MAXREG_COUNT
	.align		4
        /*00cc*/ 	.byte	0x03, 0x1b
        /*00ce*/ 	.short	0x00a8


	//----- nvinfo : EIATTR_NUM_BARRIERS
	.align		4
        /*00d0*/ 	.byte	0x02, 0x4c
        /*00d2*/ 	.byte	0x01
	.zero		1


	//----- nvinfo : EIATTR_MERCURY_ISA_VERSION
	.align		4
        /*00d4*/ 	.byte	0x03, 0x5f
        /*00d6*/ 	.short	0x0101


	//----- nvinfo : EIATTR_COOP_GROUP_MASK_REGIDS
	.align		4
        /*00d8*/ 	.byte	0x04, 0x29
        /*00da*/ 	.short	(.L_439 - .L_438)


	//   ....[0]....
.L_438:
        /*00dc*/ 	.word	0xffffffff


	//   ....[1]....
        /*00e0*/ 	.word	0x05000028


	//   ....[2]....
        /*00e4*/ 	.word	0xffffffff


	//   ....[3]....
        /*00e8*/ 	.word	0xffffffff


	//   ....[4]....
        /*00ec*/ 	.word	0xffffffff


	//   ....[5]....
        /*00f0*/ 	.word	0xffffffff


	//   ....[6]....
        /*00f4*/ 	.word	0xffffffff


	//   ....[7]....
        /*00f8*/ 	.word	0xffffffff


	//   ....[8]....
        /*00fc*/ 	.word	0xffffffff


	//   ....[9]....
        /*0100*/ 	.word	0xffffffff


	//   ....[10]....
        /*0104*/ 	.word	0xffffffff


	//   ....[11]....
        /*0108*/ 	.word	0xffffffff


	//   ....[12]....
        /*010c*/ 	.word	0xffffffff


	//   ....[13]....
        /*0110*/ 	.word	0xffffffff


	//   ....[14]....
        /*0114*/ 	.word	0xffffffff


	//   ....[15]....
        /*0118*/ 	.word	0xffffffff


	//   ....[16]....
        /*011c*/ 	.word	0xffffffff


	//   ....[17]....
        /*0120*/ 	.word	0xffffffff


	//   ....[18]....
        /*0124*/ 	.word	0xffffffff


	//   ....[19]....
        /*0128*/ 	.word	0xffffffff


	//   ....[20]....
        /*012c*/ 	.word	0xffffffff


	//   ....[21]....
        /*0130*/ 	.word	0xffffffff


	//   ....[22]....
        /*0134*/ 	.word	0xffffffff


	//   ....[23]....
        /*0138*/ 	.word	0xffffffff


	//   ....[24]....
        /*013c*/ 	.word	0xffffffff


	//   ....[25]....
        /*0140*/ 	.word	0xffffffff


	//   ....[26]....
        /*0144*/ 	.word	0xffffffff


	//   ....[27]....
        /*0148*/ 	.word	0xffffffff


	//   ....[28]....
        /*014c*/ 	.word	0xffffffff


	//   ....[29]....
        /*0150*/ 	.word	0xffffffff


	//   ....[30]....
        /*0154*/ 	.word	0xffffffff


	//   ....[31]....
        /*0158*/ 	.word	0xffffffff


	//   ....[32]....
        /*015c*/ 	.word	0xffffffff


	//   ....[33]....
        /*0160*/ 	.word	0xffffffff


	//   ....[34]....
        /*0164*/ 	.word	0xffffffff


	//   ....[35]....
        /*0168*/ 	.word	0xffffffff


	//   ....[36]....
        /*016c*/ 	.word	0xffffffff


	//   ....[37]....
        /*0170*/ 	.word	0xffffffff


	//   ....[38]....
        /*0174*/ 	.word	0xffffffff


	//   ....[39]....
        /*0178*/ 	.word	0xffffffff


	//   ....[40]....
        /*017c*/ 	.word	0xffffffff


	//   ....[41]....
        /*0180*/ 	.word	0xffffffff


	//   ....[42]....
        /*0184*/ 	.word	0xffffffff


	//   ....[43]....
        /*0188*/ 	.word	0xffffffff


	//   ....[44]....
        /*018c*/ 	.word	0xffffffff


	//   ....[45]....
        /*0190*/ 	.word	0xffffffff


	//   ....[46]....
        /*0194*/ 	.word	0xffffffff


	//   ....[47]....
        /*0198*/ 	.word	0xffffffff


	//   ....[48]....
        /*019c*/ 	.word	0xffffffff


	//   ....[49]....
        /*01a0*/ 	.word	0xffffffff


	//   ....[50]....
        /*01a4*/ 	.word	0xffffffff


	//   ....[51]....
        /*01a8*/ 	.word	0xffffffff


	//   ....[52]....
        /*01ac*/ 	.word	0xffffffff


	//   ....[53]....
        /*01b0*/ 	.word	0xffffffff


	//   ....[54]....
        /*01b4*/ 	.word	0xffffffff


	//   ....[55]....
        /*01b8*/ 	.word	0xffffffff


	//   ....[56]....
        /*01bc*/ 	.word	0xffffffff


	//   ....[57]....
        /*01c0*/ 	.word	0xffffffff


	//   ....[58]....
        /*01c4*/ 	.word	0xffffffff


	//   ....[59]....
        /*01c8*/ 	.word	0xffffffff


	//   ....[60]....
        /*01cc*/ 	.word	0xffffffff


	//   ....[61]....
        /*01d0*/ 	.word	0xffffffff


	//   ....[62]....
        /*01d4*/ 	.word	0xffffffff


	//   ....[63]....
        /*01d8*/ 	.word	0xffffffff


	//   ....[64]....
        /*01dc*/ 	.word	0xffffffff


	//   ....[65]....
        /*01e0*/ 	.word	0xffffffff


	//   ....[66]....
        /*01e4*/ 	.word	0xffffffff


	//   ....[67]....
        /*01e8*/ 	.word	0xffffffff


	//   ....[68]....
        /*01ec*/ 	.word	0xffffffff


	//   ....[69]....
        /*01f0*/ 	.word	0xffffffff


	//   ....[70]....
        /*01f4*/ 	.word	0xffffffff


	//   ....[71]....
        /*01f8*/ 	.word	0xffffffff


	//   ....[72]....
        /*01fc*/ 	.word	0xffffffff


	//   ....[73]....
        /*0200*/ 	.word	0xffffffff


	//   ....[74]....
        /*0204*/ 	.word	0xffffffff


	//   ....[75]....
        /*0208*/ 	.word	0xffffffff


	//   ....[76]....
        /*020c*/ 	.word	0xffffffff


	//   ....[77]....
        /*0210*/ 	.word	0xffffffff


	//   ....[78]....
        /*0214*/ 	.word	0xffffffff


	//   ....[79]....
        /*0218*/ 	.word	0xffffffff


	//   ....[80]....
        /*021c*/ 	.word	0xffffffff


	//   ....[81]....
        /*0220*/ 	.word	0xffffffff


	//   ....[82]....
        /*0224*/ 	.word	0xffffffff


	//   ....[83]....
        /*0228*/ 	.word	0xffffffff


	//   ....[84]....
        /*022c*/ 	.word	0xffffffff


	//   ....[85]....
        /*0230*/ 	.word	0xffffffff


	//   ....[86]....
        /*0234*/ 	.word	0xffffffff


	//   ....[87]....
        /*0238*/ 	.word	0xffffffff


	//   ....[88]....
        /*023c*/ 	.word	0xffffffff


	//   ....[89]....
        /*0240*/ 	.word	0xffffffff


	//   ....[90]....
        /*0244*/ 	.word	0xffffffff


	//   ....[91]....
        /*0248*/ 	.word	0xffffffff


	//   ....[92]....
        /*024c*/ 	.word	0xffffffff


	//   ....[93]....
        /*0250*/ 	.word	0xffffffff


	//   ....[94]....
        /*0254*/ 	.word	0xffffffff


	//   ....[95]....
        /*0258*/ 	.word	0xffffffff


	//   ....[96]....
        /*025c*/ 	.word	0xffffffff


	//   ....[97]....
        /*0260*/ 	.word	0xffffffff


	//   ....[98]....
        /*0264*/ 	.word	0xffffffff


	//   ....[99]....
        /*0268*/ 	.word	0xffffffff


	//   ....[100]....
        /*026c*/ 	.word	0xffffffff


	//   ....[101]....
        /*0270*/ 	.word	0xffffffff


	//   ....[102]....
        /*0274*/ 	.word	0xffffffff


	//   ....[103]....
        /*0278*/ 	.word	0xffffffff


	//   ....[104]....
        /*027c*/ 	.word	0xffffffff


	//   ....[105]....
        /*0280*/ 	.word	0xffffffff


	//   ....[106]....
        /*0284*/ 	.word	0xffffffff


	//   ....[107]....
        /*0288*/ 	.word	0xffffffff


	//   ....[108]....
        /*028c*/ 	.word	0xffffffff


	//   ....[109]....
        /*0290*/ 	.word	0xffffffff


	//   ....[110]....
        /*0294*/ 	.word	0xffffffff


	//   ....[111]....
        /*0298*/ 	.word	0xffffffff


	//   ....[112]....
        /*029c*/ 	.word	0xffffffff


	//   ....[113]....
        /*02a0*/ 	.word	0xffffffff


	//   ....[114]....
        /*02a4*/ 	.word	0xffffffff


	//   ....[115]....
        /*02a8*/ 	.word	0xffffffff


	//   ....[116]....
        /*02ac*/ 	.word	0xffffffff


	//   ....[117]....
        /*02b0*/ 	.word	0xffffffff


	//   ....[118]....
        /*02b4*/ 	.word	0xffffffff


	//   ....[119]....
        /*02b8*/ 	.word	0xffffffff


	//   ....[120]....
        /*02bc*/ 	.word	0xffffffff


	//   ....[121]....
        /*02c0*/ 	.word	0xffffffff


	//   ....[122]....
        /*02c4*/ 	.word	0xffffffff


	//   ....[123]....
        /*02c8*/ 	.word	0xffffffff


	//   ....[124]....
        /*02cc*/ 	.word	0xffffffff


	//   ....[125]....
        /*02d0*/ 	.word	0xffffffff


	//   ....[126]....
        /*02d4*/ 	.word	0xffffffff


	//   ....[127]....
        /*02d8*/ 	.word	0xffffffff


	//   ....[128]....
        /*02dc*/ 	.word	0xffffffff


	//   ....[129]....
        /*02e0*/ 	.word	0xffffffff


	//   ....[130]....
        /*02e4*/ 	.word	0xffffffff


	//   ....[131]....
        /*02e8*/ 	.word	0xffffffff


	//   ....[132]....
        /*02ec*/ 	.word	0xffffffff


	//   ....[133]....
        /*02f0*/ 	.word	0xffffffff


	//   ....[134]....
        /*02f4*/ 	.word	0xffffffff


	//   ....[135]....
        /*02f8*/ 	.word	0xffffffff


	//   ....[136]....
        /*02fc*/ 	.word	0xffffffff


	//   ....[137]....
        /*0300*/ 	.word	0xffffffff


	//   ....[138]....
        /*0304*/ 	.word	0xffffffff


	//   ....[139]....
        /*0308*/ 	.word	0xffffffff


	//   ....[140]....
        /*030c*/ 	.word	0xffffffff


	//   ....[141]....
        /*0310*/ 	.word	0xffffffff


	//   ....[142]....
        /*0314*/ 	.word	0x05000008


	//   ....[143]....
        /*0318*/ 	.word	0xffffffff


	//   ....[144]....
        /*031c*/ 	.word	0xffffffff


	//   ....[145]....
        /*0320*/ 	.word	0xffffffff


	//   ....[146]....
        /*0324*/ 	.word	0xffffffff


	//   ....[147]....
        /*0328*/ 	.word	0xffffffff


	//   ....[148]....
        /*032c*/ 	.word	0xffffffff


	//   ....[149]....
        /*0330*/ 	.word	0xffffffff


	//   ....[150]....
        /*0334*/ 	.word	0xffffffff


	//   ....[151]....
        /*0338*/ 	.word	0xffffffff


	//   ....[152]....
        /*033c*/ 	.word	0xffffffff


	//   ....[153]....
        /*0340*/ 	.word	0xffffffff


	//   ....[154]....
        /*0344*/ 	.word	0xffffffff


	//   ....[155]....
        /*0348*/ 	.word	0xffffffff


	//   ....[156]....
        /*034c*/ 	.word	0xffffffff


	//   ....[157]....
        /*0350*/ 	.word	0xffffffff


	//   ....[158]....
        /*0354*/ 	.word	0xffffffff


	//   ....[159]....
        /*0358*/ 	.word	0xffffffff


	//   ....[160]....
        /*035c*/ 	.word	0xffffffff


	//   ....[161]....
        /*0360*/ 	.word	0xffffffff


	//   ....[162]....
        /*0364*/ 	.word	0xffffffff


	//   ....[163]....
        /*0368*/ 	.word	0xffffffff


	//   ....[164]....
        /*036c*/ 	.word	0xffffffff


	//   ....[165]....
        /*0370*/ 	.word	0xffffffff


	//   ....[166]....
        /*0374*/ 	.word	0xffffffff


	//   ....[167]....
        /*0378*/ 	.word	0xffffffff


	//   ....[168]....
        /*037c*/ 	.word	0xffffffff


	//   ....[169]....
        /*0380*/ 	.word	0xffffffff


	//   ....[170]....
        /*0384*/ 	.word	0xffffffff


	//   ....[171]....
        /*0388*/ 	.word	0xffffffff


	//   ....[172]....
        /*038c*/ 	.word	0xffffffff


	//   ....[173]....
        /*0390*/ 	.word	0x0500003f


	//   ....[174]....
        /*0394*/ 	.word	0x0500003f


	//   ....[175]....
        /*0398*/ 	.word	0x0500003f


	//   ....[176]....
        /*039c*/ 	.word	0x0500003f


	//   ....[177]....
        /*03a0*/ 	.word	0x0500003f


	//----- nvinfo : EIATTR_COOP_GROUP_INSTR_OFFSETS
	.align		4
.L_439:
        /*03a4*/ 	.byte	0x04, 0x28
        /*03a6*/ 	.short	(.L_441 - .L_440)


	//   ....[0]....
.L_440:
        /*03a8*/ 	.word	0x00001020


	//   ....[1]....
        /*03ac*/ 	.word	0x00002fb0


	//   ....[2]....
        /*03b0*/ 	.word	0x00003a50


	//   ....[3]....
        /*03b4*/ 	.word	0x00003a70


	//   ....[4]....
        /*03b8*/ 	.word	0x00003a90


	//   ....[5]....
        /*03bc*/ 	.word	0x00003ab0


	//   ....[6]....
        /*03c0*/ 	.word	0x00003ad0


	//   ....[7]....
        /*03c4*/ 	.word	0x000040f0


	//   ....[8]....
        /*03c8*/ 	.word	0x00004100


	//   ....[9]....
        /*03cc*/ 	.word	0x00004120


	//   ....[10]....
        /*03d0*/ 	.word	0x00004140


	//   ....[11]....
        /*03d4*/ 	.word	0x00004190


	//   ....[12]....
        /*03d8*/ 	.word	0x000041d0


	//   ....[13]....
        /*03dc*/ 	.word	0x00004220


	//   ....[14]....
        /*03e0*/ 	.word	0x00004260


	//   ....[15]....
        /*03e4*/ 	.word	0x00004320


	//   ....[16]....
        /*03e8*/ 	.word	0x000044e0


	//   ....[17]....
        /*03ec*/ 	.word	0x000044f0


	//   ....[18]....
        /*03f0*/ 	.word	0x00004510


	//   ....[19]....
        /*03f4*/ 	.word	0x00004550


	//   ....[20]....
        /*03f8*/ 	.word	0x00004580


	//   ....[21]....
        /*03fc*/ 	.word	0x000045c0


	//   ....[22]....
        /*0400*/ 	.word	0x000045e0


	//   ....[23]....
        /*0404*/ 	.word	0x00004600


	//   ....[24]....
        /*0408*/ 	.word	0x000046e0


	//   ....[25]....
        /*040c*/ 	.word	0x00004890


	//   ....[26]....
        /*0410*/ 	.word	0x000048a0


	//   ....[27]....
        /*0414*/ 	.word	0x000048c0


	//   ....[28]....
        /*0418*/ 	.word	0x00004900


	//   ....[29]....
        /*041c*/ 	.word	0x00004930


	//   ....[30]....
        /*0420*/ 	.word	0x00004970


	//   ....[31]....
        /*0424*/ 	.word	0x00004990


	//   ....[32]....
        /*0428*/ 	.word	0x000049b0


	//   ....[33]....
        /*042c*/ 	.word	0x00004a90


	//   ....[34]....
        /*0430*/ 	.word	0x00004c40


	//   ....[35]....
        /*0434*/ 	.word	0x00004c50


	//   ....[36]....
        /*0438*/ 	.word	0x00004c70


	//   ....[37]....
        /*043c*/ 	.word	0x00004cb0


	//   ....[38]....
        /*0440*/ 	.word	0x00004ce0


	//   ....[39]....
        /*0444*/ 	.word	0x00004d20


	//   ....[40]....
        /*0448*/ 	.word	0x00004d40


	//   ....[41]....
        /*044c*/ 	.word	0x00004d60


	//   ....[42]....
        /*0450*/ 	.word	0x00004e40


	//   ....[43]....
        /*0454*/ 	.word	0x00004fd0


	//   ....[44]....
        /*0458*/ 	.word	0x00004fe0


	//   ....[45]....
        /*045c*/ 	.word	0x00005000


	//   ....[46]....
        /*0460*/ 	.word	0x00005040


	//   ....[47]....
        /*0464*/ 	.word	0x00005070


	//   ....[48]....
        /*0468*/ 	.word	0x000050b0


	//   ....[49]....
        /*046c*/ 	.word	0x000050d0


	//   ....[50]....
        /*0470*/ 	.word	0x000050f0


	//   ....[51]....
        /*0474*/ 	.word	0x000051f0


	//   ....[52]....
        /*0478*/ 	.word	0x000053a0


	//   ....[53]....
        /*047c*/ 	.word	0x000053b0


	//   ....[54]....
        /*0480*/ 	.word	0x000053d0


	//   ....[55]....
        /*0484*/ 	.word	0x00005410


	//   ....[56]....
        /*0488*/ 	.word	0x00005440


	//   ....[57]....
        /*048c*/ 	.word	0x00005480


	//   ....[58]....
        /*0490*/ 	.word	0x000054a0


	//   ....[59]....
        /*0494*/ 	.word	0x000054c0


	//   ....[60]....
        /*0498*/ 	.word	0x000055b0


	//   ....[61]....
        /*049c*/ 	.word	0x00005740


	//   ....[62]....
        /*04a0*/ 	.word	0x00005750


	//   ....[63]....
        /*04a4*/ 	.word	0x00005770


	//   ....[64]....
        /*04a8*/ 	.word	0x000057b0


	//   ....[65]....
        /*04ac*/ 	.word	0x000057e0


	//   ....[66]....
        /*04b0*/ 	.word	0x00005820


	//   ....[67]....
        /*04b4*/ 	.word	0x00005840


	//   ....[68]....
        /*04b8*/ 	.word	0x00005860


	//   ....[69]....
        /*04bc*/ 	.word	0x00005960


	//   ....[70]....
        /*04c0*/ 	.word	0x00005b10


	//   ....[71]....
        /*04c4*/ 	.word	0x00005b20


	//   ....[72]....
        /*04c8*/ 	.word	0x00005b50


	//   ....[73]....
        /*04cc*/ 	.word	0x00005b80


	//   ....[74]....
        /*04d0*/ 	.word	0x00005bd0


	//   ....[75]....
        /*04d4*/ 	.word	0x00005be0


	//   ....[76]....
        /*04d8*/ 	.word	0x00005c20


	//   ....[77]....
        /*04dc*/ 	.word	0x00005c50


	//   ....[78]....
        /*04e0*/ 	.word	0x00005d10


	//   ....[79]....
        /*04e4*/ 	.word	0x00005ee0


	//   ....[80]....
        /*04e8*/ 	.word	0x00005ef0


	//   ....[81]....
        /*04ec*/ 	.word	0x00005f40


	//   ....[82]....
        /*04f0*/ 	.word	0x00005f70


	//   ....[83]....
        /*04f4*/ 	.word	0x00005fa0


	//   ....[84]....
        /*04f8*/ 	.word	0x00005fd0


	//   ....[85]....
        /*04fc*/ 	.word	0x00006000


	//   ....[86]....
        /*0500*/ 	.word	0x00006030


	//   ....[87]....
        /*0504*/ 	.word	0x000060e0


	//   ....[88]....
        /*0508*/ 	.word	0x000062a0


	//   ....[89]....
        /*050c*/ 	.word	0x000062b0


	//   ....[90]....
        /*0510*/ 	.word	0x00006300


	//   ....[91]....
        /*0514*/ 	.word	0x00006330


	//   ....[92]....
        /*0518*/ 	.word	0x00006360


	//   ....[93]....
        /*051c*/ 	.word	0x00006390


	//   ....[94]....
        /*0520*/ 	.word	0x000063c0


	//   ....[95]....
        /*0524*/ 	.word	0x000063f0


	//   ....[96]....
        /*0528*/ 	.word	0x000064c0


	//   ....[97]....
        /*052c*/ 	.word	0x00006670


	//   ....[98]....
        /*0530*/ 	.word	0x00006680


	//   ....[99]....
        /*0534*/ 	.word	0x000066d0


	//   ....[100]....
        /*0538*/ 	.word	0x00006700


	//   ....[101]....
        /*053c*/ 	.word	0x00006730


	//   ....[102]....
        /*0540*/ 	.word	0x00006760


	//   ....[103]....
        /*0544*/ 	.word	0x00006790


	//   ....[104]....
        /*0548*/ 	.word	0x000067c0


	//   ....[105]....
        /*054c*/ 	.word	0x00006890


	//   ....[106]....
        /*0550*/ 	.word	0x00006a60


	//   ....[107]....
        /*0554*/ 	.word	0x00006a70


	//   ....[108]....
        /*0558*/ 	.word	0x00006ac0


	//   ....[109]....
        /*055c*/ 	.word	0x00006af0


	//   ....[110]....
        /*0560*/ 	.word	0x00006b20


	//   ....[111]....
        /*0564*/ 	.word	0x00006b50


	//   ....[112]....
        /*0568*/ 	.word	0x00006b80


	//   ....[113]....
        /*056c*/ 	.word	0x00006bb0


	//   ....[114]....
        /*0570*/ 	.word	0x00006c60


	//   ....[115]....
        /*0574*/ 	.word	0x00006e20


	//   ....[116]....
        /*0578*/ 	.word	0x00006e30


	//   ....[117]....
        /*057c*/ 	.word	0x00006e80


	//   ....[118]....
        /*0580*/ 	.word	0x00006eb0


	//   ....[119]....
        /*0584*/ 	.word	0x00006ee0


	//   ....[120]....
        /*0588*/ 	.word	0x00006f10


	//   ....[121]....
        /*058c*/ 	.word	0x00006f40


	//   ....[122]....
        /*0590*/ 	.word	0x00006f70


	//   ....[123]....
        /*0594*/ 	.word	0x00007040


	//   ....[124]....
        /*0598*/ 	.word	0x00007220


	//   ....[125]....
        /*059c*/ 	.word	0x00007230


	//   ....[126]....
        /*05a0*/ 	.word	0x00007280


	//   ....[127]....
        /*05a4*/ 	.word	0x000072b0


	//   ....[128]....
        /*05a8*/ 	.word	0x000072e0


	//   ....[129]....
        /*05ac*/ 	.word	0x00007310


	//   ....[130]....
        /*05b0*/ 	.word	0x00007340


	//   ....[131]....
        /*05b4*/ 	.word	0x00007370


	//   ....[132]....
        /*05b8*/ 	.word	0x00007420


	//   ....[133]....
        /*05bc*/ 	.word	0x00007610


	//   ....[134]....
        /*05c0*/ 	.word	0x00007620


	//   ....[135]....
        /*05c4*/ 	.word	0x00007670


	//   ....[136]....
        /*05c8*/ 	.word	0x000076a0


	//   ....[137]....
        /*05cc*/ 	.word	0x000076d0


	//   ....[138]....
        /*05d0*/ 	.word	0x00007700


	//   ....[139]....
        /*05d4*/ 	.word	0x00007730


	//   ....[140]....
        /*05d8*/ 	.word	0x00007760


	//   ....[141]....
        /*05dc*/ 	.word	0x000078a0


	//   ....[142]....
        /*05e0*/ 	.word	0x00007c40


	//   ....[143]....
        /*05e4*/ 	.word	0x00008080


	//   ....[144]....
        /*05e8*/ 	.word	0x00008280


	//   ....[145]....
        /*05ec*/ 	.word	0x00008490


	//   ....[146]....
        /*05f0*/ 	.word	0x000086a0


	//   ....[147]....
        /*05f4*/ 	.word	0x000088b0


	//   ....[148]....
        /*05f8*/ 	.word	0x00008ac0


	//   ....[149]....
        /*05fc*/ 	.word	0x00008cd0


	//   ....[150]....
        /*0600*/ 	.word	0x00008ee0


	//   ....[151]....
        /*0604*/ 	.word	0x000090f0


	//   ....[152]....
        /*0608*/ 	.word	0x00009300


	//   ....[153]....
        /*060c*/ 	.word	0x00009510


	//   ....[154]....
        /*0610*/ 	.word	0x00009720


	//   ....[155]....
        /*0614*/ 	.word	0x00009930


	//   ....[156]....
        /*0618*/ 	.word	0x00009b20


	//   ....[157]....
        /*061c*/ 	.word	0x00009d20


	//   ....[158]....
        /*0620*/ 	.word	0x0000a000


	//   ....[159]....
        /*0624*/ 	.word	0x0000a240


	//   ....[160]....
        /*0628*/ 	.word	0x0000a490


	//   ....[161]....
        /*062c*/ 	.word	0x0000a6e0


	//   ....[162]....
        /*0630*/ 	.word	0x0000a930


	//   ....[163]....
        /*0634*/ 	.word	0x0000ab80


	//   ....[164]....
        /*0638*/ 	.word	0x0000add0


	//   ....[165]....
        /*063c*/ 	.word	0x0000b020


	//   ....[166]....
        /*0640*/ 	.word	0x0000b270


	//   ....[167]....
        /*0644*/ 	.word	0x0000b4c0


	//   ....[168]....
        /*0648*/ 	.word	0x0000b710


	//   ....[169]....
        /*064c*/ 	.word	0x0000b960


	//   ....[170]....
        /*0650*/ 	.word	0x0000bbb0


	//   ....[171]....
        /*0654*/ 	.word	0x0000bde0


	//   ....[172]....
        /*0658*/ 	.word	0x0000c010


	//   ....[173]....
        /*065c*/ 	.word	0x0000c080


	//   ....[174]....
        /*0660*/ 	.word	0x0000c0f0


	//   ....[175]....
        /*0664*/ 	.word	0x0000c160


	//   ....[176]....
        /*0668*/ 	.word	0x0000c1d0


	//   ....[177]....
        /*066c*/ 	.word	0x0000c240


	//----- nvinfo : EIATTR_VRC_CTA_INIT_COUNT
	.align		4
.L_441:
        /*0670*/ 	.byte	0x02, 0x4a
	.zero		1
	.zero		1


	//----- nvinfo : EIATTR_EXIT_INSTR_OFFSETS
	.align		4
        /*0674*/ 	.byte	0x04, 0x1c
        /*0676*/ 	.short	(.L_443 - .L_442)


	//   ....[0]....
.L_442:
        /*0678*/ 	.word	0x000033f0


	//   ....[1]....
        /*067c*/ 	.word	0x00003830


	//   ....[2]....
        /*0680*/ 	.word	0x00003860


	//   ....[3]....
        /*0684*/ 	.word	0x00009d30


	//   ....[4]....
        /*0688*/ 	.word	0x0000c020


	//----- nvinfo : EIATTR_MAX_THREADS
	.align		4
.L_443:
        /*068c*/ 	.byte	0x04, 0x05
        /*068e*/ 	.short	(.L_445 - .L_444)
.L_444:
        /*0690*/ 	.word	0x00000180
        /*0694*/ 	.word	0x00000001
        /*0698*/ 	.word	0x00000001


	//----- nvinfo : EIATTR_CRS_STACK_SIZE
	.align		4
.L_445:
        /*069c*/ 	.byte	0x04, 0x1e
        /*069e*/ 	.short	(.L_447 - .L_446)
.L_446:
        /*06a0*/ 	.word	0x00000000


	//----- nvinfo : EIATTR_CBANK_PARAM_SIZE
	.align		4
.L_447:
        /*06a4*/ 	.byte	0x03, 0x19
        /*06a6*/ 	.short	0x004d


	//----- nvinfo : EIATTR_PARAM_CBANK
	.align		4
        /*06a8*/ 	.byte	0x04, 0x0a
        /*06aa*/ 	.short	(.L_449 - .L_448)
	.align		4
.L_448:
        /*06ac*/ 	.word	index@(.nv.constant0._ZN3cub18CUB_300001_SM_10006detail10radix_sort29DeviceRadixSortOnesweepKernelINS1_5radix10policy_hubI6edge_tNS0_8NullTypeEjE10Policy1000ELNS0_9SortOrderE0ES6_S7_jii17edge_decomposer_tEEvPT5_SD_PT3_PKSE_PT1_PKSI_PT2_PKSM_T4_iiT6_)
        /*06b0*/ 	.short	0x0380
        /*06b2*/ 	.short	0x004d


	//----- nvinfo : EIATTR_SW_WAR
	.align		4
.L_449:
        /*06b4*/ 	.byte	0x04, 0x36
        /*06b6*/ 	.short	(.L_451 - .L_450)
.L_450:
        /*06b8*/ 	.word	0x00000008
.L_451:


//--------------------- .nv.info._ZN3cub18CUB_300001_SM_10006detail10radix_sort33DeviceRadixSortExclusiveSumKernelINS1_5radix10policy_hubI6edge_tNS0_8NullTypeEjE10Policy1000EjEEvPT0_ --------------------------
	.section	.nv.info._ZN3cub18CUB_300001_SM_10006detail10radix_sort33DeviceRadixSortExclusiveSumKernelINS1_5radix10policy_hubI6edge_tNS0_8NullTypeEjE10Policy1000EjEEvPT0_,"",@"SHT_CUDA_INFO"
	.sectionflags	@""
	.align	4


	//----- nvinfo : EIATTR_CUDA_API_VERSION
	.align		4
        /*0000*/ 	.byte	0x04, 0x37
        /*0002*/ 	.short	(.L_453 - .L_452)
.L_452:
        /*0004*/ 	.word	0x00000082


	//----- nvinfo : EIATTR_KPARAM_INFO
	.align		4
.L_453:
        /*0008*/ 	.byte	0x04, 0x17
        /*000a*/ 	.short	(.L_455 - .L_454)
.L_454:
        /*000c*/ 	.word	0x00000000
        /*0010*/ 	.short	0x0000
        /*0012*/ 	.short	0x0000
        /*0014*/ 	.byte	0x00, 0xf5, 0x21, 0x00


	//----- nvinfo : EIATTR_SPARSE_MMA_MASK
	.align		4
.L_455:
        /*0018*/ 	.byte	0x03, 0x50
        /*001a*/ 	.short	0x0000


	//----- nvinfo : EIATTR_MAXREG_COUNT
	.align		4
        /*001c*/ 	.byte	0x03, 0x1b
        /*001e*/ 	.short	0x00ff


	//----- nvinfo : EIATTR_NUM_BARRIERS
	.align		4
        /*0020*/ 	.byte	0x02, 0x4c
        /*0022*/ 	.byte	0x01
	.zero		1


	//----- nvinfo : EIATTR_MERCURY_ISA_VERSION
	.align		4
        /*0024*/ 	.byte	0x03, 0x5f
        /*0026*/ 	.short	0x0101


	//----- nvinfo : EIATTR_COOP_GROUP_MASK_REGIDS
	.align		4
        /*0028*/ 	.byte	0x04, 0x29
        /*002a*/ 	.short	(.L_457 - .L_456)


	//   ....[0]....
.L_456:
        /*002c*/ 	.word	0xffffffff


	//   ....[1]....
        /*0030*/ 	.word	0xffffffff


	//   ....[2]....
        /*0034*/ 	.word	0xffffffff


	//   ....[3]....
        /*0038*/ 	.word	0xffffffff


	//   ....[4]....
        /*003c*/ 	.word	0xffffffff


	//   ....[5]....
        /*0040*/ 	.word	0x05000012


	//   ....[6]....
        /*0044*/ 	.word	0x05000012


	//   ....[7]....
        /*0048*/ 	.word	0x05000012


	//   ....[8]....
        /*004c*/ 	.word	0x05000012


	//   ....[9]....
        /*0050*/ 	.word	0x05000012


	//----- nvinfo : EIATTR_COOP_GROUP_INSTR_OFFSETS
	.align		4
.L_457:
        /*0054*/ 	.byte	0x04, 0x28
        /*0056*/ 	.short	(.L_459 - .L_458)


	//   ....[0]....
.L_458:
        /*0058*/ 	.word	0x00000210


	//   ....[1]....
        /*005c*/ 	.word	0x00000230


	//   ....[2]....
        /*0060*/ 	.word	0x00000250


	//   ....[3]....
        /*0064*/ 	.word	0x00000270


	//   ....[4]....
        /*0068*/ 	.word	0x00000290


	//   ....[5]....
        /*006c*/ 	.word	0x00000460


	//   ....[6]....
        /*0070*/ 	.word	0x000004d0


	//   ....[7]....
        /*0074*/ 	.word	0x00000540


	//   ....[8]....
        /*0078*/ 	.word	0x000005b0


	//   ....[9]....
        /*007c*/ 	.word	0x00000620


	//----- nvinfo : EIATTR_VRC_CTA_INIT_COUNT
	.align		4
.L_459:
        /*0080*/ 	.byte	0x02, 0x4a
	.zero		1
	.zero		1


	//----- nvinfo : EIATTR_EXIT_INSTR_OFFSETS
	.align		4
        /*0084*/ 	.byte	0x04, 0x1c
        /*0086*/ 	.short	(.L_461 - .L_460)


	//   ....[0]....
.L_460:
        /*0088*/ 	.word	0x000003d0


	//   ....[1]....
        /*008c*/ 	.word	0x00000400


	//----- nvinfo : EIATTR_CRS_STACK_SIZE
	.align		4
.L_461:
        /*0090*/ 	.byte	0x04, 0x1e
        /*0092*/ 	.short	(.L_463 - .L_462)
.L_462:
        /*0094*/ 	.word	0x00000000


	//----- nvinfo : EIATTR_CBANK_PARAM_SIZE
	.align		4
.L_463:
        /*0098*/ 	.byte	0x03, 0x19
        /*009a*/ 	.short	0x0008


	//----- nvinfo : EIATTR_PARAM_CBANK
	.align		4
        /*009c*/ 	.byte	0x04, 0x0a
        /*009e*/ 	.short	(.L_465 - .L_464)
	.align		4
.L_464:
        /*00a0*/ 	.word	index@(.nv.constant0._ZN3cub18CUB_300001_SM_10006detail10radix_sort33DeviceRadixSortExclusiveSumKernelINS1_5radix10policy_hubI6edge_tNS0_8NullTypeEjE10Policy1000EjEEvPT0_)
        /*00a4*/ 	.short	0x0380
        /*00a6*/ 	.short	0x0008


	//----- nvinfo : EIATTR_SW_WAR
	.align		4
.L_465:
        /*00a8*/ 	.byte	0x04, 0x36
        /*00aa*/ 	.short	(.L_467 - .L_466)
.L_466:
        /*00ac*/ 	.word	0x00000008
.L_467:


//--------------------- .nv.info._ZN3cub18CUB_300001_SM_10006detail10radix_sort30DeviceRadixSortHistogramKernelINS1_5radix10policy_hubI6edge_tNS0_8NullTypeEjE10Policy1000ELNS0_9SortOrderE0ES6_j17edge_decomposer_tEEvPT2_PKT1_SC_iiT3_ --------------------------
	.section	.nv.info._ZN3cub18CUB_300001_SM_10006detail10radix_sort30DeviceRadixSortHistogramKernelINS1_5radix10policy_hubI6edge_tNS0_8NullTypeEjE10Policy1000ELNS0_9SortOrderE0ES6_j17edge_decomposer_tEEvPT2_PKT1_SC_iiT3_,"",@"SHT_CUDA_INFO"
	.sectionflags	@""
	.align	4


	//----- nvinfo : EIATTR_CUDA_API_VERSION
	.align		4
        /*0000*/ 	.byte	0x04, 0x37
        /*0002*/ 	.short	(.L_469 - .L_468)
.L_468:
        /*0004*/ 	.word	0x00000082


	//----- nvinfo : EIATTR_KPARAM_INFO
	.align		4
.L_469:
        /*0008*/ 	.byte	0x04, 0x17
        /*000a*/ 	.short	(.L_471 - .L_470)
.L_470:
        /*000c*/ 	.word	0x00000000
        /*0010*/ 	.short	0x0005
        /*0012*/ 	.short	0x001c
        /*0014*/ 	.byte	0x00, 0xf0, 0x05, 0x00


	//----- nvinfo : EIATTR_KPARAM_INFO
	.align		4
.L_471:
        /*0018*/ 	.byte	0x04, 0x17
        /*001a*/ 	.short	(.L_473 - .L_472)
.L_472:
        /*001c*/ 	.word	0x00000000
        /*0020*/ 	.short	0x0004
        /*0022*/ 	.short	0x0018
        /*0024*/ 	.byte	0x00, 0xf0, 0x11, 0x00


	//----- nvinfo : EIATTR_KPARAM_INFO
	.align		4
.L_473:
        /*0028*/ 	.byte	0x04, 0x17
        /*002a*/ 	.short	(.L_475 - .L_474)
.L_474:
        /*002c*/ 	.word	0x00000000
        /*0030*/ 	.short	0x0003
        /*0032*/ 	.short	0x0014
        /*0034*/ 	.byte	0x00, 0xf0, 0x11, 0x00


	//----- nvinfo : EIATTR_KPARAM_INFO
	.align		4
.L_475:
        /*0038*/ 	.byte	0x04, 0x17
        /*003a*/ 	.short	(.L_477 - .L_476)
.L_476:
        /*003c*/ 	.word	0x00000000
        /*0040*/ 	.short	0x0002
        /*0042*/ 	.short	0x0010
        /*0044*/ 	.byte	0x00, 0xf0, 0x11, 0x00


	//----- nvinfo : EIATTR_KPARAM_INFO
	.align		4
.L_477:
        /*0048*/ 	.byte	0x04, 0x17
        /*004a*/ 	.short	(.L_479 - .L_478)
.L_478:
        /*004c*/ 	.word	0x00000000
        /*0050*/ 	.short	0x0001
        /*0052*/ 	.short	0x0008
        /*0054*/ 	.byte	0x00, 0xf5, 0x21, 0x00


	//----- nvinfo : EIATTR_KPARAM_INFO
	.align		4
.L_479:
        /*0058*/ 	.byte	0x04, 0x17
        /*005a*/ 	.short	(.L_481 - .L_480)
.L_480:
        /*005c*/ 	.word	0x00000000
        /*0060*/ 	.short	0x0000
        /*0062*/ 	.short	0x0000
        /*0064*/ 	.byte	0x00, 0xf5, 0x21, 0x00


	//----- nvinfo : EIATTR_SPARSE_MMA_MASK
	.align		4
.L_481:
        /*0068*/ 	.byte	0x03, 0x50
        /*006a*/ 	.short	0x0000


	//----- nvinfo : EIATTR_MAXREG_COUNT
	.align		4
        /*006c*/ 	.byte	0x03, 0x1b
        /*006e*/ 	.short	0x00ff


	//----- nvinfo : EIATTR_NUM_BARRIERS
	.align		4
        /*0070*/ 	.byte	0x02, 0x4c
        /*0072*/ 	.byte	0x01
	.zero		1


	//----- nvinfo : EIATTR_MERCURY_ISA_VERSION
	.align		4
        /*0074*/ 	.byte	0x03, 0x5f
        /*0076*/ 	.short	0x0101


	//----- nvinfo : EIATTR_VRC_CTA_INIT_COUNT
	.align		4
        /*0078*/ 	.byte	0x02, 0x4a
	.zero		1
	.zero		1


	//----- nvinfo : EIATTR_EXIT_INSTR_OFFSETS
	.align		4
        /*007c*/ 	.byte	0x04, 0x1c
        /*007e*/ 	.short	(.L_483 - .L_482)


	//   ....[0]....
.L_482:
        /*0080*/ 	.word	0x00000030


	//   ....[1]....
        /*0084*/ 	.word	0x00003de0


	//----- nvinfo : EIATTR_MAX_THREADS
	.align		4
.L_483:
        /*0088*/ 	.byte	0x04, 0x05
        /*008a*/ 	.short	(.L_485 - .L_484)
.L_484:
        /*008c*/ 	.word	0x00000080
        /*0090*/ 	.word	0x00000001
        /*0094*/ 	.word	0x00000001


	//----- nvinfo : EIATTR_CRS_STACK_SIZE
	.align		4
.L_485:
        /*0098*/ 	.byte	0x04, 0x1e
        /*009a*/ 	.short	(.L_487 - .L_486)
.L_486:
        /*009c*/ 	.word	0x00000000


	//----- nvinfo : EIATTR_CBANK_PARAM_SIZE
	.align		4
.L_487:
        /*00a0*/ 	.byte	0x03, 0x19
        /*00a2*/ 	.short	0x001d


	//----- nvinfo : EIATTR_PARAM_CBANK
	.align		4
        /*00a4*/ 	.byte	0x04, 0x0a
        /*00a6*/ 	.short	(.L_489 - .L_488)
	.align		4
.L_488:
        /*00a8*/ 	.word	index@(.nv.constant0._ZN3cub18CUB_300001_SM_10006detail10radix_sort30DeviceRadixSortHistogramKernelINS1_5radix10policy_hubI6edge_tNS0_8NullTypeEjE10Policy1000ELNS0_9SortOrderE0ES6_j17edge_decomposer_tEEvPT2_PKT1_SC_iiT3_)
        /*00ac*/ 	.short	0x0380
        /*00ae*/ 	.short	0x001d


	//----- nvinfo : EIATTR_SW_WAR
	.align		4
.L_489:
        /*00b0*/ 	.byte	0x04, 0x36
        /*00b2*/ 	.short	(.L_491 - .L_490)
.L_490:
        /*00b4*/ 	.word	0x00000008
.L_491:


//--------------------- .nv.info._ZN3cub18CUB_300001_SM_10006detail10radix_sort31DeviceRadixSortSingleTileKernelINS1_5radix10policy_hubI6edge_tNS0_8NullTypeEjE10Policy1000ELNS0_9SortOrderE0ES6_S7_j17edge_decomposer_tEEvPKT1_PSC_PKT2_PSG_T3_iiT4_ --------------------------
	.section	.nv.info._ZN3cub18CUB_300001_SM_10006detail10radix_sort31DeviceRadixSortSingleTileKernelINS1_5radix10policy_hubI6edge_tNS0_8NullTypeEjE10Policy1000ELNS0_9SortOrderE0ES6_S7_j17edge_decomposer_tEEvPKT1_PSC_PKT2_PSG_T3_iiT4_,"",@"SHT_CUDA_INFO"
	.sectionflags	@""
	.align	4


	//----- nvinfo : EIATTR_CUDA_API_VERSION
	.align		4
        /*0000*/ 	.byte	0x04, 0x37
        /*0002*/ 	.short	(.L_493 - .L_492)
.L_492:
        /*0004*/ 	.word	0x00000082


	//----- nvinfo : EIATTR_KPARAM_INFO
	.align		4
.L_493:
        /*0008*/ 	.byte	0x04, 0x17
        /*000a*/ 	.short	(.L_495 - .L_494)
.L_494:
        /*000c*/ 	.word	0x00000000
        /*0010*/ 	.short	0x0007
        /*0012*/ 	.short	0x002c
        /*0014*/ 	.byte	0x00, 0xf0, 0x05, 0x00


	//----- nvinfo : EIATTR_KPARAM_INFO
	.align		4
.L_495:
        /*0018*/ 	.byte	0x04, 0x17
        /*001a*/ 	.short	(.L_497 - .L_496)
.L_496:
        /*001c*/ 	.word	0x00000000
        /*0020*/ 	.short	0x0006
        /*0022*/ 	.short	0x0028
        /*0024*/ 	.byte	0x00, 0xf0, 0x11, 0x00


	//----- nvinfo : EIATTR_KPARAM_INFO
	.align		4
.L_497:
        /*0028*/ 	.byte	0x04, 0x17
        /*002a*/ 	.short	(.L_499 - .L_498)
.L_498:
        /*002c*/ 	.word	0x00000000
        /*0030*/ 	.short	0x0005
        /*0032*/ 	.short	0x0024
        /*0034*/ 	.byte	0x00, 0xf0, 0x11, 0x00


	//----- nvinfo : EIATTR_KPARAM_INFO
	.align		4
.L_499:
        /*0038*/ 	.byte	0x04, 0x17
        /*003a*/ 	.short	(.L_501 - .L_500)
.L_500:
        /*003c*/ 	.word	0x00000000
        /*0040*/ 	.short	0x0004
        /*0042*/ 	.short	0x0020
        /*0044*/ 	.byte	0x00, 0xf0, 0x11, 0x00


	//----- nvinfo : EIATTR_KPARAM_INFO
	.align		4
.L_501:
        /*0048*/ 	.byte	0x04, 0x17
        /*004a*/ 	.short	(.L_503 - .L_502)
.L_502:
        /*004c*/ 	.word	0x00000000
        /*0050*/ 	.short	0x0003
        /*0052*/ 	.short	0x0018
        /*0054*/ 	.byte	0x00, 0xf5, 0x21, 0x00


	//----- nvinfo : EIATTR_KPARAM_INFO
	.align		4
.L_503:
        /*0058*/ 	.byte	0x04, 0x17
        /*005a*/ 	.short	(.L_505 - .L_504)
.L_504:
        /*005c*/ 	.word	0x00000000
        /*0060*/ 	.short	0x0002
        /*0062*/ 	.short	0x0010
        /*0064*/ 	.byte	0x00, 0xf5, 0x21, 0x00


	//----- nvinfo : EIATTR_KPARAM_INFO
	.align		4
.L_505:
        /*0068*/ 	.byte	0x04, 0x17
        /*006a*/ 	.short	(.L_507 - .L_506)
.L_506:
        /*006c*/ 	.word	0x00000000
        /*0070*/ 	.short	0x0001
        /*0072*/ 	.short	0x0008
        /*0074*/ 	.byte	0x00, 0xf5, 0x21, 0x00


	//----- nvinfo : EIATTR_KPARAM_INFO
	.align		4
.L_507:
        /*0078*/ 	.byte	0x04, 0x17
        /*007a*/ 	.short	(.L_509 - .L_508)
.L_508:
        /*007c*/ 	.word	0x00000000
        /*0080*/ 	.short	0x0000
        /*0082*/ 	.short	0x0000
        /*0084*/ 	.byte	0x00, 0xf5, 0x21, 0x00


	//----- nvinfo : EIATTR_SPARSE_MMA_MASK
	.align		4
.L_509:
        /*0088*/ 	.byte	0x03, 0x50
        /*008a*/ 	.short	0x0000


	//----- nvinfo : EIATTR_MAXREG_COUNT
	.align		4
        /*008c*/ 	.byte	0x03, 0x1b
        /*008e*/ 	.short	0x00ff


	//----- nvinfo : EIATTR_NUM_BARRIERS
	.align		4
        /*0090*/ 	.byte	0x02, 0x4c
        /*0092*/ 	.byte	0x01
	.zero		1


	//----- nvinfo : EIATTR_MERCURY_ISA_VERSION
	.align		4
        /*0094*/ 	.byte	0x03, 0x5f
        /*0096*/ 	.short	0x0101


	//----- nvinfo : EIATTR_COOP_GROUP_MASK_REGIDS
	.align		4
        /*0098*/ 	.byte	0x04, 0x29
        /*009a*/ 	.short	(.L_511 - .L_510)


	//   ....[0]....
.L_510:
        /*009c*/ 	.word	0xffffffff


	//   ....[1]....
        /*00a0*/ 	.word	0xffffffff


	//   ....[2]....
        /*00a4*/ 	.word	0xffffffff


	//   ....[3]....
        /*00a8*/ 	.word	0xffffffff


	//   ....[4]....
        /*00ac*/ 	.word	0xffffffff


	//----- nvinfo : EIATTR_COOP_GROUP_INSTR_OFFSETS
	.align		4
.L_511:
        /*00b0*/ 	.byte	0x04, 0x28
        /*00b2*/ 	.short	(.L_513 - .L_512)


	//   ....[0]....
.L_512:
        /*00b4*/ 	.word	0x00001c40


	//   ....[1]....
        /*00b8*/ 	.word	0x00001c60


	//   ....[2]....
        /*00bc*/ 	.word	0x00001c80


	//   ....[3]....
        /*00c0*/ 	.word	0x00001ca0


	//   ....[4]....
        /*00c4*/ 	.word	0x00001cc0


	//----- nvinfo : EIATTR_VRC_CTA_INIT_COUNT
	.align		4
.L_513:
        /*00c8*/ 	.byte	0x02, 0x4a
	.zero		1
	.zero		1


	//----- nvinfo : EIATTR_EXIT_INSTR_OFFSETS
	.align		4
        /*00cc*/ 	.byte	0x04, 0x1c
        /*00ce*/ 	.short	(.L_515 - .L_514)


	//   ....[0]....
.L_514:
        /*00d0*/ 	.word	0x00002a70


	//   ....[1]....
        /*00d4*/ 	.word	0x00002ab0


	//----- nvinfo : EIATTR_MAX_THREADS
	.align		4
.L_515:
        /*00d8*/ 	.byte	0x04, 0x05
        /*00da*/ 	.short	(.L_517 - .L_516)
.L_516:
        /*00dc*/ 	.word	0x00000100
        /*00e0*/ 	.word	0x00000001
        /*00e4*/ 	.word	0x00000001


	//----- nvinfo : EIATTR_CBANK_PARAM_SIZE
	.align		4
.L_517:
        /*00e8*/ 	.byte	0x03, 0x19
        /*00ea*/ 	.short	0x002d


	//----- nvinfo : EIATTR_PARAM_CBANK
	.align		4
        /*00ec*/ 	.byte	0x04, 0x0a
        /*00ee*/ 	.short	(.L_519 - .L_518)
	.align		4
.L_518:
        /*00f0*/ 	.word	index@(.nv.constant0._ZN3cub18CUB_300001_SM_10006detail10radix_sort31DeviceRadixSortSingleTileKernelINS1_5radix10policy_hubI6edge_tNS0_8NullTypeEjE10Policy1000ELNS0_9SortOrderE0ES6_S7_j17edge_decomposer_tEEvPKT1_PSC_PKT2_PSG_T3_iiT4_)
        /*00f4*/ 	.short	0x0380
        /*00f6*/ 	.short	0x002d


	//----- nvinfo : EIATTR_SW_WAR
	.align		4
.L_519:
        /*00f8*/ 	.byte	0x04, 0x36
        /*00fa*/ 	.short	(.L_521 - .L_520)
.L_520:
        /*00fc*/ 	.word	0x00000008
.L_521:


//--------------------- .nv.info._ZN3cub18CUB_300001_SM_10006detail11EmptyKernelIvEEvv --------------------------
	.section	.nv.info._ZN3cub18CUB_300001_SM_10006detail11EmptyKernelIvEEvv,"",@"SHT_CUDA_INFO"
	.sectionflags	@""
	.align	4


	//----- nvinfo : EIATTR_CUDA_API_VERSION
	.align		4
        /*0000*/ 	.byte	0x04, 0x37
        /*0002*/ 	.short	(.L_523 - .L_522)
.L_522:
        /*0004*/ 	.word	0x00000082


	//----- nvinfo : EIATTR_SPARSE_MMA_MASK
	.align		4
.L_523:
        /*0008*/ 	.byte	0x03, 0x50
        /*000a*/ 	.short	0x0000


	//----- nvinfo : EIATTR_MAXREG_COUNT
	.align		4
        /*000c*/ 	.byte	0x03, 0x1b
        /*000e*/ 	.short	0x00ff


	//----- nvinfo : EIATTR_MERCURY_ISA_VERSION
	.align		4
        /*0010*/ 	.byte	0x03, 0x5f
        /*0012*/ 	.short	0x0101


	//----- nvinfo : EIATTR_VRC_CTA_INIT_COUNT
	.align		4
        /*0014*/ 	.byte	0x02, 0x4a
	.zero		1
	.zero		1


	//----- nvinfo : EIATTR_EXIT_INSTR_OFFSETS
	.align		4
        /*0018*/ 	.byte	0x04, 0x1c
        /*001a*/ 	.short	(.L_525 - .L_524)


	//   ....[0]....
.L_524:
        /*001c*/ 	.word	0x00000010


	//----- nvinfo : EIATTR_SW_WAR
	.align		4
.L_525:
        /*0020*/ 	.byte	0x04, 0x36
        /*0022*/ 	.short	(.L_527 - .L_526)
.L_526:
        /*0024*/ 	.word	0x00000008
.L_527:


//--------------------- .nv.info._Z24tc_edge_mixed_GPU_kernelPKjS0_jjPmS0_jm --------------------------
	.section	.nv.info._Z24tc_edge_mixed_GPU_kernelPKjS0_jjPmS0_jm,"",@"SHT_CUDA_INFO"
	.sectionflags	@""
	.align	4


	//----- nvinfo : EIATTR_CUDA_API_VERSION
	.align		4
        /*0000*/ 	.byte	0x04, 0x37
        /*0002*/ 	.short	(.L_529 - .L_528)
.L_528:
        /*0004*/ 	.word	0x00000082


	//----- nvinfo : EIATTR_KPARAM_INFO
	.align		4
.L_529:
        /*0008*/ 	.byte	0x04, 0x17
        /*000a*/ 	.short	(.L_531 - .L_530)
.L_530:
        /*000c*/ 	.word	0x00000000
        /*0010*/ 	.short	0x0007
        /*0012*/ 	.short	0x0030
        /*0014*/ 	.byte	0x00, 0xf0, 0x21, 0x00


	//----- nvinfo : EIATTR_KPARAM_INFO
	.align		4
.L_531:
        /*0018*/ 	.byte	0x04, 0x17
        /*001a*/ 	.short	(.L_533 - .L_532)
.L_532:
        /*001c*/ 	.word	0x00000000
        /*0020*/ 	.short	0x0006
        /*0022*/ 	.short	0x0028
        /*0024*/ 	.byte	0x00, 0xf0, 0x11, 0x00


	//----- nvinfo : EIATTR_KPARAM_INFO
	.align		4
.L_533:
        /*0028*/ 	.byte	0x04, 0x17
        /*002a*/ 	.short	(.L_535 - .L_534)
.L_534:
        /*002c*/ 	.word	0x00000000
        /*0030*/ 	.short	0x0005
        /*0032*/ 	.short	0x0020
        /*0034*/ 	.byte	0x00, 0xf5, 0x21, 0x00


	//----- nvinfo : EIATTR_KPARAM_INFO
	.align		4
.L_535:
        /*0038*/ 	.byte	0x04, 0x17
        /*003a*/ 	.short	(.L_537 - .L_536)
.L_536:
        /*003c*/ 	.word	0x00000000
        /*0040*/ 	.short	0x0004
        /*0042*/ 	.short	0x0018
        /*0044*/ 	.byte	0x00, 0xf5, 0x21, 0x00


	//----- nvinfo : EIATTR_KPARAM_INFO
	.align		4
.L_537:
        /*0048*/ 	.byte	0x04, 0x17
        /*004a*/ 	.short	(.L_539 - .L_538)
.L_538:
        /*004c*/ 	.word	0x00000000
        /*0050*/ 	.short	0x0003
        /*0052*/ 	.short	0x0014
        /*0054*/ 	.byte	0x00, 0xf0, 0x11, 0x00


	//----- nvinfo : EIATTR_KPARAM_INFO
	.align		4
.L_539:
        /*0058*/ 	.byte	0x04, 0x17
        /*005a*/ 	.short	(.L_541 - .L_540)
.L_540:
        /*005c*/ 	.word	0x00000000
        /*0060*/ 	.short	0x0002
        /*0062*/ 	.short	0x0010
        /*0064*/ 	.byte	0x00, 0xf0, 0x11, 0x00


	//----- nvinfo : EIATTR_KPARAM_INFO
	.align		4
.L_541:
        /*0068*/ 	.byte	0x04, 0x17
        /*006a*/ 	.short	(.L_543 - .L_542)
.L_542:
        /*006c*/ 	.word	0x00000000
        /*0070*/ 	.short	0x0001
        /*0072*/ 	.short	0x0008
        /*0074*/ 	.byte	0x00, 0xf5, 0x21, 0x00


	//----- nvinfo : EIATTR_KPARAM_INFO
	.align		4
.L_543:
        /*0078*/ 	.byte	0x04, 0x17
        /*007a*/ 	.short	(.L_545 - .L_544)
.L_544:
        /*007c*/ 	.word	0x00000000
        /*0080*/ 	.short	0x0000
        /*0082*/ 	.short	0x0000
        /*0084*/ 	.byte	0x00, 0xf5, 0x21, 0x00


	//----- nvinfo : EIATTR_SPARSE_MMA_MASK
	.align		4
.L_545:
        /*0088*/ 	.byte	0x03, 0x50
        /*008a*/ 	.short	0x0000


	//----- nvinfo : EIATTR_MAXREG_COUNT
	.align		4
        /*008c*/ 	.byte	0x03, 0x1b
        /*008e*/ 	.short	0x00ff


	//----- nvinfo : EIATTR_MERCURY_ISA_VERSION
	.align		4
        /*0090*/ 	.byte	0x03, 0x5f
        /*0092*/ 	.short	0x0101


	//----- nvinfo : EIATTR_COOP_GROUP_MASK_REGIDS
	.align		4
        /*0094*/ 	.byte	0x04, 0x29
        /*0096*/ 	.short	(.L_547 - .L_546)


	//   ....[0]....
.L_546:
        /*0098*/ 	.word	0xffffffff


	//   ....[1]....
        /*009c*/ 	.word	0xffffffff


	//   ....[2]....
        /*00a0*/ 	.word	0xffffffff


	//   ....[3]....
        /*00a4*/ 	.word	0xffffffff


	//   ....[4]....
        /*00a8*/ 	.word	0xffffffff


	//   ....[5]....
        /*00ac*/ 	.word	0xffffffff


	//   ....[6]....
        /*00b0*/ 	.word	0xffffffff


	//   ....[7]....
        /*00b4*/ 	.word	0xffffffff


	//   ....[8]....
        /*00b8*/ 	.word	0xffffffff


	//   ....[9]....
        /*00bc*/ 	.word	0xffffffff


	//----- nvinfo : EIATTR_COOP_GROUP_INSTR_OFFSETS
	.align		4
.L_547:
        /*00c0*/ 	.byte	0x04, 0x28
        /*00c2*/ 	.short	(.L_549 - .L_548)


	//   ....[0]....
.L_548:
        /*00c4*/ 	.word	0x00001390


	//   ....[1]....
        /*00c8*/ 	.word	0x000013b0


	//   ....[2]....
        /*00cc*/ 	.word	0x000013f0


	//   ....[3]....
        /*00d0*/ 	.word	0x00001400


	//   ....[4]....
        /*00d4*/ 	.word	0x00001440


	//   ....[5]....
        /*00d8*/ 	.word	0x00001450


	//   ....[6]....
        /*00dc*/ 	.word	0x00001490


	//   ....[7]....
        /*00e0*/ 	.word	0x000014b0


	//   ....[8]....
        /*00e4*/ 	.word	0x000014f0


	//   ....[9]....
        /*00e8*/ 	.word	0x00001500


	//----- nvinfo : EIATTR_VRC_CTA_INIT_COUNT
	.align		4
.L_549:
        /*00ec*/ 	.byte	0x02, 0x4a
	.zero		1
	.zero		1


	//----- nvinfo : EIATTR_EXIT_INSTR_OFFSETS
	.align		4
        /*00f0*/ 	.byte	0x04, 0x1c
        /*00f2*/ 	.short	(.L_551 - .L_550)


	//   ....[0]....
.L_550:
        /*00f4*/ 	.word	0x00001510


	//   ....[1]....
        /*00f8*/ 	.word	0x00001560


	//----- nvinfo : EIATTR_CRS_STACK_SIZE
	.align		4
.L_551:
        /*00fc*/ 	.byte	0x04, 0x1e
        /*00fe*/ 	.short	(.L_553 - .L_552)
.L_552:
        /*0100*/ 	.word	0x00000000


	//----- nvinfo : EIATTR_CBANK_PARAM_SIZE
	.align		4
.L_553:
        /*0104*/ 	.byte	0x03, 0x19
        /*0106*/ 	.short	0x0038


	//----- nvinfo : EIATTR_PARAM_CBANK
	.align		4
        /*0108*/ 	.byte	0x04, 0x0a
        /*010a*/ 	.short	(.L_555 - .L_554)
	.align		4
.L_554:
        /*010c*/ 	.word	index@(.nv.constant0._Z24tc_edge_mixed_GPU_kernelPKjS0_jjPmS0_jm)
        /*0110*/ 	.short	0x0380
        /*0112*/ 	.short	0x0038


	//----- nvinfo : EIATTR_SW_WAR
	.align		4
.L_555:
        /*0114*/ 	.byte	0x04, 0x36
        /*0116*/ 	.short	(.L_557 - .L_556)
.L_556:
        /*0118*/ 	.word	0x00000008
.L_557:


//--------------------- .nv.info._Z24tc_edge_arrow_GPU_kernelPKjS0_jjPmS0_jm --------------------------
	.section	.nv.info._Z24tc_edge_arrow_GPU_kernelPKjS0_jjPmS0_jm,"",@"SHT_CUDA_INFO"
	.sectionflags	@""
	.align	4


	//----- nvinfo : EIATTR_CUDA_API_VERSION
	.align		4
        /*0000*/ 	.byte	0x04, 0x37
        /*0002*/ 	.short	(.L_559 - .L_558)
.L_558:
        /*0004*/ 	.word	0x00000082


	//----- nvinfo : EIATTR_KPARAM_INFO
	.align		4
.L_559:
        /*0008*/ 	.byte	0x04, 0x17
        /*000a*/ 	.short	(.L_561 - .L_560)
.L_560:
        /*000c*/ 	.word	0x00000000
        /*0010*/ 	.short	0x0007
        /*0012*/ 	.short	0x0030
        /*0014*/ 	.byte	0x00, 0xf0, 0x21, 0x00


	//----- nvinfo : EIATTR_KPARAM_INFO
	.align		4
.L_561:
        /*0018*/ 	.byte	0x04, 0x17
        /*001a*/ 	.short	(.L_563 - .L_562)
.L_562:
        /*001c*/ 	.word	0x00000000
        /*0020*/ 	.short	0x0006
        /*0022*/ 	.short	0x0028
        /*0024*/ 	.byte	0x00, 0xf0, 0x11, 0x00


	//----- nvinfo : EIATTR_KPARAM_INFO
	.align		4
.L_563:
        /*0028*/ 	.byte	0x04, 0x17
        /*002a*/ 	.short	(.L_565 - .L_564)
.L_564:
        /*002c*/ 	.word	0x00000000
        /*0030*/ 	.short	0x0005
        /*0032*/ 	.short	0x0020
        /*0034*/ 	.byte	0x00, 0xf5, 0x21, 0x00


	//----- nvinfo : EIATTR_KPARAM_INFO
	.align		4
.L_565:
        /*0038*/ 	.byte	0x04, 0x17
        /*003a*/ 	.short	(.L_567 - .L_566)
.L_566:
        /*003c*/ 	.word	0x00000000
        /*0040*/ 	.short	0x0004
        /*0042*/ 	.short	0x0018
        /*0044*/ 	.byte	0x00, 0xf5, 0x21, 0x00


	//----- nvinfo : EIATTR_KPARAM_INFO
	.align		4
.L_567:
        /*0048*/ 	.byte	0x04, 0x17
        /*004a*/ 	.short	(.L_569 - .L_568)
.L_568:
        /*004c*/ 	.word	0x00000000
        /*0050*/ 	.short	0x0003
        /*0052*/ 	.short	0x0014
        /*0054*/ 	.byte	0x00, 0xf0, 0x11, 0x00


	//----- nvinfo : EIATTR_KPARAM_INFO
	.align		4
.L_569:
        /*0058*/ 	.byte	0x04, 0x17
        /*005a*/ 	.short	(.L_571 - .L_570)
.L_570:
        /*005c*/ 	.word	0x00000000
        /*0060*/ 	.short	0x0002
        /*0062*/ 	.short	0x0010
        /*0064*/ 	.byte	0x00, 0xf0, 0x11, 0x00


	//----- nvinfo : EIATTR_KPARAM_INFO
	.align		4
.L_571:
        /*0068*/ 	.byte	0x04, 0x17
        /*006a*/ 	.short	(.L_573 - .L_572)
.L_572:
        /*006c*/ 	.word	0x00000000
        /*0070*/ 	.short	0x0001
        /*0072*/ 	.short	0x0008
        /*0074*/ 	.byte	0x00, 0xf5, 0x21, 0x00


	//----- nvinfo : EIATTR_KPARAM_INFO
	.align		4
.L_573:
        /*0078*/ 	.byte	0x04, 0x17
        /*007a*/ 	.short	(.L_575 - .L_574)
.L_574:
        /*007c*/ 	.word	0x00000000
        /*0080*/ 	.short	0x0000
        /*0082*/ 	.short	0x0000
        /*0084*/ 	.byte	0x00, 0xf5, 0x21, 0x00


	//----- nvinfo : EIATTR_SPARSE_MMA_MASK
	.align		4
.L_575:
        /*0088*/ 	.byte	0x03, 0x50
        /*008a*/ 	.short	0x0000


	//----- nvinfo : EIATTR_MAXREG_COUNT
	.align		4
        /*008c*/ 	.byte	0x03, 0x1b
        /*008e*/ 	.short	0x00ff


	//----- nvinfo : EIATTR_MERCURY_ISA_VERSION
	.align		4
        /*0090*/ 	.byte	0x03, 0x5f
        /*0092*/ 	.short	0x0101


	//----- nvinfo : EIATTR_COOP_GROUP_MASK_REGIDS
	.align		4
        /*0094*/ 	.byte	0x04, 0x29
        /*0096*/ 	.short	(.L_577 - .L_576)


	//   ....[0]....
.L_576:
        /*0098*/ 	.word	0xffffffff


	//   ....[1]....
        /*009c*/ 	.word	0xffffffff


	//   ....[2]....
        /*00a0*/ 	.word	0xffffffff


	//   ....[3]....
        /*00a4*/ 	.word	0xffffffff


	//   ....[4]....
        /*00a8*/ 	.word	0xffffffff


	//   ....[5]....
        /*00ac*/ 	.word	0xffffffff


	//   ....[6]....
        /*00b0*/ 	.word	0xffffffff


	//   ....[7]....
        /*00b4*/ 	.word	0xffffffff


	//   ....[8]....
        /*00b8*/ 	.word	0xffffffff


	//   ....[9]....
        /*00bc*/ 	.word	0xffffffff


	//----- nvinfo : EIATTR_COOP_GROUP_INSTR_OFFSETS
	.align		4
.L_577:
        /*00c0*/ 	.byte	0x04, 0x28
        /*00c2*/ 	.short	(.L_579 - .L_578)


	//   ....[0]....
.L_578:
        /*00c4*/ 	.word	0x00000ea0


	//   ....[1]....
        /*00c8*/ 	.word	0x00000ec0


	//   ....[2]....
        /*00cc*/ 	.word	0x00000f10


	//   ....[3]....
        /*00d0*/ 	.word	0x00000f20


	//   ....[4]....
        /*00d4*/ 	.word	0x00000f50


	//   ....[5]....
        /*00d8*/ 	.word	0x00000f80


	//   ....[6]....
        /*00dc*/ 	.word	0x00000fc0


	//   ....[7]....
        /*00e0*/ 	.word	0x00000fd0


	//   ....[8]....
        /*00e4*/ 	.word	0x00001000


	//   ....[9]....
        /*00e8*/ 	.word	0x00001010


	//----- nvinfo : EIATTR_VRC_CTA_INIT_COUNT
	.align		4
.L_579:
        /*00ec*/ 	.byte	0x02, 0x4a
	.zero		1
	.zero		1


	//----- nvinfo : EIATTR_EXIT_INSTR_OFFSETS
	.align		4
        /*00f0*/ 	.byte	0x04, 0x1c
        /*00f2*/ 	.short	(.L_581 - .L_580)


	//   ....[0]....
.L_580:
        /*00f4*/ 	.word	0x00001020


	//   ....[1]....
        /*00f8*/ 	.word	0x00001070


	//----- nvinfo : EIATTR_CRS_STACK_SIZE
	.align		4
.L_581:
        /*00fc*/ 	.byte	0x04, 0x1e
        /*00fe*/ 	.short	(.L_583 - .L_582)
.L_582:
        /*0100*/ 	.word	0x00000000


	//----- nvinfo : EIATTR_CBANK_PARAM_SIZE
	.align		4
.L_583:
        /*0104*/ 	.byte	0x03, 0x19
        /*0106*/ 	.short	0x0038


	//----- nvinfo : EIATTR_PARAM_CBANK
	.align		4
        /*0108*/ 	.byte	0x04, 0x0a
        /*010a*/ 	.short	(.L_585 - .L_584)
	.align		4
.L_584:
        /*010c*/ 	.word	index@(.nv.constant0._Z24tc_edge_arrow_GPU_kernelPKjS0_jjPmS0_jm)
        /*0110*/ 	.short	0x0380
        /*0112*/ 	.short	0x0038


	//----- nvinfo : EIATTR_SW_WAR
	.align		4
.L_585:
        /*0114*/ 	.byte	0x04, 0x36
        /*0116*/ 	.short	(.L_587 - .L_586)
.L_586:
        /*0118*/ 	.word	0x00000008
.L_587:


//--------------------- .nv.info._Z27tc_edge_outgoing_GPU_kernelPKjS0_jjPmS0_jm --------------------------
	.section	.nv.info._Z27tc_edge_outgoing_GPU_kernelPKjS0_jjPmS0_jm,"",@"SHT_CUDA_INFO"
	.sectionflags	@""
	.align	4


	//----- nvinfo : EIATTR_CUDA_API_VERSION
	.align		4
        /*0000*/ 	.byte	0x04, 0x37
        /*0002*/ 	.short	(.L_589 - .L_588)
.L_588:
        /*0004*/ 	.word	0x00000082


	//----- nvinfo : EIATTR_KPARAM_INFO
	.align		4
.L_589:
        /*0008*/ 	.byte	0x04, 0x17
        /*000a*/ 	.short	(.L_591 - .L_590)
.L_590:
        /*000c*/ 	.word	0x00000000
        /*0010*/ 	.short	0x0007
        /*0012*/ 	.short	0x0030
        /*0014*/ 	.byte	0x00, 0xf0, 0x21, 0x00


	//----- nvinfo : EIATTR_KPARAM_INFO
	.align		4
.L_591:
        /*0018*/ 	.byte	0x04, 0x17
        /*001a*/ 	.short	(.L_593 - .L_592)
.L_592:
        /*001c*/ 	.word	0x00000000
        /*0020*/ 	.short	0x0006
        /*0022*/ 	.short	0x0028
        /*0024*/ 	.byte	0x00, 0xf0, 0x11, 0x00


	//----- nvinfo : EIATTR_KPARAM_INFO
	.align		4
.L_593:
        /*0028*/ 	.byte	0x04, 0x17
        /*002a*/ 	.short	(.L_595 - .L_594)
.L_594:
        /*002c*/ 	.word	0x00000000
        /*0030*/ 	.short	0x0005
        /*0032*/ 	.short	0x0020
        /*0034*/ 	.byte	0x00, 0xf5, 0x21, 0x00


	//----- nvinfo : EIATTR_KPARAM_INFO
	.align		4
.L_595:
        /*0038*/ 	.byte	0x04, 0x17
        /*003a*/ 	.short	(.L_597 - .L_596)
.L_596:
        /*003c*/ 	.word	0x00000000
        /*0040*/ 	.short	0x0004
        /*0042*/ 	.short	0x0018
        /*0044*/ 	.byte	0x00, 0xf5, 0x21, 0x00


	//----- nvinfo : EIATTR_KPARAM_INFO
	.align		4
.L_597:
        /*0048*/ 	.byte	0x04, 0x17
        /*004a*/ 	.short	(.L_599 - .L_598)
.L_598:
        /*004c*/ 	.word	0x00000000
        /*0050*/ 	.short	0x0003
        /*0052*/ 	.short	0x0014
        /*0054*/ 	.byte	0x00, 0xf0, 0x11, 0x00


	//----- nvinfo : EIATTR_KPARAM_INFO
	.align		4
.L_599:
        /*0058*/ 	.byte	0x04, 0x17
        /*005a*/ 	.short	(.L_601 - .L_600)
.L_600:
        /*005c*/ 	.word	0x00000000
        /*0060*/ 	.short	0x0002
        /*0062*/ 	.short	0x0010
        /*0064*/ 	.byte	0x00, 0xf0, 0x11, 0x00


	//----- nvinfo : EIATTR_KPARAM_INFO
	.align		4
.L_601:
        /*0068*/ 	.byte	0x04, 0x17
        /*006a*/ 	.short	(.L_603 - .L_602)
.L_602:
        /*006c*/ 	.word	0x00000000
        /*0070*/ 	.short	0x0001
        /*0072*/ 	.short	0x0008
        /*0074*/ 	.byte	0x00, 0xf5, 0x21, 0x00


	//----- nvinfo : EIATTR_KPARAM_INFO
	.align		4
.L_603:
        /*0078*/ 	.byte	0x04, 0x17
        /*007a*/ 	.short	(.L_605 - .L_604)
.L_604:
        /*007c*/ 	.word	0x00000000
        /*0080*/ 	.short	0x0000
        /*0082*/ 	.short	0x0000
        /*0084*/ 	.byte	0x00, 0xf5, 0x21, 0x00


	//----- nvinfo : EIATTR_SPARSE_MMA_MASK
	.align		4
.L_605:
        /*0088*/ 	.byte	0x03, 0x50
        /*008a*/ 	.short	0x0000


	//----- nvinfo : EIATTR_MAXREG_COUNT
	.align		4
        /*008c*/ 	.byte	0x03, 0x1b
        /*008e*/ 	.short	0x00ff


	//----- nvinfo : EIATTR_MERCURY_ISA_VERSION
	.align		4
        /*0090*/ 	.byte	0x03, 0x5f
        /*0092*/ 	.short	0x0101


	//----- nvinfo : EIATTR_COOP_GROUP_MASK_REGIDS
	.align		4
        /*0094*/ 	.byte	0x04, 0x29
        /*0096*/ 	.short	(.L_607 - .L_606)


	//   ....[0]....
.L_606:
        /*0098*/ 	.word	0xffffffff


	//   ....[1]....
        /*009c*/ 	.word	0xffffffff


	//   ....[2]....
        /*00a0*/ 	.word	0xffffffff


	//   ....[3]....
        /*00a4*/ 	.word	0xffffffff


	//   ....[4]....
        /*00a8*/ 	.word	0xffffffff


	//   ....[5]....
        /*00ac*/ 	.word	0xffffffff


	//   ....[6]....
        /*00b0*/ 	.word	0xffffffff


	//   ....[7]....
        /*00b4*/ 	.word	0xffffffff


	//   ....[8]....
        /*00b8*/ 	.word	0xffffffff


	//   ....[9]....
        /*00bc*/ 	.word	0xffffffff


	//----- nvinfo : EIATTR_COOP_GROUP_INSTR_OFFSETS
	.align		4
.L_607:
        /*00c0*/ 	.byte	0x04, 0x28
        /*00c2*/ 	.short	(.L_609 - .L_608)


	//   ....[0]....
.L_608:
        /*00c4*/ 	.word	0x00000eb0


	//   ....[1]....
        /*00c8*/ 	.word	0x00000ed0


	//   ....[2]....
        /*00cc*/ 	.word	0x00000f10


	//   ....[3]....
        /*00d0*/ 	.word	0x00000f20


	//   ....[4]....
        /*00d4*/ 	.word	0x00000f60


	//   ....[5]....
        /*00d8*/ 	.word	0x00000f70


	//   ....[6]....
        /*00dc*/ 	.word	0x00000fd0


	//   ....[7]....
        /*00e0*/ 	.word	0x00000fe0


	//   ....[8]....
        /*00e4*/ 	.word	0x00001010


	//   ....[9]....
        /*00e8*/ 	.word	0x00001020


	//----- nvinfo : EIATTR_VRC_CTA_INIT_COUNT
	.align		4
.L_609:
        /*00ec*/ 	.byte	0x02, 0x4a
	.zero		1
	.zero		1


	//----- nvinfo : EIATTR_EXIT_INSTR_OFFSETS
	.align		4
        /*00f0*/ 	.byte	0x04, 0x1c
        /*00f2*/ 	.short	(.L_611 - .L_610)


	//   ....[0]....
.L_610:
        /*00f4*/ 	.word	0x00001030


	//   ....[1]....
        /*00f8*/ 	.word	0x00001080


	//----- nvinfo : EIATTR_CRS_STACK_SIZE
	.align		4
.L_611:
        /*00fc*/ 	.byte	0x04, 0x1e
        /*00fe*/ 	.short	(.L_613 - .L_612)
.L_612:
        /*0100*/ 	.word	0x00000000


	//----- nvinfo : EIATTR_CBANK_PARAM_SIZE
	.align		4
.L_613:
        /*0104*/ 	.byte	0x03, 0x19
        /*0106*/ 	.short	0x0038


	//----- nvinfo : EIATTR_PARAM_CBANK
	.align		4
        /*0108*/ 	.byte	0x04, 0x0a
        /*010a*/ 	.short	(.L_615 - .L_614)
	.align		4
.L_614:
        /*010c*/ 	.word	index@(.nv.constant0._Z27tc_edge_outgoing_GPU_kernelPKjS0_jjPmS0_jm)
        /*0110*/ 	.short	0x0380
        /*0112*/ 	.short	0x0038


	//----- nvinfo : EIATTR_SW_WAR
	.align		4
.L_615:
        /*0114*/ 	.byte	0x04, 0x36
        /*0116*/ 	.short	(.L_617 - .L_616)
.L_616:
        /*0118*/ 	.word	0x00000008
.L_617:


//--------------------- .nv.callgraph             --------------------------
	.section	.nv.callgraph,"",@"SHT_CUDA_CALLGRAPH"
	.align	4
	.sectionentsize	8
	.align		4
        /*0000*/ 	.word	0x00000000
	.align		4
        /*0004*/ 	.word	0xffffffff
	.align		4
        /*0008*/ 	.word	0x00000000
	.align		4
        /*000c*/ 	.word	0xfffffffe
	.align		4
        /*0010*/ 	.word	0x00000000
	.align		4
        /*0014*/ 	.word	0xfffffffd
	.align		4
        /*0018*/ 	.word	0x00000000
	.align		4
        /*001c*/ 	.word	0xfffffffc


//--------------------- .nv.constant3             --------------------------
	.section	.nv.constant3,"a",@progbits
	.align	4
.nv.constant3:
	.type		c_binary_search_cache,@object
	.size		c_binary_search_cache,(.L_0 - c_binary_search_cache)
c_binary_search_cache:
	.zero		16380
.L_0:


//--------------------- .nv.constant4             --------------------------
	.section	.nv.constant4,"a",@progbits
	.align	8
	.align		8
.nv.constant4:
        /*0000*/ 	.dword	_ZN34_INTERNAL_d164881a_4_k_cu_6068f71f4cuda3std3__45__cpo5beginE
	.align		8
        /*0008*/ 	.dword	_ZN34_INTERNAL_d164881a_4_k_cu_6068f71f4cuda3std3__45__cpo3endE
	.align		8
        /*0010*/ 	.dword	_ZN34_INTERNAL_d164881a_4_k_cu_6068f71f4cuda3std3__45__cpo6cbeginE
	.align		8
        /*0018*/ 	.dword	_ZN34_INTERNAL_d164881a_4_k_cu_6068f71f4cuda3std3__45__cpo4cendE
	.align		8
        /*0020*/ 	.dword	_ZN34_INTERNAL_d164881a_4_k_cu_6068f71f4cuda3std3__45__cpo6rbeginE
	.align		8
        /*0028*/ 	.dword	_ZN34_INTERNAL_d164881a_4_k_cu_6068f71f4cuda3std3__45__cpo4rendE
	.align		8
        /*0030*/ 	.dword	_ZN34_INTERNAL_d164881a_4_k_cu_6068f71f4cuda3std3__45__cpo7crbeginE
	.align		8
        /*0038*/ 	.dword	_ZN34_INTERNAL_d164881a_4_k_cu_6068f71f4cuda3std3__45__cpo5crendE
	.align		8
        /*0040*/ 	.dword	_ZN34_INTERNAL_d164881a_4_k_cu_6068f71f4cuda3std3__436_GLOBAL__N__d164881a_4_k_cu_6068f71f6ignoreE
	.align		8
        /*0048*/ 	.dword	_ZN34_INTERNAL_d164881a_4_k_cu_6068f71f4cuda3std3__419piecewise_constructE
	.align		8
        /*0050*/ 	.dword	_ZN34_INTERNAL_d164881a_4_k_cu_6068f71f4cuda3std3__48in_placeE
	.align		8
        /*0058*/ 	.dword	_ZN34_INTERNAL_d164881a_4_k_cu_6068f71f4cuda3std3__420unreachable_sentinelE
	.align		8
        /*0060*/ 	.dword	_ZN34_INTERNAL_d164881a_4_k_cu_6068f71f4cuda3std3__47nulloptE
	.align		8
        /*0068*/ 	.dword	_ZN34_INTERNAL_d164881a_4_k_cu_6068f71f4cuda3std6ranges3__45__cpo4swapE
	.align		8
        /*0070*/ 	.dword	_ZN34_INTERNAL_d164881a_4_k_cu_6068f71f4cuda3std6ranges3__45__cpo9iter_moveE
	.align		8
        /*0078*/ 	.dword	_ZN34_INTERNAL_d164881a_4_k_cu_6068f71f4cuda3std6ranges3__45__cpo5beginE
	.align		8
        /*0080*/ 	.dword	_ZN34_INTERNAL_d164881a_4_k_cu_6068f71f4cuda3std6ranges3__45__cpo3endE
	.align		8
        /*0088*/ 	.dword	_ZN34_INTERNAL_d164881a_4_k_cu_6068f71f4cuda3std6ranges3__45__cpo6cbeginE
	.align		8
        /*0090*/ 	.dword	_ZN34_INTERNAL_d164881a_4_k_cu_6068f71f4cuda3std6ranges3__45__cpo4cendE
	.align		8
        /*0098*/ 	.dword	_ZN34_INTERNAL_d164881a_4_k_cu_6068f71f4cuda3std6ranges3__45__cpo7advanceE
	.align		8
        /*00a0*/ 	.dword	_ZN34_INTERNAL_d164881a_4_k_cu_6068f71f4cuda3std6ranges3__45__cpo9iter_swapE
	.align		8
        /*00a8*/ 	.dword	_ZN34_INTERNAL_d164881a_4_k_cu_6068f71f4cuda3std6ranges3__45__cpo4nextE
	.align		8
        /*00b0*/ 	.dword	_ZN34_INTERNAL_d164881a_4_k_cu_6068f71f4cuda3std6ranges3__45__cpo4prevE
	.align		8
        /*00b8*/ 	.dword	_ZN34_INTERNAL_d164881a_4_k_cu_6068f71f4cuda3std6ranges3__45__cpo4dataE
	.align		8
        /*00c0*/ 	.dword	_ZN34_INTERNAL_d164881a_4_k_cu_6068f71f4cuda3std6ranges3__45__cpo5cdataE
	.align		8
        /*00c8*/ 	.dword	_ZN34_INTERNAL_d164881a_4_k_cu_6068f71f4cuda3std6ranges3__45__cpo4sizeE
	.align		8
        /*00d0*/ 	.dword	_ZN34_INTERNAL_d164881a_4_k_cu_6068f71f4cuda3std6ranges3__45__cpo5ssizeE
	.align		8
        /*00d8*/ 	.dword	_ZN34_INTERNAL_d164881a_4_k_cu_6068f71f4cuda3std6ranges3__45__cpo8distanceE
	.align		8
        /*00e0*/ 	.dword	_ZN34_INTERNAL_d164881a_4_k_cu_6068f71f6thrust24THRUST_300001_SM_1000_NS6system6detail10sequential3seqE
	.align		8
        /*00e8*/ 	.dword	_ZN34_INTERNAL_d164881a_4_k_cu_6068f71f6thrust24THRUST_300001_SM_1000_NS12placeholders2_1E
	.align		8
        /*00f0*/ 	.dword	_ZN34_INTERNAL_d164881a_4_k_cu_6068f71f6thrust24THRUST_300001_SM_1000_NS12placeholders2_2E
	.align		8
        /*00f8*/ 	.dword	_ZN34_INTERNAL_d164881a_4_k_cu_6068f71f6thrust24THRUST_300001_SM_1000_NS12placeholders2_3E
	.align		8
        /*0100*/ 	.dword	_ZN34_INTERNAL_d164881a_4_k_cu_6068f71f6thrust24THRUST_300001_SM_1000_NS12placeholders2_4E
	.align		8
        /*0108*/ 	.dword	_ZN34_INTERNAL_d164881a_4_k_cu_6068f71f6thrust24THRUST_300001_SM_1000_NS12placeholders2_5E
	.align		8
        /*0110*/ 	.dword	_ZN34_INTERNAL_d164881a_4_k_cu_6068f71f6thrust24THRUST_300001_SM_1000_NS12placeholders2_6E
	.align		8
        /*0118*/ 	.dword	_ZN34_INTERNAL_d164881a_4_k_cu_6068f71f6thrust24THRUST_300001_SM_1000_NS12placeholders2_7E
	.align		8
        /*0120*/ 	.dword	_ZN34_INTERNAL_d164881a_4_k_cu_6068f71f6thrust24THRUST_300001_SM_1000_NS12placeholders2_8E
	.align		8
        /*0128*/ 	.dword	_ZN34_INTERNAL_d164881a_4_k_cu_6068f71f6thrust24THRUST_300001_SM_1000_NS12placeholders2_9E
	.align		8
        /*0130*/ 	.dword	_ZN34_INTERNAL_d164881a_4_k_cu_6068f71f6thrust24THRUST_300001_SM_1000_NS12placeholders3_10E


//--------------------- .text._ZN3cub18CUB_300001_SM_10006detail14segmented_sort33DeviceSegmentedSortFallbackKernelILNS0_9SortOrderE0ENS2_10policy_hubIjNS0_8NullTypeEE9Policy860EjS6_PjS9_lEEvPKT1_PSA_NS1_20device_double_bufferISA_EEPKT2_PSG_NSE_ISG_EET3_T4_ --------------------------
	.section	.text._ZN3cub18CUB_300001_SM_10006detail14segmented_sort33DeviceSegmentedSortFallbackKernelILNS0_9SortOrderE0ENS2_10policy_hubIjNS0_8NullTypeEE9Policy860EjS6_PjS9_lEEvPKT1_PSA_NS1_20device_double_bufferISA_EEPKT2_PSG_NSE_ISG_EET3_T4_,"ax",@progbits
	.align	128
        .global         _ZN3cub18CUB_300001_SM_10006detail14segmented_sort33DeviceSegmentedSortFallbackKernelILNS0_9SortOrderE0ENS2_10policy_hubIjNS0_8NullTypeEE9Policy860EjS6_PjS9_lEEvPKT1_PSA_NS1_20device_double_bufferISA_EEPKT2_PSG_NSE_ISG_EET3_T4_
        .type           _ZN3cub18CUB_300001_SM_10006detail14segmented_sort33DeviceSegmentedSortFallbackKernelILNS0_9SortOrderE0ENS2_10policy_hubIjNS0_8NullTypeEE9Policy860EjS6_PjS9_lEEvPKT1_PSA_NS1_20device_double_bufferISA_EEPKT2_PSG_NSE_ISG_EET3_T4_,@function
        .size           _ZN3cub18CUB_300001_SM_10006detail14segmented_sort33DeviceSegmentedSortFallbackKernelILNS0_9SortOrderE0ENS2_10policy_hubIjNS0_8NullTypeEE9Policy860EjS6_PjS9_lEEvPKT1_PSA_NS1_20device_double_bufferISA_EEPKT2_PSG_NSE_ISG_EET3_T4_,(.L_x_1403 - _ZN3cub18CUB_300001_SM_10006detail14segmented_sort33DeviceSegmentedSortFallbackKernelILNS0_9SortOrderE0ENS2_10policy_hubIjNS0_8NullTypeEE9Policy860EjS6_PjS9_lEEvPKT1_PSA_NS1_20device_double_bufferISA_EEPKT2_PSG_NSE_ISG_EET3_T4_)
        .other          _ZN3cub18CUB_300001_SM_10006detail14segmented_sort33DeviceSegmentedSortFallbackKernelILNS0_9SortOrderE0ENS2_10policy_hubIjNS0_8NullTypeEE9Policy860EjS6_PjS9_lEEvPKT1_PSA_NS1_20device_double_bufferISA_EEPKT2_PSG_NSE_ISG_EET3_T4_,@"STO_CUDA_ENTRY STV_DEFAULT"
_ZN3cub18CUB_300001_SM_10006detail14segmented_sort33DeviceSegmentedSortFallbackKernelILNS0_9SortOrderE0ENS2_10policy_hubIjNS0_8NullTypeEE9Policy860EjS6_PjS9_lEEvPKT1_PSA_NS1_20device_double_bufferISA_EEPKT2_PSG_NSE_ISG_EET3_T4_:
.text._ZN3cub18CUB_300001_SM_10006detail14segmented_sort33DeviceSegmentedSortFallbackKernelILNS0_9SortOrderE0ENS2_10policy_hubIjNS0_8NullTypeEE9Policy860EjS6_PjS9_lEEvPKT1_PSA_NS1_20device_double_bufferISA_EEPKT2_PSG_NSE_ISG_EET3_T4_:
[----:B------:R-:W-:Y:S01]  /*0000*/  LDC R1, c[0x0][0x37c] ;  /* 0x0000df00ff017b82 */ /* 0x000fe20000000800 */
[----:B------:R-:W0:Y:S07]  /*0010*/  S2R R3, SR_CTAID.X ;  /* 0x0000000000037919 */ /* 0x000e2e0000002500 */
[----:B------:R-:W0:Y:S01]  /*0020*/  LDC.64 R4, c[0x0][0x3c0] ;  /* 0x0000f000ff047b82 */ /* 0x000e220000000a00 */
[----:B------:R-:W1:Y:S07]  /*0030*/  LDCU.64 UR8, c[0x0][0x358] ;  /* 0x00006b00ff0877ac */ /* 0x000e6e0008000a00 */
[----:B------:R-:W2:Y:S01]  /*0040*/  LDC.64 R6, c[0x0][0x3c8] ;  /* 0x0000f200ff067b82 */ /* 0x000ea20000000a00 */
[----:B0-----:R-:W-:-:S04]  /*0050*/  IMAD.WIDE.U32 R4, R3, 0x4, R4 ;  /* 0x0000000403047825 */ /* 0x001fc800078e0004 */
[----:B--2---:R-:W-:Y:S01]  /*0060*/  IMAD.WIDE.U32 R6, R3, 0x4, R6 ;  /* 0x0000000403067825 */ /* 0x004fe200078e0006 */
[----:B-1----:R-:W2:Y:S04]  /*0070*/  LDG.E R0, desc[UR8][R4.64] ;  /* 0x0000000804007981 */ /* 0x002ea8000c1e1900 */
[----:B------:R-:W2:Y:S02]  /*0080*/  LDG.E R3, desc[UR8][R6.64] ;  /* 0x0000000806037981 */ /* 0x000ea4000c1e1900 */
[----:B--2---:R-:W-:-:S04]  /*0090*/  IADD3 R3, P1, PT, -R0, R3, RZ ;  /* 0x0000000300037210 */ /* 0x004fc80007f3e1ff */
[----:B------:R-:W-:Y:S01]  /*00a0*/  ISETP.GE.U32.AND P0, PT, R3, 0x1, PT ;  /* 0x000000010300780c */ /* 0x000fe20003f06070 */
[----:B------:R-:W-:-:S05]  /*00b0*/  IMAD.X R2, RZ, RZ, -0x1, P1 ;  /* 0xffffffffff027424 */ /* 0x000fca00008e06ff */
[----:B------:R-:W-:-:S13]  /*00c0*/  ISETP.GE.AND.EX P0, PT, R2, RZ, PT, P0 ;  /* 0x000000ff0200720c */ /* 0x000fda0003f06300 */
[----:B------:R-:W-:Y:S05]  /*00d0*/  @!P0 EXIT ;  /* 0x000000000000894d */ /* 0x000fea0003800000 */
[----:B------:R-:W-:Y:S01]  /*00e0*/  ISETP.GT.U32.AND P0, PT, R3, 0x70, PT ;  /* 0x000000700300780c */ /* 0x000fe20003f04070 */
[----:B------:R-:W-:Y:S01]  /*00f0*/  IMAD.SHL.U32 R7, R0, 0x4, RZ ;  /* 0x0000000400077824 */ /* 0x000fe200078e00ff */
[----:B------:R-:W-:Y:S02]  /*0100*/  SHF.R.U32.HI R10, RZ, 0x1e, R0 ;  /* 0x0000001eff0a7819 */ /* 0x000fe40000011600 */
[----:B------:R-:W-:-:S13]  /*0110*/  ISETP.GT.U32.AND.EX P0, PT, R2, RZ, PT, P0 ;  /* 0x000000ff0200720c */ /* 0x000fda0003f04100 */
[----:B------:R-:W-:Y:S05]  /*0120*/  @P0 BRA `(.L_x_0) ;  /* 0x00000014001c0947 */ /* 0x000fea0003800000 */
[----:B------:R-:W0:Y:S02]  /*0130*/  S2R R4, SR_TID.X ;  /* 0x0000000000047919 */ /* 0x000e240000002100 */
[----:B0-----:R-:W-:-:S13]  /*0140*/  ISETP.GT.U32.AND P0, PT, R4, 0xf, PT ;  /* 0x0000000f0400780c */ /* 0x001fda0003f04070 */
[----:B------:R-:W-:Y:S05]  /*0150*/  @P0 EXIT ;  /* 0x000000000000094d */ /* 0x000fea0003800000 */
[----:B------:R-:W0:Y:S01]  /*0160*/  S2R R27, SR_LANEID ;  /* 0x00000000001b7919 */ /* 0x000e220000000000 */
[----:B------:R-:W1:Y:S01]  /*0170*/  LDC.64 R12, c[0x0][0x380] ;  /* 0x0000e000ff0c7b82 */ /* 0x000e620000000a00 */
[----:B------:R-:W-:Y:S01]  /*0180*/  ISETP.GT.U32.AND P0, PT, R3, 0x2, PT ;  /* 0x000000020300780c */ /* 0x000fe20003f04070 */
[----:B------:R-:W-:-:S03]  /*0190*/  IMAD.MOV.U32 R9, RZ, RZ, 0xffff ;  /* 0x0000ffffff097424 */ /* 0x000fc600078e00ff */
[----:B------:R-:W-:-:S03]  /*01a0*/  ISETP.GT.U32.AND.EX P0, PT, R2, RZ, PT, P0 ;  /* 0x000000ff0200720c */ /* 0x000fc60003f04100 */
[----:B------:R-:W2:Y:S01]  /*01b0*/  LDC.64 R14, c[0x0][0x388] ;  /* 0x0000e200ff0e7b82 */ /* 0x000ea20000000a00 */
[----:B-1----:R-:W-:-:S05]  /*01c0*/  IADD3 R6, P1, PT, R7, R12, RZ ;  /* 0x0000000c07067210 */ /* 0x002fca0007f3e0ff */
[----:B------:R-:W-:Y:S01]  /*01d0*/  IMAD.X R7, R10, 0x1, R13, P1 ;  /* 0x000000010a077824 */ /* 0x000fe200008e060d */
[----:B0-----:R-:W-:Y:S02]  /*01e0*/  LOP3.LUT R8, R27, 0xfffffff0, RZ, 0xc0, !PT ;  /* 0xfffffff01b087812 */ /* 0x001fe400078ec0ff */
[C---:B--2---:R-:W-:Y:S02]  /*01f0*/  LEA R4, P2, R0.reuse, R14, 0x2 ;  /* 0x0000000e00047211 */ /* 0x044fe400078410ff */
[----:B------:R-:W-:Y:S02]  /*0200*/  SHF.L.U32 R8, R9, R8, RZ ;  /* 0x0000000809087219 */ /* 0x000fe400000006ff */
[----:B------:R-:W-:Y:S02]  /*0210*/  LEA.HI.X R5, R0, R15, RZ, 0x2, P2 ;  /* 0x0000000f00057211 */ /* 0x000fe400010f14ff */
[----:B------:R-:W-:Y:S01]  /*0220*/  LOP3.LUT R0, R27, 0xf, RZ, 0xc0, !PT ;  /* 0x0000000f1b007812 */ /* 0x000fe200078ec0ff */
[----:B------:R-:W-:Y:S06]  /*0230*/  @P0 BRA `(.L_x_1) ;  /* 0x0000000000540947 */ /* 0x000fec0003800000 */
[----:B------:R-:W-:-:S04]  /*0240*/  ISETP.NE.U32.AND P0, PT, R3, 0x1, PT ;  /* 0x000000010300780c */ /* 0x000fc80003f05070 */
[----:B------:R-:W-:-:S13]  /*0250*/  ISETP.NE.AND.EX P0, PT, R2, RZ, PT, P0 ;  /* 0x000000ff0200720c */ /* 0x000fda0003f05300 */
[----:B------:R-:W-:Y:S05]  /*0260*/  @P0 BRA `(.L_x_2) ;  /* 0x00000000001c0947 */ /* 0x000fea0003800000 */
[----:B------:R-:W-:Y:S02]  /*0270*/  ISETP.EQ.U32.AND P1, PT, R12, R14, PT ;  /* 0x0000000e0c00720c */ /* 0x000fe40003f22070 */
[----:B------:R-:W-:-:S04]  /*0280*/  ISETP.NE.AND P0, PT, R0, RZ, PT ;  /* 0x000000ff0000720c */ /* 0x000fc80003f05270 */
[----:B------:R-:W-:-:S13]  /*0290*/  ISETP.EQ.OR.EX P0, PT, R13, R15, P0, P1 ;  /* 0x0000000f0d00720c */ /* 0x000fda0000702710 */
[----:B------:R-:W-:Y:S05]  /*02a0*/  @P0 EXIT ;  /* 0x000000000000094d */ /* 0x000fea0003800000 */
[----:B------:R-:W2:Y:S04]  /*02b0*/  LDG.E.CONSTANT R7, desc[UR8][R6.64] ;  /* 0x0000000806077981 */ /* 0x000ea8000c1e9900 */
[----:B--2---:R-:W-:Y:S01]  /*02c0*/  STG.E desc[UR8][R4.64], R7 ;  /* 0x0000000704007986 */ /* 0x004fe2000c101908 */
[----:B------:R-:W-:Y:S05]  /*02d0*/  EXIT ;  /* 0x000000000000794d */ /* 0x000fea0003800000 */
.L_x_2:
[----:B------:R-:W-:-:S13]  /*02e0*/  ISETP.NE.AND P0, PT, R0, RZ, PT ;  /* 0x000000ff0000720c */ /* 0x000fda0003f05270 */
[----:B------:R-:W-:Y:S05]  /*02f0*/  @P0 EXIT ;  /* 0x000000000000094d */ /* 0x000fea0003800000 */
[----:B------:R-:W2:Y:S04]  /*0300*/  LDG.E.CONSTANT R9, desc[UR8][R6.64] ;  /* 0x0000000806097981 */ /* 0x000ea8000c1e9900 */
[----:B------:R-:W2:Y:S02]  /*0310*/  LDG.E.CONSTANT R3, desc[UR8][R6.64+0x4] ;  /* 0x0000040806037981 */ /* 0x000ea4000c1e9900 */
[----:B--2---:R-:W-:-:S13]  /*0320*/  ISETP.GT.U32.AND P0, PT, R9, R3, PT ;  /* 0x000000030900720c */ /* 0x004fda0003f04070 */
[----:B------:R0:W-:Y:S04]  /*0330*/  @!P0 STG.E desc[UR8][R4.64], R9 ;  /* 0x0000000904008986 */ /* 0x0001e8000c101908 */
[----:B------:R0:W-:Y:S01]  /*0340*/  @!P0 STG.E desc[UR8][R4.64+0x4], R3 ;  /* 0x0000040304008986 */ /* 0x0001e2000c101908 */
[----:B------:R-:W-:Y:S05]  /*0350*/  @!P0 EXIT ;  /* 0x000000000000894d */ /* 0x000fea0003800000 */
[----:B------:R-:W-:Y:S04]  /*0360*/  STG.E desc[UR8][R4.64], R3 ;  /* 0x0000000304007986 */ /* 0x000fe8000c101908 */
[----:B------:R-:W-:Y:S01]  /*0370*/  STG.E desc[UR8][R4.64+0x4], R9 ;  /* 0x0000040904007986 */ /* 0x000fe2000c101908 */
[----:B------:R-:W-:Y:S05]  /*0380*/  EXIT ;  /* 0x000000000000794d */ /* 0x000fea0003800000 */
.L_x_1:
[C---:B------:R-:W-:Y:S01]  /*0390*/  LOP3.LUT R2, R0.reuse, 0x10, RZ, 0xfc, !PT ;  /* 0x0000001000027812 */ /* 0x040fe200078efcff */
[----:B------:R-:W-:Y:S01]  /*03a0*/  IMAD.MOV.U32 R9, RZ, RZ, -0x1 ;  /* 0xffffffffff097424 */ /* 0x000fe200078e00ff */
[----:B------:R-:W-:Y:S01]  /*03b0*/  LOP3.LUT R10, R0, 0x20, RZ, 0xfc, !PT ;  /* 0x00000020000a7812 */ /* 0x000fe200078efcff */
[----:B------:R-:W-:Y:S01]  /*03c0*/  IMAD.MOV.U32 R11, RZ, RZ, -0x1 ;  /* 0xffffffffff0b7424 */ /* 0x000fe200078e00ff */
[-C--:B------:R-:W-:Y:S01]  /*03d0*/  ISETP.GE.U32.AND P1, PT, R2, R3.reuse, PT ;  /* 0x000000030200720c */ /* 0x080fe20003f26070 */
[----:B------:R-:W-:Y:S01]  /*03e0*/  IMAD.MOV.U32 R13, RZ, RZ, -0x1 ;  /* 0xffffffffff0d7424 */ /* 0x000fe200078e00ff */
[----:B------:R-:W-:Y:S01]  /*03f0*/  ISETP.GE.U32.AND P2, PT, R10, R3, PT ;  /* 0x000000030a00720c */ /* 0x000fe20003f46070 */
[C---:B------:R-:W-:Y:S01]  /*0400*/  IMAD.WIDE.U32 R6, R0.reuse, 0x4, R6 ;  /* 0x0000000400067825 */ /* 0x040fe200078e0006 */
[C---:B------:R-:W-:Y:S02]  /*0410*/  LOP3.LUT R2, R0.reuse, 0x30, RZ, 0xfc, !PT ;  /* 0x0000003000027812 */ /* 0x040fe400078efcff */
[----:B------:R-:W-:-:S02]  /*0420*/  LOP3.LUT R10, R0, 0x40, RZ, 0xfc, !PT ;  /* 0x00000040000a7812 */ /* 0x000fc400078efcff */
[C---:B------:R-:W-:Y:S02]  /*0430*/  LOP3.LUT R12, R0.reuse, 0x50, RZ, 0xfc, !PT ;  /* 0x00000050000c7812 */ /* 0x040fe400078efcff */
[C---:B------:R-:W-:Y:S02]  /*0440*/  LOP3.LUT R14, R0.reuse, 0x60, RZ, 0xfc, !PT ;  /* 0x00000060000e7812 */ /* 0x040fe400078efcff */
[-C--:B------:R-:W-:Y:S01]  /*0450*/  ISETP.GE.U32.AND P0, PT, R0, R3.reuse, PT ;  /* 0x000000030000720c */ /* 0x080fe20003f06070 */
[----:B------:R-:W2:Y:S01]  /*0460*/  @!P1 LDG.E.CONSTANT R9, desc[UR8][R6.64+0x40] ;  /* 0x0000400806099981 */ /* 0x000ea2000c1e9900 */
[-C--:B------:R-:W-:Y:S01]  /*0470*/  ISETP.GE.U32.AND P3, PT, R2, R3.reuse, PT ;  /* 0x000000030200720c */ /* 0x080fe20003f66070 */
[----:B------:R-:W-:Y:S01]  /*0480*/  IMAD.MOV.U32 R2, RZ, RZ, -0x1 ;  /* 0xffffffffff027424 */ /* 0x000fe200078e00ff */
[-C--:B------:R-:W-:Y:S01]  /*0490*/  ISETP.GE.U32.AND P4, PT, R10, R3.reuse, PT ;  /* 0x000000030a00720c */ /* 0x080fe20003f86070 */
[----:B------:R-:W-:Y:S01]  /*04a0*/  IMAD.MOV.U32 R10, RZ, RZ, -0x1 ;  /* 0xffffffffff0a7424 */ /* 0x000fe200078e00ff */
[-C--:B------:R-:W-:Y:S01]  /*04b0*/  ISETP.GE.U32.AND P5, PT, R12, R3.reuse, PT ;  /* 0x000000030c00720c */ /* 0x080fe20003fa6070 */
[----:B------:R-:W-:Y:S01]  /*04c0*/  IMAD.MOV.U32 R12, RZ, RZ, -0x1 ;  /* 0xffffffffff0c7424 */ /* 0x000fe200078e00ff */
[----:B------:R-:W-:Y:S01]  /*04d0*/  ISETP.GE.U32.AND P6, PT, R14, R3, PT ;  /* 0x000000030e00720c */ /* 0x000fe20003fc6070 */
[----:B------:R-:W-:-:S02]  /*04e0*/  IMAD.MOV.U32 R14, RZ, RZ, -0x1 ;  /* 0xffffffffff0e7424 */ /* 0x000fc400078e00ff */
[----:B------:R-:W3:Y:S04]  /*04f0*/  @!P2 LDG.E.CONSTANT R10, desc[UR8][R6.64+0x80] ;  /* 0x00008008060aa981 */ /* 0x000ee8000c1e9900 */
[----:B------:R-:W4:Y:S04]  /*0500*/  @!P0 LDG.E.CONSTANT R2, desc[UR8][R6.64] ;  /* 0x0000000806028981 */ /* 0x000f28000c1e9900 */
[----:B------:R-:W5:Y:S04]  /*0510*/  @!P3 LDG.E.CONSTANT R11, desc[UR8][R6.64+0xc0] ;  /* 0x0000c008060bb981 */ /* 0x000f68000c1e9900 */
[----:B------:R-:W5:Y:S04]  /*0520*/  @!P4 LDG.E.CONSTANT R12, desc[UR8][R6.64+0x100] ;  /* 0x00010008060cc981 */ /* 0x000f68000c1e9900 */
[----:B------:R-:W5:Y:S04]  /*0530*/  @!P5 LDG.E.CONSTANT R13, desc[UR8][R6.64+0x140] ;  /* 0x00014008060dd981 */ /* 0x000f68000c1e9900 */
[----:B------:R0:W5:Y:S01]  /*0540*/  @!P6 LDG.E.CONSTANT R14, desc[UR8][R6.64+0x180] ;  /* 0x00018008060ee981 */ /* 0x000162000c1e9900 */
[----:B------:R-:W1:Y:S01]  /*0550*/  S2R R16, SR_CgaCtaId ;  /* 0x0000000000107919 */ /* 0x000e620000008800 */
[----:B------:R-:W-:-:S04]  /*0560*/  MOV R15, 0x400 ;  /* 0x00000400000f7802 */ /* 0x000fc80000000f00 */
[----:B-1----:R-:W-:-:S05]  /*0570*/  LEA R15, R16, R15, 0x18 ;  /* 0x0000000f100f7211 */ /* 0x002fca00078ec0ff */
[----:B------:R-:W-:-:S04]  /*0580*/  IMAD R17, R0, 0x4, R15 ;  /* 0x0000000400117824 */ /* 0x000fc800078e020f */
[C---:B0-----:R-:W-:Y:S02]  /*0590*/  IMAD R6, R0.reuse, 0x18, R17 ;  /* 0x0000001800067824 */ /* 0x041fe400078e0211 */
[----:B------:R-:W-:-:S04]  /*05a0*/  IMAD R0, R0, 0x7, RZ ;  /* 0x0000000700007824 */ /* 0x000fc800078e02ff */
[C---:B------:R-:W-:Y:S02]  /*05b0*/  VIADD R20, R0.reuse, 0x5 ;  /* 0x0000000500147836 */ /* 0x040fe40000000000 */
[----:B------:R-:W-:Y:S01]  /*05c0*/  VIADD R22, R0, 0x6 ;  /* 0x0000000600167836 */ /* 0x000fe20000000000 */
[----:B--2---:R-:W-:Y:S04]  /*05d0*/  STS [R17+0x40], R9 ;  /* 0x0000400911007388 */ /* 0x004fe80000000800 */
[----:B---3--:R-:W-:Y:S04]  /*05e0*/  STS [R17+0x80], R10 ;  /* 0x0000800a11007388 */ /* 0x008fe80000000800 */
[----:B----4-:R-:W-:Y:S04]  /*05f0*/  STS [R17], R2 ;  /* 0x0000000211007388 */ /* 0x010fe80000000800 */
[----:B-----5:R-:W-:Y:S04]  /*0600*/  STS [R17+0xc0], R11 ;  /* 0x0000c00b11007388 */ /* 0x020fe80000000800 */
[----:B------:R-:W-:Y:S04]  /*0610*/  STS [R17+0x100], R12 ;  /* 0x0001000c11007388 */ /* 0x000fe80000000800 */
[----:B------:R0:W-:Y:S04]  /*0620*/  STS [R17+0x140], R13 ;  /* 0x0001400d11007388 */ /* 0x0001e80000000800 */
[----:B------:R1:W-:Y:S01]  /*0630*/  STS [R17+0x180], R14 ;  /* 0x0001800e11007388 */ /* 0x0003e20000000800 */
[----:B------:R-:W-:Y:S05]  /*0640*/  WARPSYNC R8 ;  /* 0x0000000008007348 */ /* 0x000fea0003800000 */
[----:B0-----:R-:W0:Y:S01]  /*0650*/  MATCH.ANY R13, R8 ;  /* 0x00000000080d73a1 */ /* 0x001e2200000e8000 */
[----:B------:R2:W3:Y:S04]  /*0660*/  LDS R21, [R6] ;  /* 0x0000000006157984 */ /* 0x0004e80000000800 */
[----:B------:R2:W4:Y:S04]  /*0670*/  LDS R7, [R6+0x4] ;  /* 0x0000040006077984 */ /* 0x0005280000000800 */
[----:B------:R2:W2:Y:S04]  /*0680*/  LDS R16, [R6+0x8] ;  /* 0x0000080006107984 */ /* 0x0004a80000000800 */
[----:B------:R0:W2:Y:S04]  /*0690*/  LDS R9, [R6+0xc] ;  /* 0x00000c0006097984 */ /* 0x0000a80000000800 */
[----:B------:R0:W2:Y:S04]  /*06a0*/  LDS R18, [R6+0x10] ;  /* 0x0000100006127984 */ /* 0x0000a80000000800 */
[----:B------:R0:W2:Y:S04]  /*06b0*/  LDS R11, [R6+0x14] ;  /* 0x00001400060b7984 */ /* 0x0000a80000000800 */
[----:B------:R1:W2:Y:S01]  /*06c0*/  LDS R19, [R6+0x18] ;  /* 0x0000180006137984 */ /* 0x0002a20000000800 */
[----:B------:R-:W5:Y:S01]  /*06d0*/  REDUX.OR UR4, R8 ;  /* 0x00000000080473c4 */ /* 0x000f620000004000 */
[----:B------:R-:W-:-:S02]  /*06e0*/  VOTEU.ANY UR5, UPT, PT ;  /* 0x0000000000057886 */ /* 0x000fc400038e0100 */
[----:B0-----:R-:W-:Y:S01]  /*06f0*/  LOP3.LUT P0, RZ, R8, UR5, R13, 0x40, !PT ;  /* 0x0000000508ff7c12 */ /* 0x001fe2000f80400d */
[C---:B------:R-:W-:Y:S02]  /*0700*/  VIADD R2, R0.reuse, 0x1 ;  /* 0x0000000100027836 */ /* 0x040fe40000000000 */
[C---:B------:R-:W-:Y:S02]  /*0710*/  VIADD R10, R0.reuse, 0x2 ;  /* 0x00000002000a7836 */ /* 0x040fe40000000000 */
[C---:B------:R-:W-:Y:S02]  /*0720*/  VIADD R12, R0.reuse, 0x3 ;  /* 0x00000003000c7836 */ /* 0x040fe40000000000 */
[----:B-1----:R-:W-:-:S06]  /*0730*/  VIADD R14, R0, 0x4 ;  /* 0x00000004000e7836 */ /* 0x002fcc0000000000 */
[----:B---345:R-:W-:Y:S05]  /*0740*/  @!P0 BRA.DIV UR4, `(.L_x_3) ;  /* 0x000001f604508947 */ /* 0x038fea000b800000 */
[----:B------:R-:W-:Y:S01]  /*0750*/  NOP ;  /* 0x0000000000007918 */ /* 0x000fe20000000000 */
.L_x_171:
[-C--:B------:R-:W-:Y:S01]  /*0760*/  ISETP.GE.U32.AND P6, PT, R0, R3.reuse, PT ;  /* 0x000000030000720c */ /* 0x080fe20003fc6070 */
[----:B------:R-:W-:Y:S01]  /*0770*/  BSSY.RECONVERGENT B0, `(.L_x_4) ;  /* 0x000003b000007945 */ /* 0x000fe20003800200 */
[-C--:B------:R-:W-:Y:S02]  /*0780*/  ISETP.GE.U32.AND P0, PT, R2, R3.reuse, PT ;  /* 0x000000030200720c */ /* 0x080fe40003f06070 */
[-C--:B------:R-:W-:Y:S02]  /*0790*/  ISETP.GE.U32.AND P1, PT, R10, R3.reuse, PT ;  /* 0x000000030a00720c */ /* 0x080fe40003f26070 */
[-C--:B------:R-:W-:Y:S02]  /*07a0*/  ISETP.GE.U32.AND P2, PT, R12, R3.reuse, PT ;  /* 0x000000030c00720c */ /* 0x080fe40003f46070 */
[-C--:B------:R-:W-:Y:S02]  /*07b0*/  ISETP.GE.U32.AND P3, PT, R14, R3.reuse, PT ;  /* 0x000000030e00720c */ /* 0x080fe40003f66070 */
[----:B------:R-:W-:-:S02]  /*07c0*/  ISETP.GE.U32.AND P4, PT, R20, R3, PT ;  /* 0x000000031400720c */ /* 0x000fc40003f86070 */
[----:B------:R-:W-:Y:S02]  /*07d0*/  ISETP.GE.U32.AND P5, PT, R22, R3, PT ;  /* 0x000000031600720c */ /* 0x000fe40003fa6070 */
[----:B------:R-:W-:Y:S02]  /*07e0*/  SEL R7, R7, 0xffffffff, !P0 ;  /* 0xffffffff07077807 */ /* 0x000fe40004000000 */
[----:B--2---:R-:W-:Y:S02]  /*07f0*/  SEL R13, R16, 0xffffffff, !P1 ;  /* 0xffffffff100d7807 */ /* 0x004fe40004800000 */
[----:B------:R-:W-:Y:S02]  /*0800*/  SEL R9, R9, 0xffffffff, !P2 ;  /* 0xffffffff09097807 */ /* 0x000fe40005000000 */
[----:B------:R-:W-:Y:S02]  /*0810*/  SEL R17, R18, 0xffffffff, !P3 ;  /* 0xffffffff12117807 */ /* 0x000fe40005800000 */
[----:B------:R-:W-:-:S02]  /*0820*/  SEL R11, R11, 0xffffffff, !P4 ;  /* 0xffffffff0b0b7807 */ /* 0x000fc40006000000 */
[----:B------:R-:W-:Y:S01]  /*0830*/  SEL R19, R19, 0xffffffff, !P5 ;  /* 0xffffffff13137807 */ /* 0x000fe20006800000 */
[----:B------:R-:W-:Y:S06]  /*0840*/  @P6 BRA `(.L_x_5) ;  /* 0x0000000000b46947 */ /* 0x000fec0003800000 */
[CC--:B------:R-:W-:Y:S02]  /*0850*/  VIMNMX.U32 R16, PT, PT, R21.reuse, R7.reuse, PT ;  /* 0x0000000715107248 */ /* 0x0c0fe40003fe0000 */
[----:B------:R-:W-:Y:S02]  /*0860*/  VIMNMX.U32 R7, PT, PT, R21, R7, !PT ;  /* 0x0000000715077248 */ /* 0x000fe40007fe0000 */
[CC--:B------:R-:W-:Y:S02]  /*0870*/  VIMNMX.U32 R18, PT, PT, R13.reuse, R9.reuse, PT ;  /* 0x000000090d127248 */ /* 0x0c0fe40003fe0000 */
[----:B------:R-:W-:Y:S02]  /*0880*/  VIMNMX.U32 R9, PT, PT, R13, R9, !PT ;  /* 0x000000090d097248 */ /* 0x000fe40007fe0000 */
[CC--:B------:R-:W-:Y:S02]  /*0890*/  VIMNMX.U32 R26, PT, PT, R17.reuse, R11.reuse, PT ;  /* 0x0000000b111a7248 */ /* 0x0c0fe40003fe0000 */
[----:B------:R-:W-:-:S02]  /*08a0*/  VIMNMX.U32 R24, PT, PT, R17, R11, !PT ;  /* 0x0000000b11187248 */ /* 0x000fc40007fe0000 */
[CC--:B------:R-:W-:Y:S02]  /*08b0*/  VIMNMX.U32 R11, PT, PT, R7.reuse, R18.reuse, !PT ;  /* 0x00000012070b7248 */ /* 0x0c0fe40007fe0000 */
[----:B------:R-:W-:Y:S02]  /*08c0*/  VIMNMX.U32 R7, PT, PT, R7, R18, PT ;  /* 0x0000001207077248 */ /* 0x000fe40003fe0000 */
[----:B------:R-:W-:Y:S02]  /*08d0*/  ISETP.GE.U32.AND P0, PT, R18, R16, PT ;  /* 0x000000101200720c */ /* 0x000fe40003f06070 */
[CC--:B------:R-:W-:Y:S02]  /*08e0*/  VIMNMX.U32 R13, PT, PT, R9.reuse, R26.reuse, !PT ;  /* 0x0000001a090d7248 */ /* 0x0c0fe40007fe0000 */
[----:B------:R-:W-:Y:S02]  /*08f0*/  VIMNMX.U32 R26, PT, PT, R9, R26, PT ;  /* 0x0000001a091a7248 */ /* 0x000fe40003fe0000 */
[----:B------:R-:W-:-:S02]  /*0900*/  VIMNMX.U32 R18, PT, PT, R19, R24, !PT ;  /* 0x0000001813127248 */ /* 0x000fc40007fe0000 */
[----:B------:R-:W-:Y:S02]  /*0910*/  SEL R9, R16, R7, !P0 ;  /* 0x0000000710097207 */ /* 0x000fe40004000000 */
[----:B------:R-:W-:Y:S02]  /*0920*/  VIMNMX.U32 R24, PT, PT, R19, R24, PT ;  /* 0x0000001813187248 */ /* 0x000fe40003fe0000 */
[----:B------:R-:W-:Y:S02]  /*0930*/  SEL R7, R7, R16, !P0 ;  /* 0x0000001007077207 */ /* 0x000fe40004000000 */
[CC--:B------:R-:W-:Y:S02]  /*0940*/  VIMNMX.U32 R16, PT, PT, R11.reuse, R26.reuse, !PT ;  /* 0x0000001a0b107248 */ /* 0x0c0fe40007fe0000 */
[----:B------:R-:W-:Y:S02]  /*0950*/  VIMNMX.U32 R26, PT, PT, R11, R26, PT ;  /* 0x0000001a0b1a7248 */ /* 0x000fe40003fe0000 */
[----:B------:R-:W-:-:S02]  /*0960*/  VIMNMX.U32 R17, PT, PT, R13, R24, PT ;  /* 0x000000180d117248 */ /* 0x000fc40003fe0000 */
[C---:B------:R-:W-:Y:S02]  /*0970*/  VIMNMX.U32 R11, PT, PT, R13.reuse, R24, !PT ;  /* 0x000000180d0b7248 */ /* 0x040fe40007fe0000 */
[----:B------:R-:W-:Y:S02]  /*0980*/  ISETP.GT.U32.AND P0, PT, R13, R18, PT ;  /* 0x000000120d00720c */ /* 0x000fe40003f04070 */
[CC--:B------:R-:W-:Y:S02]  /*0990*/  VIMNMX.U32 R13, PT, PT, R9.reuse, R26.reuse, !PT ;  /* 0x0000001a090d7248 */ /* 0x0c0fe40007fe0000 */
[----:B------:R-:W-:Y:S02]  /*09a0*/  VIMNMX.U32 R26, PT, PT, R9, R26, PT ;  /* 0x0000001a091a7248 */ /* 0x000fe40003fe0000 */
[CC--:B------:R-:W-:Y:S02]  /*09b0*/  VIMNMX.U32 R9, PT, PT, R16.reuse, R17.reuse, !PT ;  /* 0x0000001110097248 */ /* 0x0c0fe40007fe0000 */
[----:B------:R-:W-:-:S02]  /*09c0*/  VIMNMX.U32 R16, PT, PT, R16, R17, PT ;  /* 0x0000001110107248 */ /* 0x000fc40003fe0000 */
[----:B------:R-:W-:Y:S02]  /*09d0*/  SEL R17, R11, R18, P0 ;  /* 0x000000120b117207 */ /* 0x000fe40000000000 */
[----:B------:R-:W-:Y:S02]  /*09e0*/  SEL R18, R18, R11, P0 ;  /* 0x0000000b12127207 */ /* 0x000fe40000000000 */
[CC--:B------:R-:W-:Y:S02]  /*09f0*/  VIMNMX.U32 R24, PT, PT, R13.reuse, R16.reuse, PT ;  /* 0x000000100d187248 */ /* 0x0c0fe40003fe0000 */
[----:B------:R-:W-:Y:S02]  /*0a00*/  VIMNMX.U32 R13, PT, PT, R13, R16, !PT ;  /* 0x000000100d0d7248 */ /* 0x000fe40007fe0000 */
[CC--:B------:R-:W-:Y:S02]  /*0a10*/  VIMNMX.U32 R11, PT, PT, R7.reuse, R26.reuse, !PT ;  /* 0x0000001a070b7248 */ /* 0x0c0fe40007fe0000 */
[----:B------:R-:W-:-:S02]  /*0a20*/  VIMNMX.U32 R21, PT, PT, R7, R26, PT ;  /* 0x0000001a07157248 */ /* 0x000fc40003fe0000 */
[CC--:B------:R-:W-:Y:S02]  /*0a30*/  VIMNMX.U32 R16, PT, PT, R9.reuse, R18.reuse, !PT ;  /* 0x0000001209107248 */ /* 0x0c0fe40007fe0000 */
[----:B------:R-:W-:Y:S02]  /*0a40*/  VIMNMX.U32 R18, PT, PT, R9, R18, PT ;  /* 0x0000001209127248 */ /* 0x000fe40003fe0000 */
[CC--:B------:R-:W-:Y:S02]  /*0a50*/  VIMNMX.U32 R23, PT, PT, R11.reuse, R24.reuse, !PT ;  /* 0x000000180b177248 */ /* 0x0c0fe40007fe0000 */
[----:B------:R-:W-:Y:S02]  /*0a60*/  VIMNMX.U32 R26, PT, PT, R11, R24, PT ;  /* 0x000000180b1a7248 */ /* 0x000fe40003fe0000 */
[----:B------:R-:W-:Y:S02]  /*0a70*/  ISETP.GE.U32.AND P0, PT, R24, R21, PT ;  /* 0x000000151800720c */ /* 0x000fe40003f06070 */
[----:B------:R-:W-:-:S02]  /*0a80*/  VIMNMX.U32 R19, PT, PT, R17, R16, !PT ;  /* 0x0000001011137248 */ /* 0x000fc40007fe0000 */
[----:B------:R-:W-:Y:S02]  /*0a90*/  VIMNMX.U32 R24, PT, PT, R13, R18, !PT ;  /* 0x000000120d187248 */ /* 0x000fe40007fe0000 */
[----:B------:R-:W-:Y:S02]  /*0aa0*/  VIMNMX.U32 R17, PT, PT, R17, R16, PT ;  /* 0x0000001011117248 */ /* 0x000fe40003fe0000 */
[----:B------:R-:W-:Y:S02]  /*0ab0*/  VIMNMX.U32 R18, PT, PT, R13, R18, PT ;  /* 0x000000120d127248 */ /* 0x000fe40003fe0000 */
[----:B------:R-:W-:Y:S02]  /*0ac0*/  SEL R7, R21, R26, !P0 ;  /* 0x0000001a15077207 */ /* 0x000fe40004000000 */
[----:B------:R-:W-:Y:S02]  /*0ad0*/  VIMNMX.U32 R11, PT, PT, R24, R17, !PT ;  /* 0x00000011180b7248 */ /* 0x000fe40007fe0000 */
[----:B------:R-:W-:-:S02]  /*0ae0*/  SEL R21, R26, R21, !P0 ;  /* 0x000000151a157207 */ /* 0x000fc40004000000 */
[CC--:B------:R-:W-:Y:S02]  /*0af0*/  VIMNMX.U32 R9, PT, PT, R23.reuse, R18.reuse, !PT ;  /* 0x0000001217097248 */ /* 0x0c0fe40007fe0000 */
[----:B------:R-:W-:Y:S02]  /*0b00*/  VIMNMX.U32 R13, PT, PT, R23, R18, PT ;  /* 0x00000012170d7248 */ /* 0x000fe40003fe0000 */
[----:B------:R-:W-:-:S07]  /*0b10*/  VIMNMX.U32 R17, PT, PT, R24, R17, PT ;  /* 0x0000001118117248 */ /* 0x000fce0003fe0000 */
.L_x_5:
[----:B------:R-:W-:Y:S05]  /*0b20*/  BSYNC.RECONVERGENT B0 ;  /* 0x0000000000007941 */ /* 0x000fea0003800200 */
.L_x_4:
[----:B------:R-:W-:Y:S01]  /*0b30*/  BSSY B0, `(.L_x_6) ;  /* 0x000008f000007945 */ /* 0x000fe20003800000 */
[----:B------:R-:W-:-:S07]  /*0b40*/  IMAD.MOV.U32 R16, RZ, RZ, 0x2 ;  /* 0x00000002ff107424 */ /* 0x000fce00078e00ff */
.L_x_11:
[----:B------:R-:W0:Y:S08]  /*0b50*/  MATCH.ANY R23, R8 ;  /* 0x00000000081773a1 */ /* 0x000e3000000e8000 */
[----:B------:R-:W1:Y:S01]  /*0b60*/  REDUX.OR UR4, R8 ;  /* 0x00000000080473c4 */ /* 0x000e620000004000 */
[----:B------:R-:W-:Y:S02]  /*0b70*/  VOTEU.ANY UR5, UPT, PT ;  /* 0x0000000000057886 */ /* 0x000fe400038e0100 */
[----:B0-----:R-:W-:-:S13]  /*0b80*/  LOP3.LUT P0, RZ, R8, UR5, R23, 0x40, !PT ;  /* 0x0000000508ff7c12 */ /* 0x001fda000f804017 */
[----:B-1----:R-:W-:Y:S05]  /*0b90*/  @!P0 BRA.DIV UR4, `(.L_x_7) ;  /* 0x000001f204588947 */ /* 0x002fea000b800000 */
[----:B------:R-:W-:Y:S01]  /*0ba0*/  NOP ;  /* 0x0000000000007918 */ /* 0x000fe20000000000 */
[----:B------:R0:W-:Y:S01]  /*0bb0*/  STS [R6], R21 ;  /* 0x0000001506007388 */ /* 0x0001e20000000800 */
[----:B------:R-:W-:Y:S01]  /*0bc0*/  VIADD R18, R16, 0xffffffff ;  /* 0xffffffff10127836 */ /* 0x000fe20000000000 */
[----:B------:R-:W-:Y:S02]  /*0bd0*/  SHF.R.U32.HI R23, RZ, 0x1, R16 ;  /* 0x00000001ff177819 */ /* 0x000fe40000011610 */
[----:B------:R0:W-:Y:S04]  /*0be0*/  STS [R6+0x4], R7 ;  /* 0x0000040706007388 */ /* 0x0001e80000000800 */
[----:B------:R0:W-:Y:S04]  /*0bf0*/  STS [R6+0x8], R13 ;  /* 0x0000080d06007388 */ /* 0x0001e80000000800 */
[----:B------:R0:W-:Y:S04]  /*0c00*/  STS [R6+0xc], R9 ;  /* 0x00000c0906007388 */ /* 0x0001e80000000800 */
[----:B------:R0:W-:Y:S04]  /*0c10*/  STS [R6+0x10], R17 ;  /* 0x0000101106007388 */ /* 0x0001e80000000800 */
[----:B------:R0:W-:Y:S04]  /*0c20*/  STS [R6+0x14], R11 ;  /* 0x0000140b06007388 */ /* 0x0001e80000000800 */
[----:B------:R0:W-:Y:S01]  /*0c30*/  STS [R6+0x18], R19 ;  /* 0x0000181306007388 */ /* 0x0001e20000000800 */
[----:B------:R-:W-:Y:S01]  /*0c40*/  NOP ;  /* 0x0000000000007918 */ /* 0x000fe20000000000 */
.L_x_176:
[----:B------:R-:W-:Y:S01]  /*0c50*/  IMAD.MOV R24, RZ, RZ, -R16 ;  /* 0x000000ffff187224 */ /* 0x000fe200078e0a10 */
[--C-:B------:R-:W-:Y:S01]  /*0c60*/  LOP3.LUT R18, R18, 0xf, R27.reuse, 0x80, !PT ;  /* 0x0000000f12127812 */ /* 0x100fe200078e801b */
[----:B------:R-:W-:Y:S03]  /*0c70*/  BSSY.RECONVERGENT B1, `(.L_x_8) ;  /* 0x0000021000017945 */ /* 0x000fe60003800200 */
[----:B0-----:R-:W-:Y:S01]  /*0c80*/  LOP3.LUT R7, R24, 0xf, R27, 0x80, !PT ;  /* 0x0000000f18077812 */ /* 0x001fe200078e801b */
[----:B------:R-:W-:-:S04]  /*0c90*/  IMAD R18, R18, 0x7, RZ ;  /* 0x0000000712127824 */ /* 0x000fc800078e02ff */
[----:B------:R-:W-:Y:S01]  /*0ca0*/  IMAD R24, R7, 0x7, RZ ;  /* 0x0000000707187824 */ /* 0x000fe200078e02ff */
[----:B------:R-:W-:-:S04]  /*0cb0*/  VIMNMX R30, PT, PT, R18, R3, PT ;  /* 0x00000003121e7248 */ /* 0x000fc80003fe0100 */
[----:B------:R-:W-:-:S05]  /*0cc0*/  VIMNMX R11, PT, PT, R24, R3, PT ;  /* 0x00000003180b7248 */ /* 0x000fca0003fe0100 */
[----:B------:R-:W-:-:S05]  /*0cd0*/  IMAD R24, R23, 0x7, R11 ;  /* 0x0000000717187824 */ /* 0x000fca00078e020b */
[----:B------:R-:W-:-:S04]  /*0ce0*/  VIMNMX R29, PT, PT, R24, R3, PT ;  /* 0x00000003181d7248 */ /* 0x000fc80003fe0100 */
[----:B------:R-:W-:Y:S01]  /*0cf0*/  VIADDMNMX R9, R29, -R11, R30, PT ;  /* 0x8000000b1d097246 */ /* 0x000fe2000380011e */
[----:B------:R-:W-:-:S05]  /*0d00*/  IMAD R24, R23, 0x7, R29 ;  /* 0x0000000717187824 */ /* 0x000fca00078e021d */
[----:B------:R-:W-:-:S05]  /*0d10*/  VIMNMX R31, PT, PT, R24, R3, PT ;  /* 0x00000003181f7248 */ /* 0x000fca0003fe0100 */
[----:B------:R-:W-:-:S05]  /*0d20*/  IMAD.IADD R7, R31, 0x1, -R29 ;  /* 0x000000011f077824 */ /* 0x000fca00078e0a1d */
[C---:B------:R-:W-:Y:S01]  /*0d30*/  ISETP.GE.AND P0, PT, R30.reuse, R7, PT ;  /* 0x000000071e00720c */ /* 0x040fe20003f06270 */
[----:B------:R-:W-:-:S05]  /*0d40*/  IMAD.IADD R7, R30, 0x1, -R7 ;  /* 0x000000011e077824 */ /* 0x000fca00078e0a07 */
[----:B------:R-:W-:-:S04]  /*0d50*/  SEL R18, R7, RZ, P0 ;  /* 0x000000ff07127207 */ /* 0x000fc80000000000 */
[----:B------:R-:W-:-:S13]  /*0d60*/  ISETP.GE.AND P0, PT, R18, R9, PT ;  /* 0x000000091200720c */ /* 0x000fda0003f06270 */
[----:B------:R-:W-:Y:S05]  /*0d70*/  @P0 BRA `(.L_x_9) ;  /* 0x0000000000400947 */ /* 0x000fea0003800000 */
[----:B------:R-:W-:-:S07]  /*0d80*/  IMAD.IADD R32, R30, 0x1, R29 ;  /* 0x000000011e207824 */ /* 0x000fce00078e021d */
.L_x_10:
[----:B------:R-:W-:-:S05]  /*0d90*/  IMAD.IADD R7, R9, 0x1, -R18 ;  /* 0x0000000109077824 */ /* 0x000fca00078e0a12 */
[----:B------:R-:W-:-:S04]  /*0da0*/  LEA.HI R7, R7, R7, RZ, 0x1 ;  /* 0x0000000707077211 */ /* 0x000fc800078f08ff */
[----:B------:R-:W-:-:S04]  /*0db0*/  LEA.HI.SX32 R24, R7, R18, 0x1f ;  /* 0x0000001207187211 */ /* 0x000fc800078ffaff */
[----:B------:R-:W-:Y:S01]  /*0dc0*/  LOP3.LUT R7, RZ, R24, RZ, 0x33, !PT ;  /* 0x00000018ff077212 */ /* 0x000fe200078e33ff */
[----:B------:R-:W-:-:S04]  /*0dd0*/  IMAD.IADD R26, R11, 0x1, R24 ;  /* 0x000000010b1a7824 */ /* 0x000fc800078e0218 */
[----:B------:R-:W-:Y:S02]  /*0de0*/  IMAD.IADD R28, R32, 0x1, R7 ;  /* 0x00000001201c7824 */ /* 0x000fe400078e0207 */
[--C-:B------:R-:W-:Y:S02]  /*0df0*/  IMAD R26, R26, 0x4, R15.reuse ;  /* 0x000000041a1a7824 */ /* 0x100fe400078e020f */
[----:B------:R-:W-:-:S04]  /*0e00*/  IMAD R28, R28, 0x4, R15 ;  /* 0x000000041c1c7824 */ /* 0x000fc800078e020f */
[----:B------:R-:W-:Y:S04]  /*0e10*/  LDS R26, [R26] ;  /* 0x000000001a1a7984 */ /* 0x000fe80000000800 */
[----:B------:R-:W0:Y:S02]  /*0e20*/  LDS R7, [R28] ;  /* 0x000000001c077984 */ /* 0x000e240000000800 */
[----:B0-----:R-:W-:-:S04]  /*0e30*/  ISETP.GE.U32.AND P0, PT, R7, R26, PT ;  /* 0x0000001a0700720c */ /* 0x001fc80003f06070 */
[----:B------:R-:W-:-:S09]  /*0e40*/  SEL R9, R24, R9, !P0 ;  /* 0x0000000918097207 */ /* 0x000fd20004000000 */
[----:B------:R-:W-:-:S05]  /*0e50*/  @P0 VIADD R18, R24, 0x1 ;  /* 0x0000000118120836 */ /* 0x000fca0000000000 */
[----:B------:R-:W-:-:S13]  /*0e60*/  ISETP.GE.AND P0, PT, R18, R9, PT ;  /* 0x000000091200720c */ /* 0x000fda0003f06270 */
[----:B------:R-:W-:Y:S05]  /*0e70*/  @!P0 BRA `(.L_x_10) ;  /* 0xfffffffc00c48947 */ /* 0x000fea000383ffff */
.L_x_9:
[----:B------:R-:W-:Y:S05]  /*0e80*/  BSYNC.RECONVERGENT B1 ;  /* 0x0000000000017941 */ /* 0x000fea0003800200 */
.L_x_8:
[----:B------:R-:W-:Y:S01]  /*0e90*/  IADD3 R30, PT, PT, -R18, R29, R30 ;  /* 0x0000001d121e7210 */ /* 0x000fe20007ffe11e */
[----:B------:R-:W-:Y:S01]  /*0ea0*/  IMAD.IADD R24, R11, 0x1, R18 ;  /* 0x000000010b187824 */ /* 0x000fe200078e0212 */
[----:B------:R-:W-:Y:S02]  /*0eb0*/  PLOP3.LUT P0, PT, PT, PT, PT, 0x8, 0x80 ;  /* 0x000000000080781c */ /* 0x000fe40003f0e170 */
[----:B------:R-:W-:Y:S01]  /*0ec0*/  ISETP.GE.AND P1, PT, R30, R31, PT ;  /* 0x0000001f1e00720c */ /* 0x000fe20003f26270 */
[--C-:B------:R-:W-:Y:S02]  /*0ed0*/  IMAD R11, R24, 0x4, R15.reuse ;  /* 0x00000004180b7824 */ /* 0x100fe400078e020f */
[C---:B------:R-:W-:Y:S02]  /*0ee0*/  IMAD R13, R30.reuse, 0x4, R15 ;  /* 0x000000041e0d7824 */ /* 0x040fe400078e020f */
[----:B------:R-:W-:Y:S01]  /*0ef0*/  VIADD R7, R30, 0x1 ;  /* 0x000000011e077836 */ /* 0x000fe20000000000 */
[----:B------:R-:W-:Y:S01]  /*0f00*/  LDS R19, [R11] ;  /* 0x000000000b137984 */ /* 0x000fe20000000800 */
[----:B------:R-:W-:-:S03]  /*0f10*/  VIADD R9, R24, 0x1 ;  /* 0x0000000118097836 */ /* 0x000fc60000000000 */
[----:B------:R-:W0:Y:S03]  /*0f20*/  LDS R18, [R13] ;  /* 0x000000000d127984 */ /* 0x000e260000000800 */
[----:B0-----:R-:W-:-:S04]  /*0f30*/  @!P1 ISETP.GE.U32.AND P2, PT, R18, R19, PT ;  /* 0x000000131200920c */ /* 0x001fc80003f46070 */
[----:B------:R-:W-:-:S04]  /*0f40*/  @!P1 ISETP.GE.OR P0, PT, R24, R29, !P2 ;  /* 0x0000001d1800920c */ /* 0x000fc80005706670 */
[----:B------:R-:W-:-:S09]  /*0f50*/  SEL R21, R18, R19, P0 ;  /* 0x0000001312157207 */ /* 0x000fd20000000000 */
[----:B------:R-:W-:Y:S01]  /*0f60*/  @P0 LDS R18, [R13+0x4] ;  /* 0x000004000d120984 */ /* 0x000fe20000000800 */
[----:B------:R-:W-:Y:S02]  /*0f70*/  @!P0 IMAD.MOV R7, RZ, RZ, R30 ;  /* 0x000000ffff078224 */ /* 0x000fe400078e021e */
[----:B------:R-:W-:Y:S01]  /*0f80*/  @P0 IMAD.MOV R9, RZ, RZ, R24 ;  /* 0x000000ffff090224 */ /* 0x000fe200078e0218 */
[----:B------:R-:W0:Y:S01]  /*0f90*/  @!P0 LDS R19, [R11+0x4] ;  /* 0x000004000b138984 */ /* 0x000e220000000800 */
[----:B------:R-:W-:Y:S01]  /*0fa0*/  PLOP3.LUT P0, PT, PT, PT, PT, 0x8, 0x80 ;  /* 0x000000000080781c */ /* 0x000fe20003f0e170 */
[C---:B------:R-:W-:Y:S01]  /*0fb0*/  VIADD R24, R7.reuse, 0x1 ;  /* 0x0000000107187836 */ /* 0x040fe20000000000 */
[----:B------:R-:W-:Y:S01]  /*0fc0*/  ISETP.GE.AND P1, PT, R7, R31, PT ;  /* 0x0000001f0700720c */ /* 0x000fe20003f26270 */
[----:B------:R-:W-:-:S12]  /*0fd0*/  VIADD R26, R9, 0x1 ;  /* 0x00000001091a7836 */ /* 0x000fd80000000000 */
[----:B0-----:R-:W-:-:S04]  /*0fe0*/  @!P1 ISETP.GE.U32.AND P2, PT, R18, R19, PT ;  /* 0x000000131200920c */ /* 0x001fc80003f46070 */
[----:B------:R-:W-:-:S13]  /*0ff0*/  @!P1 ISETP.GE.OR P0, PT, R9, R29, !P2 ;  /* 0x0000001d0900920c */ /* 0x000fda0005706670 */
[----:B------:R-:W-:Y:S02]  /*1000*/  @P0 IMAD.MOV R26, RZ, RZ, R9 ;  /* 0x000000ffff1a0224 */ /* 0x000fe400078e0209 */
[----:B------:R-:W-:Y:S01]  /*1010*/  @!P0 IMAD.MOV R24, RZ, RZ, R7 ;  /* 0x000000ffff188224 */ /* 0x000fe200078e0207 */
[----:B------:R-:W-:Y:S01]  /*1020*/  SEL R7, R18, R19, P0 ;  /* 0x0000001312077207 */ /* 0x000fe20000000000 */
[--C-:B------:R-:W-:Y:S02]  /*1030*/  @!P0 IMAD R9, R26, 0x4, R15.reuse ;  /* 0x000000041a098824 */ /* 0x100fe400078e020f */
[C---:B------:R-:W-:Y:S01]  /*1040*/  @P0 IMAD R11, R24.reuse, 0x4, R15 ;  /* 0x00000004180b0824 */ /* 0x040fe200078e020f */
[----:B------:R-:W-:Y:S01]  /*1050*/  ISETP.GE.AND P1, PT, R24, R31, PT ;  /* 0x0000001f1800720c */ /* 0x000fe20003f26270 */
[----:B------:R-:W-:Y:S01]  /*1060*/  VIADD R30, R26, 0x1 ;  /* 0x000000011a1e7836 */ /* 0x000fe20000000000 */
[----:B------:R-:W-:Y:S01]  /*1070*/  @!P0 LDS R19, [R9] ;  /* 0x0000000009138984 */ /* 0x000fe20000000800 */
[----:B------:R-:W-:-:S03]  /*1080*/  VIADD R28, R24, 0x1 ;  /* 0x00000001181c7836 */ /* 0x000fc60000000000 */
[----:B------:R-:W0:Y:S01]  /*1090*/  @P0 LDS R18, [R11] ;  /* 0x000000000b120984 */ /* 0x000e220000000800 */
[----:B------:R-:W-:-:S06]  /*10a0*/  PLOP3.LUT P0, PT, PT, PT, PT, 0x8, 0x80 ;  /* 0x000000000080781c */ /* 0x000fcc0003f0e170 */
[----:B0-----:R-:W-:-:S04]  /*10b0*/  @!P1 ISETP.GE.U32.AND P2, PT, R18, R19, PT ;  /* 0x000000131200920c */ /* 0x001fc80003f46070 */
[----:B------:R-:W-:-:S04]  /*10c0*/  @!P1 ISETP.GE.OR P0, PT, R26, R29, !P2 ;  /* 0x0000001d1a00920c */ /* 0x000fc80005706670 */
[----:B------:R-:W-:-:S09]  /*10d0*/  SEL R13, R18, R19, P0 ;  /* 0x00000013120d7207 */ /* 0x000fd20000000000 */
[----:B------:R-:W-:Y:S02]  /*10e0*/  @P0 IMAD.MOV R30, RZ, RZ, R26 ;  /* 0x000000ffff1e0224 */ /* 0x000fe400078e021a */
[----:B------:R-:W-:Y:S02]  /*10f0*/  @!P0 IMAD.MOV R28, RZ, RZ, R24 ;  /* 0x000000ffff1c8224 */ /* 0x000fe400078e0218 */
        /* <DEDUP_REMOVED lines=28> */
[C---:B------:R-:W-:Y:S01]  /*12c0*/  ISETP.GE.AND P1, PT, R28.reuse, R31, PT ;  /* 0x0000001f1c00720c */ /* 0x040fe20003f26270 */
[----:B------:R-:W-:Y:S01]  /*12d0*/  VIADD R26, R28, 0x1 ;  /* 0x000000011c1a7836 */ /* 0x000fe20000000000 */
[----:B------:R-:W-:Y:S01]  /*12e0*/  @!P0 LDS R19, [R23] ;  /* 0x0000000017138984 */ /* 0x000fe20000000800 */
[----:B------:R-:W-:-:S03]  /*12f0*/  VIADD R32, R30, 0x1 ;  /* 0x000000011e207836 */ /* 0x000fc60000000000 */
[----:B------:R-:W0:Y:S01]  /*1300*/  @P0 LDS R18, [R24] ;  /* 0x0000000018120984 */ /* 0x000e220000000800 */
[----:B------:R-:W-:-:S06]  /*1310*/  PLOP3.LUT P0, PT, PT, PT, PT, 0x8, 0x80 ;  /* 0x000000000080781c */ /* 0x000fcc0003f0e170 */
[----:B0-----:R-:W-:-:S04]  /*1320*/  @!P1 ISETP.GE.U32.AND P2, PT, R18, R19, PT ;  /* 0x000000131200920c */ /* 0x001fc80003f46070 */
[----:B------:R-:W-:Y:S02]  /*1330*/  @!P1 ISETP.GE.OR P0, PT, R30, R29, !P2 ;  /* 0x0000001d1e00920c */ /* 0x000fe40005706670 */
[C---:B------:R-:W-:Y:S01]  /*1340*/  ISETP.GE.U32.AND P2, PT, R16.reuse, 0x9, PT ;  /* 0x000000091000780c */ /* 0x040fe20003f46070 */
[----:B------:R-:W-:Y:S01]  /*1350*/  IMAD.SHL.U32 R16, R16, 0x2, RZ ;  /* 0x0000000210107824 */ /* 0x000fe200078e00ff */
[----:B------:R-:W-:-:S09]  /*1360*/  SEL R11, R18, R19, P0 ;  /* 0x00000013120b7207 */ /* 0x000fd20000000000 */
[----:B------:R-:W-:Y:S02]  /*1370*/  @!P0 IMAD.MOV R26, RZ, RZ, R28 ;  /* 0x000000ffff1a8224 */ /* 0x000fe400078e021c */
[----:B------:R-:W-:Y:S02]  /*1380*/  @P0 IMAD.MOV R32, RZ, RZ, R30 ;  /* 0x000000ffff200224 */ /* 0x000fe400078e021e */
[--C-:B------:R-:W-:Y:S02]  /*1390*/  @P0 IMAD R25, R26, 0x4, R15.reuse ;  /* 0x000000041a190824 */ /* 0x100fe400078e020f */
[C---:B------:R-:W-:Y:S01]  /*13a0*/  @!P0 IMAD R23, R32.reuse, 0x4, R15 ;  /* 0x0000000420178824 */ /* 0x040fe200078e020f */
[----:B------:R-:W-:Y:S02]  /*13b0*/  ISETP.GE.AND P1, PT, R32, R29, PT ;  /* 0x0000001d2000720c */ /* 0x000fe40003f26270 */
[----:B------:R-:W-:Y:S04]  /*13c0*/  @P0 LDS R18, [R25] ;  /* 0x0000000019120984 */ /* 0x000fe80000000800 */
[----:B------:R-:W0:Y:S01]  /*13d0*/  @!P0 LDS R19, [R23] ;  /* 0x0000000017138984 */ /* 0x000e220000000800 */
[----:B------:R-:W-:-:S06]  /*13e0*/  ISETP.GE.AND P0, PT, R26, R31, PT ;  /* 0x0000001f1a00720c */ /* 0x000fcc0003f06270 */
[----:B0-----:R-:W-:-:S04]  /*13f0*/  @!P1 VIMNMX.U32 R18, PT, PT, R18, R19, PT ;  /* 0x0000001312129248 */ /* 0x001fc80003fe0000 */
[----:B------:R-:W-:Y:S01]  /*1400*/  SEL R19, R18, R19, !P0 ;  /* 0x0000001312137207 */ /* 0x000fe20004000000 */
[----:B------:R-:W-:Y:S06]  /*1410*/  @!P2 BRA `(.L_x_11) ;  /* 0xfffffff400cca947 */ /* 0x000fec000383ffff */
[----:B------:R-:W-:Y:S05]  /*1420*/  BSYNC B0 ;  /* 0x0000000000007941 */ /* 0x000fea0003800000 */
.L_x_6:
[----:B------:R-:W0:Y:S08]  /*1430*/  MATCH.ANY R15, R8 ;  /* 0x00000000080f73a1 */ /* 0x000e3000000e8000 */
[----:B------:R-:W1:Y:S01]  /*1440*/  REDUX.OR UR4, R8 ;  /* 0x00000000080473c4 */ /* 0x000e620000004000 */
[----:B------:R-:W-:Y:S02]  /*1450*/  VOTEU.ANY UR5, UPT, PT ;  /* 0x0000000000057886 */ /* 0x000fe400038e0100 */
[----:B0-----:R-:W-:-:S13]  /*1460*/  LOP3.LUT P0, RZ, R8, UR5, R15, 0x40, !PT ;  /* 0x0000000508ff7c12 */ /* 0x001fda000f80400f */
[----:B-1----:R-:W-:Y:S05]  /*1470*/  @!P0 BRA.DIV UR4, `(.L_x_12) ;  /* 0x000001ea04788947 */ /* 0x002fea000b800000 */
[----:B------:R-:W-:Y:S01]  /*1480*/  NOP ;  /* 0x0000000000007918 */ /* 0x000fe20000000000 */
.L_x_179:
[CC--:B------:R-:W-:Y:S01]  /*1490*/  ISETP.GE.AND P0, PT, R0.reuse, R3.reuse, PT ;  /* 0x000000030000720c */ /* 0x0c0fe20003f06270 */
[----:B------:R-:W-:Y:S01]  /*14a0*/  IMAD.WIDE.U32 R4, R0, 0x4, R4 ;  /* 0x0000000400047825 */ /* 0x000fe200078e0004 */
[-C--:B------:R-:W-:Y:S02]  /*14b0*/  ISETP.GE.AND P1, PT, R2, R3.reuse, PT ;  /* 0x000000030200720c */ /* 0x080fe40003f26270 */
[-C--:B------:R-:W-:Y:S02]  /*14c0*/  ISETP.GE.AND P2, PT, R10, R3.reuse, PT ;  /* 0x000000030a00720c */ /* 0x080fe40003f46270 */
[-C--:B------:R-:W-:Y:S02]  /*14d0*/  ISETP.GE.AND P3, PT, R12, R3.reuse, PT ;  /* 0x000000030c00720c */ /* 0x080fe40003f66270 */
[-C--:B------:R-:W-:Y:S02]  /*14e0*/  ISETP.GE.AND P4, PT, R14, R3.reuse, PT ;  /* 0x000000030e00720c */ /* 0x080fe40003f86270 */
[----:B------:R-:W-:-:S02]  /*14f0*/  ISETP.GE.AND P5, PT, R20, R3, PT ;  /* 0x000000031400720c */ /* 0x000fc40003fa6270 */
[----:B------:R-:W-:Y:S01]  /*1500*/  ISETP.GE.AND P6, PT, R22, R3, PT ;  /* 0x000000031600720c */ /* 0x000fe20003fc6270 */
[----:B------:R0:W-:Y:S04]  /*1510*/  @!P0 STG.E desc[UR8][R4.64], R21 ;  /* 0x0000001504008986 */ /* 0x0001e8000c101908 */
[----:B------:R0:W-:Y:S04]  /*1520*/  @!P1 STG.E desc[UR8][R4.64+0x4], R7 ;  /* 0x0000040704009986 */ /* 0x0001e8000c101908 */
[----:B------:R0:W-:Y:S04]  /*1530*/  @!P2 STG.E desc[UR8][R4.64+0x8], R13 ;  /* 0x0000080d0400a986 */ /* 0x0001e8000c101908 */
[----:B------:R0:W-:Y:S04]  /*1540*/  @!P3 STG.E desc[UR8][R4.64+0xc], R9 ;  /* 0x00000c090400b986 */ /* 0x0001e8000c101908 */
[----:B------:R0:W-:Y:S04]  /*1550*/  @!P4 STG.E desc[UR8][R4.64+0x10], R17 ;  /* 0x000010110400c986 */ /* 0x0001e8000c101908 */
[----:B------:R0:W-:Y:S01]  /*1560*/  @!P5 STG.E desc[UR8][R4.64+0x14], R11 ;  /* 0x0000140b0400d986 */ /* 0x0001e2000c101908 */
[----:B------:R-:W-:Y:S05]  /*1570*/  @P6 EXIT ;  /* 0x000000000000694d */ /* 0x000fea0003800000 */
[----:B------:R-:W-:Y:S01]  /*1580*/  STG.E desc[UR8][R4.64+0x18], R19 ;  /* 0x0000181304007986 */ /* 0x000fe2000c101908 */
[----:B------:R-:W-:Y:S05]  /*1590*/  EXIT ;  /* 0x000000000000794d */ /* 0x000fea0003800000 */
.L_x_0:
[----:B------:R-:W0:Y:S01]  /*15a0*/  LDCU.64 UR4, c[0x0][0x380] ;  /* 0x00007000ff0477ac */ /* 0x000e220008000a00 */
[----:B------:R-:W-:-:S04]  /*15b0*/  ISETP.GT.U32.AND P0, PT, R3, 0x16ff, PT ;  /* 0x000016ff0300780c */ /* 0x000fc80003f04070 */
[----:B------:R-:W-:Y:S02]  /*15c0*/  ISETP.GT.U32.AND.EX P0, PT, R2, RZ, PT, P0 ;  /* 0x000000ff0200720c */ /* 0x000fe40003f04100 */
[----:B0-----:R-:W-:-:S04]  /*15d0*/  IADD3 R6, P1, PT, R7, UR4, RZ ;  /* 0x0000000407067c10 */ /* 0x001fc8000ff3e0ff */
[----:B------:R-:W-:-:S07]  /*15e0*/  IADD3.X R5, PT, PT, R10, UR5, RZ, P1, !PT ;  /* 0x000000050a057c10 */ /* 0x000fce0008ffe4ff */
[----:B------:R-:W-:Y:S05]  /*15f0*/  @P0 BRA `(.L_x_13) ;  /* 0x0000003400bc0947 */ /* 0x000fea0003800000 */
[----:B------:R-:W0:Y:S01]  /*1600*/  S2R R2, SR_TID.X ;  /* 0x0000000000027919 */ /* 0x000e220000002100 */
[----:B------:R-:W-:Y:S02]  /*1610*/  IMAD.MOV.U32 R12, RZ, RZ, -0x1 ;  /* 0xffffffffff0c7424 */ /* 0x000fe400078e00ff */
[C---:B0-----:R-:W-:Y:S01]  /*1620*/  VIADD R4, R2.reuse, 0x100 ;  /* 0x0000010002047836 */ /* 0x041fe20000000000 */
[CC--:B------:R-:W-:Y:S01]  /*1630*/  ISETP.GE.U32.AND P6, PT, R2.reuse, R3.reuse, PT ;  /* 0x000000030200720c */ /* 0x0c0fe20003fc6070 */
[C---:B------:R-:W-:Y:S01]  /*1640*/  VIADD R8, R2.reuse, 0x200 ;  /* 0x0000020002087836 */ /* 0x040fe20000000000 */
[C---:B------:R-:W-:Y:S01]  /*1650*/  LOP3.LUT R10, R2.reuse, 0x400, RZ, 0xfc, !PT ;  /* 0x00000400020a7812 */ /* 0x040fe200078efcff */
[----:B------:R-:W-:Y:S01]  /*1660*/  IMAD.SHL.U32 R9, R2, 0x4, RZ ;  /* 0x0000000402097824 */ /* 0x000fe200078e00ff */
[-C--:B------:R-:W-:Y:S01]  /*1670*/  ISETP.GE.U32.AND P0, PT, R4, R3.reuse, PT ;  /* 0x000000030400720c */ /* 0x080fe20003f06070 */
[----:B------:R-:W-:Y:S01]  /*1680*/  VIADD R4, R2, 0x300 ;  /* 0x0000030002047836 */ /* 0x000fe20000000000 */
[----:B------:R-:W-:Y:S01]  /*1690*/  ISETP.GE.U32.AND P1, PT, R8, R3, PT ;  /* 0x000000030800720c */ /* 0x000fe20003f26070 */
[----:B------:R-:W-:Y:S01]  /*16a0*/  VIADD R8, R2, 0x500 ;  /* 0x0000050002087836 */ /* 0x000fe20000000000 */
[----:B------:R-:W-:-:S02]  /*16b0*/  IADD3 R6, P4, PT, R9, R6, RZ ;  /* 0x0000000609067210 */ /* 0x000fc40007f9e0ff */
[-C--:B------:R-:W-:Y:S01]  /*16c0*/  ISETP.GE.U32.AND P2, PT, R4, R3.reuse, PT ;  /* 0x000000030400720c */ /* 0x080fe20003f46070 */
[----:B------:R-:W-:Y:S01]  /*16d0*/  IMAD.MOV.U32 R4, RZ, RZ, -0x1 ;  /* 0xffffffffff047424 */ /* 0x000fe200078e00ff */
[----:B------:R-:W-:Y:S01]  /*16e0*/  LOP3.LUT R14, R2, 0x800, RZ, 0xfc, !PT ;  /* 0x00000800020e7812 */ /* 0x000fe200078efcff */
[----:B------:R-:W-:Y:S01]  /*16f0*/  IMAD.X R7, RZ, RZ, R5, P4 ;  /* 0x000000ffff077224 */ /* 0x000fe200020e0605 */
[-C--:B------:R-:W-:Y:S01]  /*1700*/  ISETP.GE.U32.AND P4, PT, R8, R3.reuse, PT ;  /* 0x000000030800720c */ /* 0x080fe20003f86070 */
[----:B------:R-:W-:Y:S01]  /*1710*/  VIADD R8, R2, 0x700 ;  /* 0x0000070002087836 */ /* 0x000fe20000000000 */
[-C--:B------:R-:W-:Y:S01]  /*1720*/  ISETP.GE.U32.AND P3, PT, R10, R3.reuse, PT ;  /* 0x000000030a00720c */ /* 0x080fe20003f66070 */
[----:B------:R-:W-:Y:S01]  /*1730*/  VIADD R10, R2, 0x600 ;  /* 0x00000600020a7836 */ /* 0x000fe20000000000 */
[----:B------:R-:W2:Y:S02]  /*1740*/  @!P6 LDG.E R4, desc[UR8][R6.64] ;  /* 0x000000080604e981 */ /* 0x000ea4000c1e1900 */
[-C--:B------:R-:W-:Y:S01]  /*1750*/  ISETP.GE.U32.AND P6, PT, R8, R3.reuse, PT ;  /* 0x000000030800720c */ /* 0x080fe20003fc6070 */
[----:B------:R-:W-:Y:S01]  /*1760*/  IMAD.MOV.U32 R8, RZ, RZ, -0x1 ;  /* 0xffffffffff087424 */ /* 0x000fe200078e00ff */
[-C--:B------:R-:W-:Y:S01]  /*1770*/  ISETP.GE.U32.AND P5, PT, R10, R3.reuse, PT ;  /* 0x000000030a00720c */ /* 0x080fe20003fa6070 */
[----:B------:R-:W3:Y:S04]  /*1780*/  @!P2 LDG.E R12, desc[UR8][R6.64+0xc00] ;  /* 0x000c0008060ca981 */ /* 0x000ee8000c1e1900 */
[----:B------:R-:W4:Y:S01]  /*1790*/  @!P0 LDG.E R8, desc[UR8][R6.64+0x400] ;  /* 0x0004000806088981 */ /* 0x000f22000c1e1900 */
[----:B------:R-:W-:Y:S01]  /*17a0*/  ISETP.GE.U32.AND P0, PT, R14, R3, PT ;  /* 0x000000030e00720c */ /* 0x000fe20003f06070 */
[----:B------:R-:W-:-:S02]  /*17b0*/  VIADD R14, R2, 0xa00 ;  /* 0x00000a00020e7836 */ /* 0x000fc40000000000 */
[----:B------:R-:W-:-:S03]  /*17c0*/  VIADD R20, R2, 0xb00 ;  /* 0x00000b0002147836 */ /* 0x000fc60000000000 */
[-C--:B------:R-:W-:Y:S01]  /*17d0*/  ISETP.GE.U32.AND P2, PT, R14, R3.reuse, PT ;  /* 0x000000030e00720c */ /* 0x080fe20003f46070 */
[----:B------:R-:W-:Y:S02]  /*17e0*/  IMAD.MOV.U32 R14, RZ, RZ, -0x1 ;  /* 0xffffffffff0e7424 */ /* 0x000fe400078e00ff */
[----:B------:R-:W-:Y:S02]  /*17f0*/  IMAD.MOV.U32 R10, RZ, RZ, -0x1 ;  /* 0xffffffffff0a7424 */ /* 0x000fe400078e00ff */
[----:B------:R-:W-:Y:S02]  /*1800*/  IMAD.MOV.U32 R18, RZ, RZ, -0x1 ;  /* 0xffffffffff127424 */ /* 0x000fe400078e00ff */
[----:B------:R-:W5:Y:S01]  /*1810*/  @!P3 LDG.E R14, desc[UR8][R6.64+0x1000] ;  /* 0x00100008060eb981 */ /* 0x000f62000c1e1900 */
[----:B------:R-:W-:Y:S01]  /*1820*/  VIADD R16, R2, 0x900 ;  /* 0x0000090002107836 */ /* 0x000fe20000000000 */
[-C--:B------:R-:W-:Y:S01]  /*1830*/  ISETP.GE.U32.AND P3, PT, R20, R3.reuse, PT ;  /* 0x000000031400720c */ /* 0x080fe20003f66070 */
[----:B------:R-:W-:Y:S01]  /*1840*/  VIADD R20, R2, 0xd00 ;  /* 0x00000d0002147836 */ /* 0x000fe20000000000 */
[----:B------:R-:W5:Y:S02]  /*1850*/  @!P1 LDG.E R10, desc[UR8][R6.64+0x800] ;  /* 0x00080008060a9981 */ /* 0x000f64000c1e1900 */
[----:B------:R-:W-:-:S02]  /*1860*/  ISETP.GE.U32.AND P1, PT, R16, R3, PT ;  /* 0x000000031000720c */ /* 0x000fc40003f26070 */
[----:B------:R-:W5:Y:S01]  /*1870*/  @!P5 LDG.E R18, desc[UR8][R6.64+0x1800] ;  /* 0x001800080612d981 */ /* 0x000f62000c1e1900 */
[-C--:B------:R-:W-:Y:S01]  /*1880*/  ISETP.GE.U32.AND P5, PT, R20, R3.reuse, PT ;  /* 0x000000031400720c */ /* 0x080fe20003fa6070 */
[----:B------:R-:W-:Y:S02]  /*1890*/  IMAD.MOV.U32 R20, RZ, RZ, -0x1 ;  /* 0xffffffffff147424 */ /* 0x000fe400078e00ff */
[----:B------:R-:W-:Y:S02]  /*18a0*/  VIADD R26, R2, 0xe00 ;  /* 0x00000e00021a7836 */ /* 0x000fe40000000000 */
[----:B------:R-:W-:Y:S02]  /*18b0*/  IMAD.MOV.U32 R16, RZ, RZ, -0x1 ;  /* 0xffffffffff107424 */ /* 0x000fe400078e00ff */
[----:B------:R-:W-:Y:S01]  /*18c0*/  IMAD.MOV.U32 R24, RZ, RZ, -0x1 ;  /* 0xffffffffff187424 */ /* 0x000fe200078e00ff */
[----:B------:R-:W5:Y:S01]  /*18d0*/  @!P6 LDG.E R20, desc[UR8][R6.64+0x1c00] ;  /* 0x001c00080614e981 */ /* 0x000f62000c1e1900 */
[----:B------:R-:W-:-:S02]  /*18e0*/  ISETP.GE.U32.AND P6, PT, R26, R3, PT ;  /* 0x000000031a00720c */ /* 0x000fc40003fc6070 */
[C---:B------:R-:W-:Y:S01]  /*18f0*/  LOP3.LUT R22, R2.reuse, 0xc00, RZ, 0xfc, !PT ;  /* 0x00000c0002167812 */ /* 0x040fe200078efcff */
[----:B------:R-:W5:Y:S01]  /*1900*/  @!P4 LDG.E R16, desc[UR8][R6.64+0x1400] ;  /* 0x001400080610c981 */ /* 0x000f62000c1e1900 */
[----:B------:R-:W-:Y:S02]  /*1910*/  LOP3.LUT R26, R2, 0x1000, RZ, 0xfc, !PT ;  /* 0x00001000021a7812 */ /* 0x000fe400078efcff */
[-C--:B------:R-:W-:Y:S01]  /*1920*/  ISETP.GE.U32.AND P4, PT, R22, R3.reuse, PT ;  /* 0x000000031600720c */ /* 0x080fe20003f86070 */
[----:B------:R-:W5:Y:S01]  /*1930*/  @!P1 LDG.E R24, desc[UR8][R6.64+0x2400] ;  /* 0x0024000806189981 */ /* 0x000f62000c1e1900 */
[----:B------:R-:W-:Y:S01]  /*1940*/  ISETP.GE.U32.AND P1, PT, R26, R3, PT ;  /* 0x000000031a00720c */ /* 0x000fe20003f26070 */
[----:B------:R-:W-:Y:S02]  /*1950*/  IMAD.MOV.U32 R26, RZ, RZ, -0x1 ;  /* 0xffffffffff1a7424 */ /* 0x000fe400078e00ff */
[----:B------:R-:W-:Y:S02]  /*1960*/  VIADD R32, R2, 0x1100 ;  /* 0x0000110002207836 */ /* 0x000fe40000000000 */
[----:B------:R-:W-:-:S02]  /*1970*/  IMAD.MOV.U32 R22, RZ, RZ, -0x1 ;  /* 0xffffffffff167424 */ /* 0x000fc400078e00ff */
[----:B------:R-:W-:Y:S01]  /*1980*/  VIADD R28, R2, 0xf00 ;  /* 0x00000f00021c7836 */ /* 0x000fe20000000000 */
[----:B------:R-:W5:Y:S01]  /*1990*/  @!P2 LDG.E R26, desc[UR8][R6.64+0x2800] ;  /* 0x00280008061aa981 */ /* 0x000f62000c1e1900 */
[----:B------:R-:W-:Y:S01]  /*19a0*/  IMAD.MOV.U32 R30, RZ, RZ, -0x1 ;  /* 0xffffffffff1e7424 */ /* 0x000fe200078e00ff */
[-C--:B------:R-:W-:Y:S01]  /*19b0*/  ISETP.GE.U32.AND P2, PT, R32, R3.reuse, PT ;  /* 0x000000032000720c */ /* 0x080fe20003f46070 */
[----:B------:R-:W-:Y:S01]  /*19c0*/  VIADD R32, R2, 0x1300 ;  /* 0x0000130002207836 */ /* 0x000fe20000000000 */
[----:B------:R-:W5:Y:S01]  /*19d0*/  @!P0 LDG.E R22, desc[UR8][R6.64+0x2000] ;  /* 0x0020000806168981 */ /* 0x000f62000c1e1900 */
[-C--:B------:R-:W-:Y:S01]  /*19e0*/  ISETP.GE.U32.AND P0, PT, R28, R3.reuse, PT ;  /* 0x000000031c00720c */ /* 0x080fe20003f06070 */
[----:B------:R-:W-:Y:S02]  /*19f0*/  IMAD.MOV.U32 R28, RZ, RZ, -0x1 ;  /* 0xffffffffff1c7424 */ /* 0x000fe400078e00ff */
[----:B------:R-:W5:Y:S01]  /*1a00*/  @!P4 LDG.E R30, desc[UR8][R6.64+0x3000] ;  /* 0x00300008061ec981 */ /* 0x000f62000c1e1900 */
[----:B------:R-:W-:Y:S01]  /*1a10*/  ISETP.GE.U32.AND P4, PT, R32, R3, PT ;  /* 0x000000032000720c */ /* 0x000fe20003f86070 */
[----:B------:R-:W-:-:S02]  /*1a20*/  VIADD R34, R2, 0x1200 ;  /* 0x0000120002227836 */ /* 0x000fc40000000000 */
[----:B------:R-:W-:Y:S01]  /*1a30*/  IMAD.MOV.U32 R32, RZ, RZ, -0x1 ;  /* 0xffffffffff207424 */ /* 0x000fe200078e00ff */
[----:B------:R-:W-:Y:S01]  /*1a40*/  LOP3.LUT R38, R2, 0x1400, RZ, 0xfc, !PT ;  /* 0x0000140002267812 */ /* 0x000fe200078efcff */
[----:B------:R-:W5:Y:S01]  /*1a50*/  @!P3 LDG.E R28, desc[UR8][R6.64+0x2c00] ;  /* 0x002c0008061cb981 */ /* 0x000f62000c1e1900 */
[-C--:B------:R-:W-:Y:S01]  /*1a60*/  ISETP.GE.U32.AND P3, PT, R34, R3.reuse, PT ;  /* 0x000000032200720c */ /* 0x080fe20003f66070 */
[----:B------:R-:W-:Y:S02]  /*1a70*/  IMAD.MOV.U32 R34, RZ, RZ, -0x1 ;  /* 0xffffffffff227424 */ /* 0x000fe400078e00ff */
[----:B------:R-:W-:Y:S01]  /*1a80*/  IMAD.MOV.U32 R36, RZ, RZ, -0x1 ;  /* 0xffffffffff247424 */ /* 0x000fe200078e00ff */
[----:B------:R-:W5:Y:S01]  /*1a90*/  @!P5 LDG.E R32, desc[UR8][R6.64+0x3400] ;  /* 0x003400080620d981 */ /* 0x000f62000c1e1900 */
[-C--:B------:R-:W-:Y:S01]  /*1aa0*/  ISETP.GE.U32.AND P5, PT, R38, R3.reuse, PT ;  /* 0x000000032600720c */ /* 0x080fe20003fa6070 */
[C---:B------:R-:W-:Y:S02]  /*1ab0*/  VIADD R40, R2.reuse, 0x1500 ;  /* 0x0000150002287836 */ /* 0x040fe40000000000 */
[----:B------:R-:W-:Y:S01]  /*1ac0*/  VIADD R38, R2, 0x1600 ;  /* 0x0000160002267836 */ /* 0x000fe20000000000 */
[----:B------:R-:W5:Y:S02]  /*1ad0*/  @!P6 LDG.E R34, desc[UR8][R6.64+0x3800] ;  /* 0x003800080622e981 */ /* 0x000f64000c1e1900 */
[----:B------:R-:W-:-:S02]  /*1ae0*/  ISETP.GE.U32.AND P6, PT, R40, R3, PT ;  /* 0x000000032800720c */ /* 0x000fc40003fc6070 */
[----:B------:R-:W5:Y:S01]  /*1af0*/  @!P0 LDG.E R36, desc[UR8][R6.64+0x3c00] ;  /* 0x003c000806248981 */ /* 0x000f62000c1e1900 */
[----:B------:R-:W-:Y:S01]  /*1b00*/  ISETP.GE.U32.AND P0, PT, R38, R3, PT ;  /* 0x000000032600720c */ /* 0x000fe20003f06070 */
[----:B------:R-:W-:Y:S02]  /*1b10*/  IMAD.MOV.U32 R38, RZ, RZ, -0x1 ;  /* 0xffffffffff267424 */ /* 0x000fe400078e00ff */
[----:B------:R-:W-:Y:S02]  /*1b20*/  IMAD.MOV.U32 R40, RZ, RZ, -0x1 ;  /* 0xffffffffff287424 */ /* 0x000fe400078e00ff */
[----:B------:R-:W-:Y:S02]  /*1b30*/  IMAD.MOV.U32 R42, RZ, RZ, -0x1 ;  /* 0xffffffffff2a7424 */ /* 0x000fe400078e00ff */
[----:B------:R-:W-:Y:S01]  /*1b40*/  IMAD.MOV.U32 R44, RZ, RZ, -0x1 ;  /* 0xffffffffff2c7424 */ /* 0x000fe200078e00ff */
[----:B------:R-:W5:Y:S01]  /*1b50*/  @!P1 LDG.E R38, desc[UR8][R6.64+0x4000] ;  /* 0x0040000806269981 */ /* 0x000f62000c1e1900 */
[----:B------:R-:W-:-:S02]  /*1b60*/  IMAD.MOV.U32 R46, RZ, RZ, -0x1 ;  /* 0xffffffffff2e7424 */ /* 0x000fc400078e00ff */
[----:B------:R-:W-:Y:S01]  /*1b70*/  IMAD.MOV.U32 R48, RZ, RZ, -0x1 ;  /* 0xffffffffff307424 */ /* 0x000fe200078e00ff */
[----:B------:R-:W5:Y:S01]  /*1b80*/  @!P2 LDG.E R40, desc[UR8][R6.64+0x4400] ;  /* 0x004400080628a981 */ /* 0x000f62000c1e1900 */
[----:B------:R-:W-:-:S03]  /*1b90*/  IMAD.MOV.U32 R50, RZ, RZ, -0x1 ;  /* 0xffffffffff327424 */ /* 0x000fc600078e00ff */
[----:B------:R-:W5:Y:S04]  /*1ba0*/  @!P3 LDG.E R42, desc[UR8][R6.64+0x4800] ;  /* 0x00480008062ab981 */ /* 0x000f68000c1e1900 */
[----:B------:R-:W5:Y:S04]  /*1bb0*/  @!P4 LDG.E R44, desc[UR8][R6.64+0x4c00] ;  /* 0x004c0008062cc981 */ /* 0x000f68000c1e1900 */
[----:B------:R-:W5:Y:S04]  /*1bc0*/  @!P5 LDG.E R46, desc[UR8][R6.64+0x5000] ;  /* 0x00500008062ed981 */ /* 0x000f68000c1e1900 */
[----:B------:R-:W5:Y:S04]  /*1bd0*/  @!P6 LDG.E R48, desc[UR8][R6.64+0x5400] ;  /* 0x005400080630e981 */ /* 0x000f68000c1e1900 */
[----:B------:R0:W5:Y:S01]  /*1be0*/  @!P0 LDG.E R50, desc[UR8][R6.64+0x5800] ;  /* 0x0058000806328981 */ /* 0x000162000c1e1900 */
[----:B------:R-:W1:Y:S01]  /*1bf0*/  S2UR UR5, SR_CgaCtaId ;  /* 0x00000000000579c3 */ /* 0x000e620000008800 */
[----:B------:R-:W-:-:S02]  /*1c00*/  UMOV UR4, 0x400 ;  /* 0x0000040000047882 */ /* 0x000fc40000000000 */
[----:B-1----:R-:W-:-:S06]  /*1c10*/  ULEA UR5, UR5, UR4, 0x18 ;  /* 0x0000000405057291 */ /* 0x002fcc000f8ec0ff */
[----:B------:R-:W-:-:S04]  /*1c20*/  VIADD R5, R9, UR5 ;  /* 0x0000000509057c36 */ /* 0x000fc80008000000 */
[C---:B0-----:R-:W-:Y:S01]  /*1c30*/  IMAD R6, R2.reuse, 0x58, R5 ;  /* 0x0000005802067824 */ /* 0x041fe200078e0205 */
[----:B------:R-:W0:Y:S01]  /*1c40*/  S2R R35, SR_LANEID ;  /* 0x0000000000237919 */ /* 0x000e220000000000 */
[----:B------:R-:W-:-:S05]  /*1c50*/  LEA R5, R2, UR5, 0x2 ;  /* 0x0000000502057c11 */ /* 0x000fca000f8e10ff */
[----:B------:R-:W-:-:S04]  /*1c60*/  IMAD R5, R2, 0x58, R5 ;  /* 0x0000005802057824 */ /* 0x000fc800078e0205 */
[----:B------:R-:W-:Y:S01]  /*1c70*/  IMAD R5, R2, -0x58, R5 ;  /* 0xffffffa802057824 */ /* 0x000fe200078e0205 */
[----:B------:R-:W-:Y:S01]  /*1c80*/  UMOV UR4, URZ ;  /* 0x000000ff00047c82 */ /* 0x000fe20008000000 */
[----:B--2---:R-:W-:Y:S04]  /*1c90*/  STS [R9+UR5], R4 ;  /* 0x0000000409007988 */ /* 0x004fe80008000805 */
[----:B---3--:R-:W-:Y:S04]  /*1ca0*/  STS [R9+UR5+0xc00], R12 ;  /* 0x000c000c09007988 */ /* 0x008fe80008000805 */
[----:B----4-:R-:W-:Y:S04]  /*1cb0*/  STS [R9+UR5+0x400], R8 ;  /* 0x0004000809007988 */ /* 0x010fe80008000805 */
[----:B-----5:R-:W-:Y:S04]  /*1cc0*/  STS [R9+UR5+0x1000], R14 ;  /* 0x0010000e09007988 */ /* 0x020fe80008000805 */
[----:B------:R-:W-:Y:S04]  /*1cd0*/  STS [R9+UR5+0x800], R10 ;  /* 0x0008000a09007988 */ /* 0x000fe80008000805 */
        /* <DEDUP_REMOVED lines=10> */
[----:B------:R1:W-:Y:S04]  /*1d80*/  STS [R9+UR5+0x3c00], R36 ;  /* 0x003c002409007988 */ /* 0x0003e80008000805 */
[----:B------:R2:W-:Y:S04]  /*1d90*/  STS [R9+UR5+0x4000], R38 ;  /* 0x0040002609007988 */ /* 0x0005e80008000805 */
[----:B------:R2:W-:Y:S04]  /*1da0*/  STS [R9+UR5+0x4400], R40 ;  /* 0x0044002809007988 */ /* 0x0005e80008000805 */
[----:B------:R2:W-:Y:S04]  /*1db0*/  STS [R9+UR5+0x4800], R42 ;  /* 0x0048002a09007988 */ /* 0x0005e80008000805 */
[----:B------:R2:W-:Y:S04]  /*1dc0*/  STS [R9+UR5+0x4c00], R44 ;  /* 0x004c002c09007988 */ /* 0x0005e80008000805 */
[----:B------:R2:W-:Y:S04]  /*1dd0*/  STS [R9+UR5+0x5000], R46 ;  /* 0x0050002e09007988 */ /* 0x0005e80008000805 */
[----:B------:R2:W-:Y:S04]  /*1de0*/  STS [R9+UR5+0x5400], R48 ;  /* 0x0054003009007988 */ /* 0x0005e80008000805 */
[----:B------:R2:W-:Y:S01]  /*1df0*/  STS [R9+UR5+0x5800], R50 ;  /* 0x0058003209007988 */ /* 0x0005e20008000805 */
[----:B------:R-:W-:Y:S01]  /*1e00*/  BAR.SYNC.DEFER_BLOCKING 0x0 ;  /* 0x0000000000007b1d */ /* 0x000fe20000010000 */
[----:B-1----:R-:W-:-:S02]  /*1e10*/  IMAD.MOV.U32 R36, RZ, RZ, RZ ;  /* 0x000000ffff247224 */ /* 0x002fc400078e00ff */
[----:B------:R-:W-:-:S03]  /*1e20*/  IMAD R4, R2, 0x80, R5 ;  /* 0x0000008002047824 */ /* 0x000fc600078e0205 */
[----:B------:R2:W1:Y:S04]  /*1e30*/  LDS R12, [R6] ;  /* 0x00000000060c7984 */ /* 0x0004680000000800 */
[----:B------:R2:W3:Y:S04]  /*1e40*/  LDS R13, [R6+0x4] ;  /* 0x00000400060d7984 */ /* 0x0004e80000000800 */
[----:B------:R2:W4:Y:S04]  /*1e50*/  LDS R14, [R6+0x8] ;  /* 0x00000800060e7984 */ /* 0x0005280000000800 */
[----:B------:R2:W0:Y:S04]  /*1e60*/  LDS R15, [R6+0xc] ;  /* 0x00000c00060f7984 */ /* 0x0004280000000800 */
        /* <DEDUP_REMOVED lines=18> */
[----:B------:R2:W0:Y:S01]  /*1f90*/  LDS R34, [R6+0x58] ;  /* 0x0000580006227984 */ /* 0x0004220000000800 */
[----:B-1-34-:R-:W-:Y:S06]  /*1fa0*/  BAR.SYNC.DEFER_BLOCKING 0x0 ;  /* 0x0000000000007b1d */ /* 0x01afec0000010000 */
.L_x_15:
[----:B---3--:R-:W-:Y:S01]  /*1fb0*/  IMAD.MOV.U32 R7, RZ, RZ, 0x20 ;  /* 0x00000020ff077424 */ /* 0x008fe200078e00ff */
[----:B------:R-:W-:Y:S01]  /*1fc0*/  STS [R5], RZ ;  /* 0x000000ff05007388 */ /* 0x000fe20000000800 */
[----:B0-----:R-:W-:Y:S01]  /*1fd0*/  ISETP.NE.AND P1, PT, R35, 0x1f, PT ;  /* 0x0000001f2300780c */ /* 0x001fe20003f25270 */
[----:B------:R-:W0:Y:S01]  /*1fe0*/  S2UR UR7, SR_CgaCtaId ;  /* 0x00000000000779c3 */ /* 0x000e220000008800 */
[----:B------:R-:W-:Y:S01]  /*1ff0*/  UMOV UR6, 0x400 ;  /* 0x0000040000067882 */ /* 0x000fe20000000000 */
[----:B--2---:R-:W-:Y:S01]  /*2000*/  VIADDMNMX.U32 R6, R36, R7, 0x6, PT ;  /* 0x0000000624067446 */ /* 0x004fe20003800007 */
[----:B------:R-:W-:Y:S01]  /*2010*/  STS [R5+0x400], RZ ;  /* 0x000400ff05007388 */ /* 0x000fe20000000800 */
[----:B------:R-:W-:Y:S01]  /*2020*/  SHF.R.U32.HI R7, RZ, UR4, R12 ;  /* 0x00000004ff077c19 */ /* 0x000fe2000801160c */
[----:B------:R-:W-:Y:S01]  /*2030*/  UISETP.GE.U32.AND UP0, UPT, UR4, 0x1a, UPT ;  /* 0x0000001a0400788c */ /* 0x000fe2000bf06070 */
[----:B------:R-:W-:Y:S01]  /*2040*/  BMSK R6, RZ, R6 ;  /* 0x00000006ff06721b */ /* 0x000fe20000000000 */
[----:B------:R-:W-:Y:S01]  /*2050*/  STS [R5+0x800], RZ ;  /* 0x000800ff05007388 */ /* 0x000fe20000000800 */
[----:B------:R-:W-:-:S02]  /*2060*/  SHF.R.U32.HI R113, RZ, 0x5, R2 ;  /* 0x00000005ff717819 */ /* 0x000fc40000011602 */
[----:B------:R-:W-:Y:S01]  /*2070*/  LOP3.LUT R7, R6, R7, RZ, 0xc0, !PT ;  /* 0x0000000706077212 */ /* 0x000fe200078ec0ff */
[----:B------:R-:W-:Y:S01]  /*2080*/  STS [R5+0xc00], RZ ;  /* 0x000c00ff05007388 */ /* 0x000fe20000000800 */
[C---:B------:R-:W-:Y:S02]  /*2090*/  ISETP.NE.AND P4, PT, R113.reuse, 0x6, PT ;  /* 0x000000067100780c */ /* 0x040fe40003f85270 */
[----:B------:R-:W-:Y:S01]  /*20a0*/  ISETP.NE.AND P3, PT, R113, 0x7, PT ;  /* 0x000000077100780c */ /* 0x000fe20003f65270 */
[----:B------:R-:W-:Y:S01]  /*20b0*/  IMAD.SHL.U32 R8, R7, 0x400, RZ ;  /* 0x0000040007087824 */ /* 0x000fe200078e00ff */
[----:B------:R-:W-:Y:S01]  /*20c0*/  SHF.R.U32.HI R7, RZ, 0x4, R7 ;  /* 0x00000004ff077819 */ /* 0x000fe20000011607 */
[----:B------:R-:W-:Y:S03]  /*20d0*/  STS [R5+0x1000], RZ ;  /* 0x001000ff05007388 */ /* 0x000fe60000000800 */
[----:B------:R-:W-:Y:S01]  /*20e0*/  LOP3.LUT R8, R8, 0x7c00, RZ, 0xc0, !PT ;  /* 0x00007c0008087812 */ /* 0x000fe200078ec0ff */
[----:B------:R-:W-:Y:S01]  /*20f0*/  STS [R5+0x1400], RZ ;  /* 0x001400ff05007388 */ /* 0x000fe20000000800 */
[----:B------:R-:W-:-:S03]  /*2100*/  LOP3.LUT R7, R7, 0xffffffe, RZ, 0xc0, !PT ;  /* 0x0ffffffe07077812 */ /* 0x000fc600078ec0ff */
[----:B------:R-:W-:Y:S01]  /*2110*/  STS [R5+0x1800], RZ ;  /* 0x001800ff05007388 */ /* 0x000fe20000000800 */
[----:B------:R-:W-:Y:S02]  /*2120*/  IADD3 R39, PT, PT, R7, R5, R8 ;  /* 0x0000000507277210 */ /* 0x000fe40007ffe008 */
[----:B------:R-:W-:Y:S01]  /*2130*/  SHF.R.U32.HI R7, RZ, UR4, R13 ;  /* 0x00000004ff077c19 */ /* 0x000fe2000801160d */
[----:B------:R-:W-:Y:S03]  /*2140*/  STS [R5+0x1c00], RZ ;  /* 0x001c00ff05007388 */ /* 0x000fe60000000800 */
[----:B------:R-:W-:Y:S01]  /*2150*/  LOP3.LUT R7, R6, R7, RZ, 0xc0, !PT ;  /* 0x0000000706077212 */ /* 0x000fe200078ec0ff */
[----:B------:R-:W-:Y:S04]  /*2160*/  STS [R5+0x2000], RZ ;  /* 0x002000ff05007388 */ /* 0x000fe80000000800 */
[----:B------:R-:W-:Y:S01]  /*2170*/  STS [R5+0x2400], RZ ;  /* 0x002400ff05007388 */ /* 0x000fe20000000800 */
[----:B------:R-:W-:Y:S01]  /*2180*/  IMAD.SHL.U32 R8, R7, 0x400, RZ ;  /* 0x0000040007087824 */ /* 0x000fe200078e00ff */
[----:B------:R-:W-:-:S02]  /*2190*/  SHF.R.U32.HI R7, RZ, 0x4, R7 ;  /* 0x00000004ff077819 */ /* 0x000fc40000011607 */
[----:B------:R-:W-:Y:S02]  /*21a0*/  STS [R5+0x2800], RZ ;  /* 0x002800ff05007388 */ /* 0x000fe40000000800 */
[----:B------:R-:W-:Y:S02]  /*21b0*/  LOP3.LUT R40, R8, 0x7c00, RZ, 0xc0, !PT ;  /* 0x00007c0008287812 */ /* 0x000fe400078ec0ff */
        /* <DEDUP_REMOVED lines=33> */
[----:B------:R-:W1:Y:S02]  /*23d0*/  LDS.U16 R38, [R39] ;  /* 0x0000000027267984 */ /* 0x000e640000000400 */
[----:B-1----:R-:W-:-:S05]  /*23e0*/  VIADD R8, R38, 0x1 ;  /* 0x0000000126087836 */ /* 0x002fca0000000000 */
[----:B------:R1:W-:Y:S04]  /*23f0*/  STS.U16 [R39], R8 ;  /* 0x0000000827007388 */ /* 0x0003e80000000400 */
[----:B------:R-:W2:Y:S01]  /*2400*/  LDS.U16 R41, [R40] ;  /* 0x0000000028297984 */ /* 0x000ea20000000400 */
[----:B-1----:R-:W-:Y:S01]  /*2410*/  IMAD.SHL.U32 R8, R9, 0x400, RZ ;  /* 0x0000040009087824 */ /* 0x002fe200078e00ff */
[----:B------:R-:W-:-:S04]  /*2420*/  SHF.R.U32.HI R9, RZ, 0x4, R9 ;  /* 0x00000004ff097819 */ /* 0x000fc80000011609 */
[----:B------:R-:W-:Y:S02]  /*2430*/  LOP3.LUT R8, R8, 0x7c00, RZ, 0xc0, !PT ;  /* 0x00007c0008087812 */ /* 0x000fe400078ec0ff */
[----:B------:R-:W-:-:S04]  /*2440*/  LOP3.LUT R44, R9, 0xffffffe, RZ, 0xc0, !PT ;  /* 0x0ffffffe092c7812 */ /* 0x000fc800078ec0ff */
[----:B------:R-:W-:Y:S01]  /*2450*/  IADD3 R44, PT, PT, R44, R5, R8 ;  /* 0x000000052c2c7210 */ /* 0x000fe20007ffe008 */
[----:B--2---:R-:W-:-:S05]  /*2460*/  VIADD R7, R41, 0x1 ;  /* 0x0000000129077836 */ /* 0x004fca0000000000 */
[----:B------:R1:W-:Y:S04]  /*2470*/  STS.U16 [R40], R7 ;  /* 0x0000000728007388 */ /* 0x0003e80000000400 */
[----:B------:R-:W2:Y:S01]  /*2480*/  LDS.U16 R43, [R42] ;  /* 0x000000002a2b7984 */ /* 0x000ea20000000400 */
[----:B-1----:R-:W-:-:S04]  /*2490*/  SHF.R.U32.HI R7, RZ, UR4, R16 ;  /* 0x00000004ff077c19 */ /* 0x002fc80008011610 */
[----:B------:R-:W-:-:S05]  /*24a0*/  LOP3.LUT R7, R6, R7, RZ, 0xc0, !PT ;  /* 0x0000000706077212 */ /* 0x000fca00078ec0ff */
[----:B------:R-:W-:Y:S01]  /*24b0*/  IMAD.SHL.U32 R8, R7, 0x400, RZ ;  /* 0x0000040007087824 */ /* 0x000fe200078e00ff */
        /* <DEDUP_REMOVED lines=185> */
[----:B------:R-:W-:Y:S04]  /*3050*/  STS.U16 [R143], R8 ;  /* 0x000000088f007388 */ /* 0x000fe80000000400 */
[----:B------:R-:W1:Y:S02]  /*3060*/  LDS.U16 R78, [R145] ;  /* 0x00000000914e7984 */ /* 0x000e640000000400 */
[----:B-1----:R-:W-:-:S05]  /*3070*/  VIADD R6, R78, 0x1 ;  /* 0x000000014e067836 */ /* 0x002fca0000000000 */
[----:B------:R-:W-:Y:S04]  /*3080*/  STS.U16 [R145], R6 ;  /* 0x0000000691007388 */ /* 0x000fe80000000400 */
[----:B------:R-:W1:Y:S02]  /*3090*/  LDS.U16 R79, [R120] ;  /* 0x00000000784f7984 */ /* 0x000e640000000400 */
[----:B-1----:R-:W-:-:S05]  /*30a0*/  VIADD R5, R79, 0x1 ;  /* 0x000000014f057836 */ /* 0x002fca0000000000 */
[----:B------:R-:W-:Y:S01]  /*30b0*/  STS.U16 [R120], R5 ;  /* 0x0000000578007388 */ /* 0x000fe20000000400 */
[----:B------:R-:W-:Y:S06]  /*30c0*/  BAR.SYNC.DEFER_BLOCKING 0x0 ;  /* 0x0000000000007b1d */ /* 0x000fec0000010000 */
[----:B------:R-:W-:Y:S04]  /*30d0*/  LDS R81, [R4] ;  /* 0x0000000004517984 */ /* 0x000fe80000000800 */
[----:B------:R-:W1:Y:S04]  /*30e0*/  LDS R8, [R4+0x4] ;  /* 0x0000040004087984 */ /* 0x000e680000000800 */
[----:B------:R-:W2:Y:S04]  /*30f0*/  LDS R7, [R4+0x8] ;  /* 0x0000080004077984 */ /* 0x000ea80000000800 */
[----:B------:R-:W3:Y:S04]  /*3100*/  LDS R9, [R4+0xc] ;  /* 0x00000c0004097984 */ /* 0x000ee80000000800 */
[----:B------:R-:W4:Y:S04]  /*3110*/  LDS R10, [R4+0x10] ;  /* 0x00001000040a7984 */ /* 0x000f280000000800 */
[----:B------:R-:W5:Y:S04]  /*3120*/  LDS R11, [R4+0x14] ;  /* 0x00001400040b7984 */ /* 0x000f680000000800 */
[----:B------:R-:W0:Y:S04]  /*3130*/  LDS R6, [R4+0x18] ;  /* 0x0000180004067984 */ /* 0x000e280000000800 */
[----:B------:R-:W0:Y:S04]  /*3140*/  LDS R82, [R4+0x1c] ;  /* 0x00001c0004527984 */ /* 0x000e280000000800 */
[----:B------:R-:W0:Y:S04]  /*3150*/  LDS R83, [R4+0x20] ;  /* 0x0000200004537984 */ /* 0x000e280000000800 */
[----:B------:R-:W0:Y:S04]  /*3160*/  LDS R5, [R4+0x24] ;  /* 0x0000240004057984 */ /* 0x000e280000000800 */
[----:B------:R-:W0:Y:S04]  /*3170*/  LDS R84, [R4+0x28] ;  /* 0x0000280004547984 */ /* 0x000e280000000800 */
[----:B------:R-:W0:Y:S01]  /*3180*/  LDS R85, [R4+0x2c] ;  /* 0x00002c0004557984 */ /* 0x000e220000000800 */
[----:B-1----:R-:W-:-:S03]  /*3190*/  IMAD.IADD R86, R81, 0x1, R8 ;  /* 0x0000000151567824 */ /* 0x002fc600078e0208 */
[----:B------:R-:W1:Y:S01]  /*31a0*/  LDS R8, [R4+0x30] ;  /* 0x0000300004087984 */ /* 0x000e620000000800 */
[----:B--2---:R-:W-:-:S03]  /*31b0*/  IMAD.IADD R88, R7, 0x1, R86 ;  /* 0x0000000107587824 */ /* 0x004fc600078e0256 */
[----:B------:R-:W2:Y:S01]  /*31c0*/  LDS R7, [R4+0x34] ;  /* 0x0000340004077984 */ /* 0x000ea20000000800 */
[----:B---3--:R-:W-:-:S03]  /*31d0*/  IMAD.IADD R87, R9, 0x1, R88 ;  /* 0x0000000109577824 */ /* 0x008fc600078e0258 */
[----:B------:R-:W3:Y:S01]  /*31e0*/  LDS R9, [R4+0x38] ;  /* 0x0000380004097984 */ /* 0x000ee20000000800 */
[----:B----4-:R-:W-:-:S03]  /*31f0*/  IMAD.IADD R90, R10, 0x1, R87 ;  /* 0x000000010a5a7824 */ /* 0x010fc600078e0257 */
[----:B------:R-:W4:Y:S01]  /*3200*/  LDS R10, [R4+0x3c] ;  /* 0x00003c00040a7984 */ /* 0x000f220000000800 */
[----:B-----5:R-:W-:-:S03]  /*3210*/  IMAD.IADD R89, R11, 0x1, R90 ;  /* 0x000000010b597824 */ /* 0x020fc600078e025a */
[----:B------:R-:W5:Y:S01]  /*3220*/  LDS R11, [R4+0x40] ;  /* 0x00004000040b7984 */ /* 0x000f620000000800 */
[----:B0-----:R-:W-:-:S03]  /*3230*/  IMAD.IADD R91, R6, 0x1, R89 ;  /* 0x00000001065b7824 */ /* 0x001fc600078e0259 */
[----:B------:R-:W0:Y:S01]  /*3240*/  LDS R6, [R4+0x44] ;  /* 0x0000440004067984 */ /* 0x000e220000000800 */
[----:B------:R-:W-:-:S03]  /*3250*/  IMAD.IADD R92, R82, 0x1, R91 ;  /* 0x00000001525c7824 */ /* 0x000fc600078e025b */
        /* <DEDUP_REMOVED lines=29> */
[----:B------:R-:W-:-:S04]  /*3430*/  IMAD.IADD R85, R85, 0x1, R108 ;  /* 0x0000000155557824 */ /* 0x000fc800078e026c */
[----:B-1----:R-:W-:-:S04]  /*3440*/  IMAD.IADD R110, R8, 0x1, R85 ;  /* 0x00000001086e7824 */ /* 0x002fc800078e0255 */
[----:B--2---:R-:W-:-:S04]  /*3450*/  IMAD.IADD R112, R7, 0x1, R110 ;  /* 0x0000000107707824 */ /* 0x004fc800078e026e */
[----:B---3--:R-:W-:-:S04]  /*3460*/  IMAD.IADD R105, R9, 0x1, R112 ;  /* 0x0000000109697824 */ /* 0x008fc800078e0270 */
[----:B----4-:R-:W-:-:S04]  /*3470*/  IMAD.IADD R114, R10, 0x1, R105 ;  /* 0x000000010a727824 */ /* 0x010fc800078e0269 */
[----:B-----5:R-:W-:-:S04]  /*3480*/  IMAD.IADD R107, R11, 0x1, R114 ;  /* 0x000000010b6b7824 */ /* 0x020fc800078e0272 */
[----:B0-----:R-:W-:Y:S01]  /*3490*/  IMAD.IADD R109, R6, 0x1, R107 ;  /* 0x00000001066d7824 */ /* 0x001fe200078e026b */
[----:B------:R-:W-:-:S03]  /*34a0*/  @!P1 SHF.R.U32.HI R6, RZ, 0x3, R2 ;  /* 0x00000003ff069819 */ /* 0x000fc60000011602 */
[----:B------:R-:W-:Y:S01]  /*34b0*/  IMAD.IADD R82, R82, 0x1, R109 ;  /* 0x0000000152527824 */ /* 0x000fe200078e026d */
[----:B------:R-:W-:-:S03]  /*34c0*/  @!P1 LOP3.LUT R118, R6, 0x7c, RZ, 0xc0, !PT ;  /* 0x0000007c06769812 */ /* 0x000fc600078ec0ff */
[----:B------:R-:W-:-:S04]  /*34d0*/  IMAD.IADD R116, R83, 0x1, R82 ;  /* 0x0000000153747824 */ /* 0x000fc800078e0252 */
[----:B------:R-:W-:-:S04]  /*34e0*/  IMAD.IADD R83, R5, 0x1, R116 ;  /* 0x0000000105537824 */ /* 0x000fc800078e0274 */
[----:B------:R-:W-:-:S05]  /*34f0*/  IMAD.IADD R84, R84, 0x1, R83 ;  /* 0x0000000154547824 */ /* 0x000fca00078e0253 */
[----:B------:R-:W0:Y:S02]  /*3500*/  SHFL.UP P0, R5, R84, 0x1, RZ ;  /* 0x0420000054057989 */ /* 0x000e2400000000ff */
[----:B0-----:R-:W-:-:S05]  /*3510*/  @P0 IMAD.IADD R5, R84, 0x1, R5 ;  /* 0x0000000154050824 */ /* 0x001fca00078e0205 */
[----:B------:R-:W0:Y:S02]  /*3520*/  SHFL.UP P0, R4, R5, 0x2, RZ ;  /* 0x0440000005047989 */ /* 0x000e2400000000ff */
[----:B0-----:R-:W-:-:S05]  /*3530*/  @P0 IMAD.IADD R4, R5, 0x1, R4 ;  /* 0x0000000105040824 */ /* 0x001fca00078e0204 */
[----:B------:R-:W0:Y:S02]  /*3540*/  SHFL.UP P0, R7, R4, 0x4, RZ ;  /* 0x0480000004077989 */ /* 0x000e2400000000ff */
[----:B0-----:R-:W-:-:S05]  /*3550*/  @P0 IMAD.IADD R7, R4, 0x1, R7 ;  /* 0x0000000104070824 */ /* 0x001fca00078e0207 */
[----:B------:R-:W0:Y:S02]  /*3560*/  SHFL.UP P0, R8, R7, 0x8, RZ ;  /* 0x0500000007087989 */ /* 0x000e2400000000ff */
[----:B0-----:R-:W-:-:S05]  /*3570*/  @P0 IMAD.IADD R8, R7, 0x1, R8 ;  /* 0x0000000107080824 */ /* 0x001fca00078e0208 */
[----:B------:R-:W0:Y:S02]  /*3580*/  SHFL.UP P0, R111, R8, 0x10, RZ ;  /* 0x06000000086f7989 */ /* 0x000e2400000000ff */
[----:B0-----:R-:W-:Y:S01]  /*3590*/  @P0 IMAD.IADD R111, R8, 0x1, R111 ;  /* 0x00000001086f0824 */ /* 0x001fe200078e026f */
[----:B------:R-:W-:-:S03]  /*35a0*/  ISETP.NE.AND P0, PT, R113, 0x1, PT ;  /* 0x000000017100780c */ /* 0x000fc60003f05270 */
[----:B------:R-:W-:Y:S01]  /*35b0*/  IMAD.IADD R84, R111, 0x1, -R84 ;  /* 0x000000016f547824 */ /* 0x000fe200078e0a54 */
[----:B------:R-:W-:Y:S01]  /*35c0*/  @!P1 STS [R118+UR5+0x8400], R111 ;  /* 0x0084006f76009988 */ /* 0x000fe20008000805 */
[----:B------:R-:W-:Y:S01]  /*35d0*/  ULEA UR5, UR7, UR6, 0x18 ;  /* 0x0000000607057291 */ /* 0x000fe2000f8ec0ff */
[----:B------:R-:W-:Y:S01]  /*35e0*/  BAR.SYNC.DEFER_BLOCKING 0x0 ;  /* 0x0000000000007b1d */ /* 0x000fe20000010000 */
[----:B------:R-:W-:-:S07]  /*35f0*/  ISETP.NE.AND P1, PT, R113, 0x5, PT ;  /* 0x000000057100780c */ /* 0x000fce0003f25270 */
[----:B------:R-:W0:Y:S04]  /*3600*/  LDS.128 R4, [UR5+0x8400] ;  /* 0x00840005ff047984 */ /* 0x000e280008000c00 */
[----:B------:R-:W1:Y:S01]  /*3610*/  LDS.128 R8, [UR5+0x8410] ;  /* 0x00841005ff087984 */ /* 0x000e620008000c00 */
[C---:B0-----:R-:W-:Y:S01]  /*3620*/  SEL R37, R4.reuse, R37, !P0 ;  /* 0x0000002504257207 */ /* 0x041fe20004000000 */
[----:B------:R-:W-:Y:S01]  /*3630*/  IMAD.IADD R5, R4, 0x1, R5 ;  /* 0x0000000104057824 */ /* 0x000fe200078e0205 */
[----:B------:R-:W-:-:S03]  /*3640*/  ISETP.NE.AND P0, PT, R113, 0x2, PT ;  /* 0x000000027100780c */ /* 0x000fc60003f05270 */
[----:B------:R-:W-:Y:S01]  /*3650*/  IMAD.IADD R6, R6, 0x1, R5 ;  /* 0x0000000106067824 */ /* 0x000fe200078e0205 */
[----:B------:R-:W-:Y:S02]  /*3660*/  SEL R37, R5, R37, !P0 ;  /* 0x0000002505257207 */ /* 0x000fe40004000000 */
[----:B------:R-:W-:Y:S01]  /*3670*/  ISETP.NE.AND P0, PT, R113, 0x3, PT ;  /* 0x000000037100780c */ /* 0x000fe20003f05270 */
[----:B------:R-:W-:-:S03]  /*3680*/  IMAD.IADD R7, R7, 0x1, R6 ;  /* 0x0000000107077824 */ /* 0x000fc600078e0206 */
[----:B------:R-:W-:Y:S01]  /*3690*/  SEL R37, R6, R37, !P0 ;  /* 0x0000002506257207 */ /* 0x000fe20004000000 */
[----:B-1----:R-:W-:Y:S01]  /*36a0*/  IMAD.IADD R8, R7, 0x1, R8 ;  /* 0x0000000107087824 */ /* 0x002fe200078e0208 */
[----:B------:R-:W-:-:S03]  /*36b0*/  ISETP.NE.AND P0, PT, R113, 0x4, PT ;  /* 0x000000047100780c */ /* 0x000fc60003f05270 */
[----:B------:R-:W-:Y:S01]  /*36c0*/  IMAD.IADD R9, R9, 0x1, R8 ;  /* 0x0000000109097824 */ /* 0x000fe200078e0208 */
[----:B------:R-:W-:Y:S02]  /*36d0*/  SEL R37, R7, R37, !P0 ;  /* 0x0000002507257207 */ /* 0x000fe40004000000 */
[----:B------:R-:W-:Y:S01]  /*36e0*/  ISETP.NE.AND P0, PT, R35, RZ, PT ;  /* 0x000000ff2300720c */ /* 0x000fe20003f05270 */
[----:B------:R-:W-:Y:S01]  /*36f0*/  IMAD.IADD R10, R10, 0x1, R9 ;  /* 0x000000010a0a7824 */ /* 0x000fe200078e0209 */
[----:B------:R-:W-:Y:S02]  /*3700*/  SEL R37, R8, R37, !P1 ;  /* 0x0000002508257207 */ /* 0x000fe40004800000 */
[C---:B------:R-:W-:Y:S01]  /*3710*/  ISETP.GT.U32.AND P1, PT, R2.reuse, 0x1f, PT ;  /* 0x0000001f0200780c */ /* 0x040fe20003f24070 */
[----:B------:R-:W-:Y:S01]  /*3720*/  IMAD.IADD R11, R11, 0x1, R10 ;  /* 0x000000010b0b7824 */ /* 0x000fe200078e020a */
[----:B------:R-:W-:Y:S02]  /*3730*/  ISETP.GT.U32.OR P2, PT, R2, 0x1f, P0 ;  /* 0x0000001f0200780c */ /* 0x000fe40000744470 */
[----:B------:R-:W-:-:S02]  /*3740*/  SEL R37, R9, R37, !P4 ;  /* 0x0000002509257207 */ /* 0x000fc40006000000 */
[----:B------:R-:W-:Y:S02]  /*3750*/  SEL R4, R84, RZ, P0 ;  /* 0x000000ff54047207 */ /* 0x000fe40000000000 */
[----:B------:R-:W-:Y:S02]  /*3760*/  SEL R37, R10, R37, !P3 ;  /* 0x000000250a257207 */ /* 0x000fe40005800000 */
[C---:B------:R-:W-:Y:S02]  /*3770*/  LEA R7, R2.reuse, UR5, 0x2 ;  /* 0x0000000502077c11 */ /* 0x040fe4000f8e10ff */
[C---:B------:R-:W-:Y:S01]  /*3780*/  ISETP.NE.AND P0, PT, R2.reuse, RZ, PT ;  /* 0x000000ff0200720c */ /* 0x040fe20003f05270 */
[----:B------:R-:W-:Y:S02]  /*3790*/  @P1 IMAD.IADD R84, R37, 0x1, R4 ;  /* 0x0000000125541824 */ /* 0x000fe400078e0204 */
[----:B------:R-:W-:Y:S02]  /*37a0*/  @!P2 IMAD.U32 R84, R11, 0x10000, RZ ;  /* 0x000100000b54a824 */ /* 0x000fe400078e00ff */
[----:B------:R-:W-:-:S03]  /*37b0*/  IMAD R147, R2, 0x58, R7 ;  /* 0x0000005802937824 */ /* 0x000fc600078e0207 */
[----:B------:R-:W-:Y:S01]  /*37c0*/  @!P2 STS [UR5+0x8428], R84 ;  /* 0x00842854ff00a988 */ /* 0x000fe20008000805 */
[----:B------:R-:W-:Y:S01]  /*37d0*/  IMAD R5, R2, -0x58, R147 ;  /* 0xffffffa802057824 */ /* 0x000fe200078e0293 */
[----:B------:R-:W-:Y:S06]  /*37e0*/  BAR.SYNC.DEFER_BLOCKING 0x0 ;  /* 0x0000000000007b1d */ /* 0x000fec0000010000 */
[----:B------:R-:W0:Y:S02]  /*37f0*/  LDS R4, [UR5+0x8428] ;  /* 0x00842805ff047984 */ /* 0x000e240008000800 */
[----:B0-----:R-:W-:Y:S01]  /*3800*/  SEL R9, R4, RZ, P0 ;  /* 0x000000ff04097207 */ /* 0x001fe20000000000 */
[----:B------:R-:W-:-:S04]  /*3810*/  IMAD R4, R2, 0x80, R5 ;  /* 0x0000008002047824 */ /* 0x000fc800078e0205 */
[----:B------:R-:W-:-:S04]  /*3820*/  IMAD.IADD R9, R9, 0x1, R84 ;  /* 0x0000000109097824 */ /* 0x000fc800078e0254 */
[--C-:B------:R-:W-:Y:S01]  /*3830*/  IMAD.IADD R81, R81, 0x1, R9.reuse ;  /* 0x0000000151517824 */ /* 0x100fe200078e0209 */
[----:B------:R-:W-:Y:S01]  /*3840*/  STS [R4], R9 ;  /* 0x0000000904007388 */ /* 0x000fe20000000800 */
[--C-:B------:R-:W-:Y:S02]  /*3850*/  IMAD.IADD R11, R86, 0x1, R9.reuse ;  /* 0x00000001560b7824 */ /* 0x100fe400078e0209 */
[--C-:B------:R-:W-:Y:S01]  /*3860*/  IMAD.IADD R111, R88, 0x1, R9.reuse ;  /* 0x00000001586f7824 */ /* 0x100fe200078e0209 */
[----:B------:R-:W-:Y:S01]  /*3870*/  STS [R4+0x4], R81 ;  /* 0x0000045104007388 */ /* 0x000fe20000000800 */
[--C-:B------:R-:W-:Y:S02]  /*3880*/  IMAD.IADD R87, R87, 0x1, R9.reuse ;  /* 0x0000000157577824 */ /* 0x100fe400078e0209 */
[--C-:B------:R-:W-:Y:S01]  /*3890*/  IMAD.IADD R113, R90, 0x1, R9.reuse ;  /* 0x000000015a717824 */ /* 0x100fe200078e0209 */
[----:B------:R-:W-:Y:S01]  /*38a0*/  STS [R4+0x8], R11 ;  /* 0x0000080b04007388 */ /* 0x000fe20000000800 */
[----:B------:R-:W-:-:S02]  /*38b0*/  IMAD.IADD R89, R89, 0x1, R9 ;  /* 0x0000000159597824 */ /* 0x000fc400078e0209 */
[--C-:B------:R-:W-:Y:S01]  /*38c0*/  IMAD.IADD R91, R91, 0x1, R9.reuse ;  /* 0x000000015b5b7824 */ /* 0x100fe200078e0209 */
[----:B------:R-:W-:Y:S01]  /*38d0*/  STS [R4+0xc], R111 ;  /* 0x00000c6f04007388 */ /* 0x000fe20000000800 */
        /* <DEDUP_REMOVED lines=36> */
[----:B------:R-:W-:-:S03]  /*3b20*/  IMAD.IADD R83, R83, 0x1, R9 ;  /* 0x0000000153537824 */ /* 0x000fc600078e0209 */
[----:B------:R-:W-:Y:S04]  /*3b30*/  STS [R4+0x40], R125 ;  /* 0x0000407d04007388 */ /* 0x000fe80000000800 */
        /* <DEDUP_REMOVED lines=15> */
[----:B------:R-:W-:Y:S01]  /*3c30*/  STS [R4+0x80], R83 ;  /* 0x0000805304007388 */ /* 0x000fe20000000800 */
[----:B------:R-:W-:Y:S06]  /*3c40*/  BAR.SYNC.DEFER_BLOCKING 0x0 ;  /* 0x0000000000007b1d */ /* 0x000fec0000010000 */
[----:B------:R-:W0:Y:S04]  /*3c50*/  LDS.U16 R39, [R39] ;  /* 0x0000000027277984 */ /* 0x000e280000000400 */
[----:B------:R-:W1:Y:S04]  /*3c60*/  LDS.U16 R40, [R40] ;  /* 0x0000000028287984 */ /* 0x000e680000000400 */
[----:B------:R-:W2:Y:S04]  /*3c70*/  LDS.U16 R42, [R42] ;  /* 0x000000002a2a7984 */ /* 0x000ea80000000400 */
[----:B------:R-:W3:Y:S04]  /*3c80*/  LDS.U16 R44, [R44] ;  /* 0x000000002c2c7984 */ /* 0x000ee80000000400 */
[----:B------:R-:W4:Y:S04]  /*3c90*/  LDS.U16 R46, [R46] ;  /* 0x000000002e2e7984 */ /* 0x000f280000000400 */
[----:B------:R-:W5:Y:S04]  /*3ca0*/  LDS.U16 R48, [R48] ;  /* 0x0000000030307984 */ /* 0x000f680000000400 */
[----:B------:R-:W5:Y:S04]  /*3cb0*/  LDS.U16 R50, [R50] ;  /* 0x0000000032327984 */ /* 0x000f680000000400 */
[----:B------:R-:W5:Y:S04]  /*3cc0*/  LDS.U16 R52, [R52] ;  /* 0x0000000034347984 */ /* 0x000f680000000400 */
[----:B------:R-:W5:Y:S04]  /*3cd0*/  LDS.U16 R54, [R54] ;  /* 0x0000000036367984 */ /* 0x000f680000000400 */
[----:B------:R-:W5:Y:S04]  /*3ce0*/  LDS.U16 R56, [R56] ;  /* 0x0000000038387984 */ /* 0x000f680000000400 */
[----:B------:R-:W5:Y:S01]  /*3cf0*/  LDS.U16 R58, [R58] ;  /* 0x000000003a3a7984 */ /* 0x000f620000000400 */
[----:B0-----:R-:W-:-:S03]  /*3d00*/  IMAD.IADD R39, R38, 0x1, R39 ;  /* 0x0000000126277824 */ /* 0x001fc600078e0227 */
[----:B------:R-:W0:Y:S01]  /*3d10*/  LDS.U16 R60, [R60] ;  /* 0x000000003c3c7984 */ /* 0x000e220000000400 */
[----:B-1----:R-:W-:-:S03]  /*3d20*/  IMAD.IADD R40, R41, 0x1, R40 ;  /* 0x0000000129287824 */ /* 0x002fc600078e0228 */
[----:B------:R-:W1:Y:S01]  /*3d30*/  LDS.U16 R62, [R62] ;  /* 0x000000003e3e7984 */ /* 0x000e620000000400 */
[----:B--2---:R-:W-:-:S03]  /*3d40*/  IMAD.IADD R42, R43, 0x1, R42 ;  /* 0x000000012b2a7824 */ /* 0x004fc600078e022a */
[----:B------:R-:W2:Y:S01]  /*3d50*/  LDS.U16 R64, [R64] ;  /* 0x0000000040407984 */ /* 0x000ea20000000400 */
[----:B---3--:R-:W-:-:S03]  /*3d60*/  IMAD.IADD R44, R45, 0x1, R44 ;  /* 0x000000012d2c7824 */ /* 0x008fc600078e022c */
[----:B------:R-:W3:Y:S01]  /*3d70*/  LDS.U16 R66, [R66] ;  /* 0x0000000042427984 */ /* 0x000ee20000000400 */
[----:B----4-:R-:W-:-:S03]  /*3d80*/  IMAD.IADD R46, R47, 0x1, R46 ;  /* 0x000000012f2e7824 */ /* 0x010fc600078e022e */
[----:B------:R-:W4:Y:S01]  /*3d90*/  LDS.U16 R68, [R68] ;  /* 0x0000000044447984 */ /* 0x000f220000000400 */
[----:B-----5:R-:W-:-:S03]  /*3da0*/  IMAD.IADD R48, R49, 0x1, R48 ;  /* 0x0000000131307824 */ /* 0x020fc600078e0230 */
[----:B------:R-:W5:Y:S01]  /*3db0*/  LDS.U16 R70, [R70] ;  /* 0x0000000046467984 */ /* 0x000f620000000400 */
[----:B------:R-:W-:-:S03]  /*3dc0*/  IMAD.IADD R50, R51, 0x1, R50 ;  /* 0x0000000133327824 */ /* 0x000fc600078e0232 */
        /* <DEDUP_REMOVED lines=9> */
[----:B0-----:R-:W-:-:S03]  /*3e60*/  IMAD.IADD R60, R61, 0x1, R60 ;  /* 0x000000013d3c7824 */ /* 0x001fc600078e023c */
[----:B------:R-:W0:Y:S01]  /*3e70*/  LDS.U16 R8, [R120] ;  /* 0x0000000078087984 */ /* 0x000e220000000400 */
[----:B-1----:R-:W-:Y:S02]  /*3e80*/  IMAD.IADD R62, R63, 0x1, R62 ;  /* 0x000000013f3e7824 */ /* 0x002fe400078e023e */
[----:B--2---:R-:W-:Y:S02]  /*3e90*/  IMAD.IADD R64, R65, 0x1, R64 ;  /* 0x0000000141407824 */ /* 0x004fe400078e0240 */
[----:B---3--:R-:W-:Y:S02]  /*3ea0*/  IMAD.IADD R66, R67, 0x1, R66 ;  /* 0x0000000143427824 */ /* 0x008fe400078e0242 */
[----:B----4-:R-:W-:Y:S02]  /*3eb0*/  IMAD.IADD R68, R69, 0x1, R68 ;  /* 0x0000000145447824 */ /* 0x010fe400078e0244 */
[----:B-----5:R-:W-:Y:S02]  /*3ec0*/  IMAD.IADD R70, R71, 0x1, R70 ;  /* 0x0000000147467824 */ /* 0x020fe400078e0246 */
[----:B------:R-:W-:-:S02]  /*3ed0*/  IMAD.IADD R72, R73, 0x1, R72 ;  /* 0x0000000149487824 */ /* 0x000fc400078e0248 */
[----:B------:R-:W-:Y:S02]  /*3ee0*/  IMAD.IADD R74, R75, 0x1, R74 ;  /* 0x000000014b4a7824 */ /* 0x000fe400078e024a */
[----:B------:R-:W-:Y:S02]  /*3ef0*/  IMAD.IADD R76, R76, 0x1, R9 ;  /* 0x000000014c4c7824 */ /* 0x000fe400078e0209 */
[----:B------:R-:W-:Y:S02]  /*3f00*/  IMAD.IADD R77, R77, 0x1, R6 ;  /* 0x000000014d4d7824 */ /* 0x000fe400078e0206 */
[----:B------:R-:W-:Y:S02]  /*3f10*/  IMAD.IADD R78, R78, 0x1, R11 ;  /* 0x000000014e4e7824 */ /* 0x000fe400078e020b */
[----:B0-----:R-:W-:Y:S01]  /*3f20*/  IMAD.IADD R79, R79, 0x1, R8 ;  /* 0x000000014f4f7824 */ /* 0x001fe200078e0208 */
[----:B------:R-:W-:Y:S06]  /*3f30*/  BAR.SYNC.DEFER_BLOCKING 0x0 ;  /* 0x0000000000007b1d */ /* 0x000fec0000010000 */
[----:B------:R-:W-:Y:S05]  /*3f40*/  BRA.U UP0, `(.L_x_14) ;  /* 0x0000000500287547 */ /* 0x000fea000b800000 */
[----:B------:R-:W-:Y:S01]  /*3f50*/  LEA R7, R39, UR5, 0x2 ;  /* 0x0000000527077c11 */ /* 0x000fe2000f8e10ff */
[----:B------:R-:W-:Y:S01]  /*3f60*/  VIADD R36, R36, 0xfffffffa ;  /* 0xfffffffa24247836 */ /* 0x000fe20000000000 */
[----:B------:R-:W-:Y:S01]  /*3f70*/  LEA R6, R40, UR5, 0x2 ;  /* 0x0000000528067c11 */ /* 0x000fe2000f8e10ff */
[----:B------:R-:W-:Y:S01]  /*3f80*/  UIADD3 UR4, UPT, UPT, UR4, 0x6, URZ ;  /* 0x0000000604047890 */ /* 0x000fe2000fffe0ff */
[----:B------:R-:W-:Y:S01]  /*3f90*/  LEA R9, R42, UR5, 0x2 ;  /* 0x000000052a097c11 */ /* 0x000fe2000f8e10ff */
[----:B------:R0:W-:Y:S01]  /*3fa0*/  STS [R7], R12 ;  /* 0x0000000c07007388 */ /* 0x0001e20000000800 */
[----:B------:R-:W-:Y:S02]  /*3fb0*/  LEA R8, R44, UR5, 0x2 ;  /* 0x000000052c087c11 */ /* 0x000fe4000f8e10ff */
[----:B------:R-:W-:Y:S01]  /*3fc0*/  LEA R11, R46, UR5, 0x2 ;  /* 0x000000052e0b7c11 */ /* 0x000fe2000f8e10ff */
[----:B------:R1:W-:Y:S01]  /*3fd0*/  STS [R6], R13 ;  /* 0x0000000d06007388 */ /* 0x0003e20000000800 */
[----:B------:R-:W-:-:S02]  /*3fe0*/  LEA R10, R48, UR5, 0x2 ;  /* 0x00000005300a7c11 */ /* 0x000fc4000f8e10ff */
[----:B------:R-:W-:Y:S01]  /*3ff0*/  LEA R39, R50, UR5, 0x2 ;  /* 0x0000000532277c11 */ /* 0x000fe2000f8e10ff */
[----:B------:R2:W-:Y:S01]  /*4000*/  STS [R9], R14 ;  /* 0x0000000e09007388 */ /* 0x0005e20000000800 */
[----:B------:R-:W-:Y:S02]  /*4010*/  LEA R38, R52, UR5, 0x2 ;  /* 0x0000000534267c11 */ /* 0x000fe4000f8e10ff */
[----:B0-----:R-:W-:Y:S01]  /*4020*/  LEA R7, R54, UR5, 0x2 ;  /* 0x0000000536077c11 */ /* 0x001fe2000f8e10ff */
[----:B------:R0:W-:Y:S01]  /*4030*/  STS [R8], R15 ;  /* 0x0000000f08007388 */ /* 0x0001e20000000800 */
[----:B------:R-:W-:Y:S02]  /*4040*/  LEA R12, R68, UR5, 0x2 ;  /* 0x00000005440c7c11 */ /* 0x000fe4000f8e10ff */
[----:B-1----:R-:W-:Y:S01]  /*4050*/  LEA R6, R56, UR5, 0x2 ;  /* 0x0000000538067c11 */ /* 0x002fe2000f8e10ff */
[----:B------:R1:W-:Y:S01]  /*4060*/  STS [R11], R16 ;  /* 0x000000100b007388 */ /* 0x0003e20000000800 */
[----:B------:R-:W-:-:S02]  /*4070*/  LEA R13, R66, UR5, 0x2 ;  /* 0x00000005420d7c11 */ /* 0x000fc4000f8e10ff */
[----:B--2---:R-:W-:Y:S01]  /*4080*/  LEA R9, R58, UR5, 0x2 ;  /* 0x000000053a097c11 */ /* 0x004fe2000f8e10ff */
[----:B------:R2:W-:Y:S01]  /*4090*/  STS [R10], R17 ;  /* 0x000000110a007388 */ /* 0x0005e20000000800 */
[----:B0-----:R-:W-:-:S03]  /*40a0*/  LEA R8, R60, UR5, 0x2 ;  /* 0x000000053c087c11 */ /* 0x001fc6000f8e10ff */
[----:B------:R-:W-:Y:S01]  /*40b0*/  STS [R39], R18 ;  /* 0x0000001227007388 */ /* 0x000fe20000000800 */
[----:B-1----:R-:W-:-:S03]  /*40c0*/  LEA R11, R62, UR5, 0x2 ;  /* 0x000000053e0b7c11 */ /* 0x002fc6000f8e10ff */
[----:B------:R-:W-:Y:S01]  /*40d0*/  STS [R38], R19 ;  /* 0x0000001326007388 */ /* 0x000fe20000000800 */
[----:B--2---:R-:W-:-:S03]  /*40e0*/  LEA R10, R64, UR5, 0x2 ;  /* 0x00000005400a7c11 */ /* 0x004fc6000f8e10ff */
[----:B------:R0:W-:Y:S04]  /*40f0*/  STS [R7], R20 ;  /* 0x0000001407007388 */ /* 0x0001e80000000800 */
[----:B------:R1:W-:Y:S04]  /*4100*/  STS [R6], R21 ;  /* 0x0000001506007388 */ /* 0x0003e80000000800 */
[----:B------:R2:W-:Y:S01]  /*4110*/  STS [R9], R22 ;  /* 0x0000001609007388 */ /* 0x0005e20000000800 */
[----:B0-----:R-:W-:-:S03]  /*4120*/  LEA R7, R70, UR5, 0x2 ;  /* 0x0000000546077c11 */ /* 0x001fc6000f8e10ff */
[----:B------:R0:W-:Y:S01]  /*4130*/  STS [R8], R23 ;  /* 0x0000001708007388 */ /* 0x0001e20000000800 */
[----:B------:R-:W-:Y:S02]  /*4140*/  LEA R20, R78, UR5, 0x2 ;  /* 0x000000054e147c11 */ /* 0x000fe4000f8e10ff */
[----:B-1----:R-:W-:Y:S01]  /*4150*/  LEA R6, R72, UR5, 0x2 ;  /* 0x0000000548067c11 */ /* 0x002fe2000f8e10ff */
[----:B------:R1:W-:Y:S01]  /*4160*/  STS [R11], R24 ;  /* 0x000000180b007388 */ /* 0x0003e20000000800 */
[----:B------:R-:W-:Y:S02]  /*4170*/  LEA R21, R79, UR5, 0x2 ;  /* 0x000000054f157c11 */ /* 0x000fe4000f8e10ff */
[----:B--2---:R-:W-:Y:S01]  /*4180*/  LEA R9, R74, UR5, 0x2 ;  /* 0x000000054a097c11 */ /* 0x004fe2000f8e10ff */
[----:B------:R3:W-:Y:S01]  /*4190*/  STS [R10], R25 ;  /* 0x000000190a007388 */ /* 0x0007e20000000800 */
[----:B0-----:R-:W-:-:S03]  /*41a0*/  LEA R8, R76, UR5, 0x2 ;  /* 0x000000054c087c11 */ /* 0x001fc6000f8e10ff */
[----:B------:R3:W-:Y:S01]  /*41b0*/  STS [R13], R26 ;  /* 0x0000001a0d007388 */ /* 0x0007e20000000800 */
[----:B-1----:R-:W-:-:S03]  /*41c0*/  LEA R11, R77, UR5, 0x2 ;  /* 0x000000054d0b7c11 */ /* 0x002fc6000f8e10ff */
[----:B------:R3:W-:Y:S04]  /*41d0*/  STS [R12], R27 ;  /* 0x0000001b0c007388 */ /* 0x0007e80000000800 */
[----:B------:R3:W-:Y:S04]  /*41e0*/  STS [R7], R28 ;  /* 0x0000001c07007388 */ /* 0x0007e80000000800 */
[----:B------:R3:W-:Y:S04]  /*41f0*/  STS [R6], R29 ;  /* 0x0000001d06007388 */ /* 0x0007e80000000800 */
[----:B------:R3:W-:Y:S04]  /*4200*/  STS [R9], R30 ;  /* 0x0000001e09007388 */ /* 0x0007e80000000800 */
[----:B------:R3:W-:Y:S04]  /*4210*/  STS [R8], R31 ;  /* 0x0000001f08007388 */ /* 0x0007e80000000800 */
[----:B------:R3:W-:Y:S04]  /*4220*/  STS [R11], R32 ;  /* 0x000000200b007388 */ /* 0x0007e80000000800 */
[----:B------:R3:W-:Y:S04]  /*4230*/  STS [R20], R33 ;  /* 0x0000002114007388 */ /* 0x0007e80000000800 */
[----:B------:R3:W-:Y:S01]  /*4240*/  STS [R21], R34 ;  /* 0x0000002215007388 */ /* 0x0007e20000000800 */
[----:B------:R-:W-:Y:S06]  /*4250*/  BAR.SYNC.DEFER_BLOCKING 0x0 ;  /* 0x0000000000007b1d */ /* 0x000fec0000010000 */
[----:B------:R3:W1:Y:S04]  /*4260*/  LDS R12, [R147] ;  /* 0x00000000930c7984 */ /* 0x0006680000000800 */
[----:B------:R3:W4:Y:S04]  /*4270*/  LDS R13, [R147+0x4] ;  /* 0x00000400930d7984 */ /* 0x0007280000000800 */
[----:B------:R3:W0:Y:S04]  /*4280*/  LDS R14, [R147+0x8] ;  /* 0x00000800930e7984 */ /* 0x0006280000000800 */
[----:B------:R3:W2:Y:S04]  /*4290*/  LDS R15, [R147+0xc] ;  /* 0x00000c00930f7984 */ /* 0x0006a80000000800 */
        /* <DEDUP_REMOVED lines=19> */
[----:B------:R-:W-:Y:S06]  /*43d0*/  BAR.SYNC.DEFER_BLOCKING 0x0 ;  /* 0x0000000000007b1d */ /* 0x000fec0000010000 */
[----:B-12-4-:R-:W-:Y:S05]  /*43e0*/  BRA `(.L_x_15) ;  /* 0xffffffd800f07947 */ /* 0x016fea000383ffff */
.L_x_14:
[----:B------:R-:W-:Y:S01]  /*43f0*/  LEA R39, R39, UR5, 0x2 ;  /* 0x0000000527277c11 */ /* 0x000fe2000f8e10ff */
[----:B------:R-:W0:Y:S01]  /*4400*/  S2R R6, SR_TID.X ;  /* 0x0000000000067919 */ /* 0x000e220000002100 */
[----:B------:R-:W-:Y:S02]  /*4410*/  LEA R40, R40, UR5, 0x2 ;  /* 0x0000000528287c11 */ /* 0x000fe4000f8e10ff */
[----:B------:R-:W-:Y:S01]  /*4420*/  LEA R5, R42, UR5, 0x2 ;  /* 0x000000052a057c11 */ /* 0x000fe2000f8e10ff */
[----:B------:R-:W-:Y:S01]  /*4430*/  STS [R39], R12 ;  /* 0x0000000c27007388 */ /* 0x000fe20000000800 */
[----:B------:R-:W-:Y:S02]  /*4440*/  LEA R44, R44, UR5, 0x2 ;  /* 0x000000052c2c7c11 */ /* 0x000fe4000f8e10ff */
[----:B------:R-:W-:Y:S01]  /*4450*/  LEA R9, R46, UR5, 0x2 ;  /* 0x000000052e097c11 */ /* 0x000fe2000f8e10ff */
[----:B------:R-:W-:Y:S01]  /*4460*/  STS [R40], R13 ;  /* 0x0000000d28007388 */ /* 0x000fe20000000800 */
[----:B------:R-:W-:-:S02]  /*4470*/  LEA R48, R48, UR5, 0x2 ;  /* 0x0000000530307c11 */ /* 0x000fc4000f8e10ff */
[----:B------:R-:W-:Y:S01]  /*4480*/  LEA R11, R50, UR5, 0x2 ;  /* 0x00000005320b7c11 */ /* 0x000fe2000f8e10ff */
[----:B------:R1:W-:Y:S01]  /*4490*/  STS [R5], R14 ;  /* 0x0000000e05007388 */ /* 0x0003e20000000800 */
[----:B------:R-:W-:Y:S02]  /*44a0*/  LEA R52, R52, UR5, 0x2 ;  /* 0x0000000534347c11 */ /* 0x000fe4000f8e10ff */
[----:B------:R-:W-:Y:S01]  /*44b0*/  LEA R35, R54, UR5, 0x2 ;  /* 0x0000000536237c11 */ /* 0x000fe2000f8e10ff */
[----:B------:R-:W-:Y:S01]  /*44c0*/  STS [R44], R15 ;  /* 0x0000000f2c007388 */ /* 0x000fe20000000800 */
[----:B------:R-:W-:Y:S02]  /*44d0*/  LEA R56, R56, UR5, 0x2 ;  /* 0x0000000538387c11 */ /* 0x000fe4000f8e10ff */
[----:B------:R-:W-:Y:S01]  /*44e0*/  LEA R60, R60, UR5, 0x2 ;  /* 0x000000053c3c7c11 */ /* 0x000fe2000f8e10ff */
[----:B------:R2:W-:Y:S01]  /*44f0*/  STS [R9], R16 ;  /* 0x0000001009007388 */ /* 0x0005e20000000800 */
[----:B------:R-:W-:-:S02]  /*4500*/  LEA R64, R64, UR5, 0x2 ;  /* 0x0000000540407c11 */ /* 0x000fc4000f8e10ff */
[----:B-1----:R-:W-:Y:S01]  /*4510*/  LEA R5, R58, UR5, 0x2 ;  /* 0x000000053a057c11 */ /* 0x002fe2000f8e10ff */
[----:B------:R-:W-:Y:S01]  /*4520*/  STS [R48], R17 ;  /* 0x0000001130007388 */ /* 0x000fe20000000800 */
[----:B------:R-:W-:Y:S02]  /*4530*/  LEA R68, R68, UR5, 0x2 ;  /* 0x0000000544447c11 */ /* 0x000fe4000f8e10ff */
[----:B------:R-:W-:Y:S01]  /*4540*/  LEA R13, R70, UR5, 0x2 ;  /* 0x00000005460d7c11 */ /* 0x000fe2000f8e10ff */
[----:B------:R1:W-:Y:S01]  /*4550*/  STS [R11], R18 ;  /* 0x000000120b007388 */ /* 0x0003e20000000800 */
[----:B------:R-:W-:Y:S02]  /*4560*/  LEA R72, R72, UR5, 0x2 ;  /* 0x0000000548487c11 */ /* 0x000fe4000f8e10ff */
[----:B--2---:R-:W-:Y:S01]  /*4570*/  LEA R9, R62, UR5, 0x2 ;  /* 0x000000053e097c11 */ /* 0x004fe2000f8e10ff */
[----:B------:R-:W-:Y:S01]  /*4580*/  STS [R52], R19 ;  /* 0x0000001334007388 */ /* 0x000fe20000000800 */
[----:B------:R-:W-:Y:S01]  /*4590*/  LEA R15, R74, UR5, 0x2 ;  /* 0x000000054a0f7c11 */ /* 0x000fe2000f8e10ff */
[----:B0-----:R-:W-:Y:S01]  /*45a0*/  VIADD R8, R6, 0x100 ;  /* 0x0000010006087836 */ /* 0x001fe20000000000 */
[----:B------:R-:W-:Y:S01]  /*45b0*/  LEA R76, R76, UR5, 0x2 ;  /* 0x000000054c4c7c11 */ /* 0x000fe2000f8e10ff */
[----:B------:R-:W-:Y:S01]  /*45c0*/  STS [R35], R20 ;  /* 0x0000001423007388 */ /* 0x000fe20000000800 */
[----:B------:R-:W-:Y:S01]  /*45d0*/  LEA R77, R77, UR5, 0x2 ;  /* 0x000000054d4d7c11 */ /* 0x000fe2000f8e10ff */
[----:B------:R-:W-:Y:S01]  /*45e0*/  VIADD R10, R6, 0x200 ;  /* 0x00000200060a7836 */ /* 0x000fe20000000000 */
[----:B-1----:R-:W-:Y:S01]  /*45f0*/  LEA R11, R66, UR5, 0x2 ;  /* 0x00000005420b7c11 */ /* 0x002fe2000f8e10ff */
[----:B------:R-:W-:Y:S01]  /*4600*/  STS [R56], R21 ;  /* 0x0000001538007388 */ /* 0x000fe20000000800 */
[----:B------:R-:W-:Y:S01]  /*4610*/  LEA R78, R78, UR5, 0x2 ;  /* 0x000000054e4e7c11 */ /* 0x000fe2000f8e10ff */
[----:B------:R-:W-:Y:S01]  /*4620*/  VIADD R12, R6, 0x300 ;  /* 0x00000300060c7836 */ /* 0x000fe20000000000 */
[----:B------:R-:W-:Y:S01]  /*4630*/  LEA R79, R79, UR5, 0x2 ;  /* 0x000000054f4f7c11 */ /* 0x000fe2000f8e10ff */
[----:B------:R0:W-:Y:S01]  /*4640*/  STS [R5], R22 ;  /* 0x0000001605007388 */ /* 0x0001e20000000800 */
[----:B------:R-:W-:-:S02]  /*4650*/  ISETP.GE.U32.AND P6, PT, R2, R3, PT ;  /* 0x000000030200720c */ /* 0x000fc40003fc6070 */
[-C--:B------:R-:W-:Y:S01]  /*4660*/  ISETP.GE.U32.AND P0, PT, R8, R3.reuse, PT ;  /* 0x000000030800720c */ /* 0x080fe20003f06070 */
[----:B------:R-:W-:Y:S01]  /*4670*/  STS [R60], R23 ;  /* 0x000000173c007388 */ /* 0x000fe20000000800 */
[-C--:B------:R-:W-:Y:S01]  /*4680*/  ISETP.GE.U32.AND P1, PT, R10, R3.reuse, PT ;  /* 0x000000030a00720c */ /* 0x080fe20003f26070 */
[C---:B------:R-:W-:Y:S01]  /*4690*/  VIADD R10, R6.reuse, 0x500 ;  /* 0x00000500060a7836 */ /* 0x040fe20000000000 */
[----:B------:R-:W-:Y:S01]  /*46a0*/  LOP3.LUT R8, R6, 0x400, RZ, 0xfc, !PT ;  /* 0x0000040006087812 */ /* 0x000fe200078efcff */
[----:B------:R-:W-:Y:S01]  /*46b0*/  STS [R9], R24 ;  /* 0x0000001809007388 */ /* 0x000fe20000000800 */
[-C--:B------:R-:W-:Y:S01]  /*46c0*/  ISETP.GE.U32.AND P2, PT, R12, R3.reuse, PT ;  /* 0x000000030c00720c */ /* 0x080fe20003f46070 */
[----:B0-----:R-:W0:Y:S01]  /*46d0*/  LDC.64 R4, c[0x0][0x388] ;  /* 0x0000e200ff047b82 */ /* 0x001e220000000a00 */
[-C--:B------:R-:W-:Y:S01]  /*46e0*/  ISETP.GE.U32.AND P3, PT, R8, R3.reuse, PT ;  /* 0x000000030800720c */ /* 0x080fe20003f66070 */
[----:B------:R-:W-:Y:S01]  /*46f0*/  STS [R64], R25 ;  /* 0x0000001940007388 */ /* 0x000fe20000000800 */
[----:B------:R-:W-:-:S03]  /*4700*/  ISETP.GE.U32.AND P4, PT, R10, R3, PT ;  /* 0x000000030a00720c */ /* 0x000fc60003f86070 */
[----:B------:R-:W-:Y:S04]  /*4710*/  STS [R11], R26 ;  /* 0x0000001a0b007388 */ /* 0x000fe80000000800 */
[----:B------:R-:W-:Y:S04]  /*4720*/  STS [R68], R27 ;  /* 0x0000001b44007388 */ /* 0x000fe80000000800 */
[----:B------:R-:W-:Y:S04]  /*4730*/  STS [R13], R28 ;  /* 0x0000001c0d007388 */ /* 0x000fe80000000800 */
[----:B------:R-:W-:Y:S04]  /*4740*/  STS [R72], R29 ;  /* 0x0000001d48007388 */ /* 0x000fe80000000800 */
[----:B------:R-:W-:Y:S01]  /*4750*/  STS [R15], R30 ;  /* 0x0000001e0f007388 */ /* 0x000fe20000000800 */
[----:B0-----:R-:W-:-:S03]  /*4760*/  IMAD.WIDE.U32 R4, R0, 0x4, R4 ;  /* 0x0000000400047825 */ /* 0x001fc600078e0004 */
[----:B------:R-:W-:Y:S01]  /*4770*/  STS [R76], R31 ;  /* 0x0000001f4c007388 */ /* 0x000fe20000000800 */
[----:B------:R-:W-:-:S03]  /*4780*/  VIADD R0, R6, 0x600 ;  /* 0x0000060006007836 */ /* 0x000fc60000000000 */
[----:B------:R-:W-:Y:S01]  /*4790*/  STS [R77], R32 ;  /* 0x000000204d007388 */ /* 0x000fe20000000800 */
[----:B------:R-:W-:Y:S01]  /*47a0*/  IMAD.WIDE.U32 R4, R2, 0x4, R4 ;  /* 0x0000000402047825 */ /* 0x000fe200078e0004 */
[-C--:B------:R-:W-:Y:S02]  /*47b0*/  ISETP.GE.U32.AND P5, PT, R0, R3.reuse, PT ;  /* 0x000000030000720c */ /* 0x080fe40003fa6070 */
[----:B------:R-:W-:Y:S01]  /*47c0*/  STS [R78], R33 ;  /* 0x000000214e007388 */ /* 0x000fe20000000800 */
[C---:B------:R-:W-:Y:S01]  /*47d0*/  VIADD R2, R6.reuse, 0x700 ;  /* 0x0000070006027836 */ /* 0x040fe20000000000 */
[----:B------:R-:W-:Y:S02]  /*47e0*/  LOP3.LUT R0, R6, 0x800, RZ, 0xfc, !PT ;  /* 0x0000080006007812 */ /* 0x000fe400078efcff */
[----:B------:R-:W-:Y:S01]  /*47f0*/  STS [R79], R34 ;  /* 0x000000224f007388 */ /* 0x000fe20000000800 */
[----:B------:R-:W-:Y:S06]  /*4800*/  BAR.SYNC.DEFER_BLOCKING 0x0 ;  /* 0x0000000000007b1d */ /* 0x000fec0000010000 */
[----:B------:R-:W0:Y:S04]  /*4810*/  @!P6 LDS R35, [R7] ;  /* 0x000000000723e984 */ /* 0x000e280000000800 */
[----:B------:R-:W1:Y:S04]  /*4820*/  LDS R9, [R7+0x400] ;  /* 0x0004000007097984 */ /* 0x000e680000000800 */
[----:B------:R-:W2:Y:S04]  /*4830*/  LDS R11, [R7+0x800] ;  /* 0x00080000070b7984 */ /* 0x000ea80000000800 */
[----:B------:R-:W3:Y:S04]  /*4840*/  LDS R15, [R7+0x1000] ;  /* 0x00100000070f7984 */ /* 0x000ee80000000800 */
[----:B------:R-:W4:Y:S04]  /*4850*/  LDS R13, [R7+0xc00] ;  /* 0x000c0000070d7984 */ /* 0x000f280000000800 */
[----:B------:R-:W5:Y:S04]  /*4860*/  LDS R19, [R7+0x1800] ;  /* 0x0018000007137984 */ /* 0x000f680000000800 */
[----:B------:R-:W5:Y:S04]  /*4870*/  LDS R17, [R7+0x1400] ;  /* 0x0014000007117984 */ /* 0x000f680000000800 */
[----:B------:R-:W5:Y:S04]  /*4880*/  LDS R23, [R7+0x2000] ;  /* 0x0020000007177984 */ /* 0x000f680000000800 */
[----:B------:R-:W5:Y:S04]  /*4890*/  LDS R21, [R7+0x1c00] ;  /* 0x001c000007157984 */ /* 0x000f680000000800 */
[----:B------:R-:W5:Y:S04]  /*48a0*/  LDS R25, [R7+0x2400] ;  /* 0x0024000007197984 */ /* 0x000f680000000800 */
[----:B------:R-:W5:Y:S04]  /*48b0*/  LDS R27, [R7+0x2800] ;  /* 0x00280000071b7984 */ /* 0x000f680000000800 */
[----:B------:R-:W5:Y:S04]  /*48c0*/  LDS R29, [R7+0x2c00] ;  /* 0x002c0000071d7984 */ /* 0x000f680000000800 */
[----:B------:R-:W5:Y:S04]  /*48d0*/  LDS R31, [R7+0x3000] ;  /* 0x00300000071f7984 */ /* 0x000f680000000800 */
[----:B0-----:R-:W-:Y:S01]  /*48e0*/  @!P6 STG.E desc[UR8][R4.64], R35 ;  /* 0x000000230400e986 */ /* 0x001fe2000c101908 */
[----:B------:R-:W-:Y:S01]  /*48f0*/  ISETP.GE.U32.AND P6, PT, R2, R3, PT ;  /* 0x000000030200720c */ /* 0x000fe20003fc6070 */
[----:B------:R-:W-:-:S02]  /*4900*/  VIADD R2, R6, 0x900 ;  /* 0x0000090006027836 */ /* 0x000fc40000000000 */
[----:B-1----:R-:W-:Y:S01]  /*4910*/  @!P0 STG.E desc[UR8][R4.64+0x400], R9 ;  /* 0x0004000904008986 */ /* 0x002fe2000c101908 */
[-C--:B------:R-:W-:Y:S01]  /*4920*/  ISETP.GE.U32.AND P0, PT, R0, R3.reuse, PT ;  /* 0x000000030000720c */ /* 0x080fe20003f06070 */
[----:B------:R-:W-:Y:S02]  /*4930*/  VIADD R0, R6, 0xa00 ;  /* 0x00000a0006007836 */ /* 0x000fe40000000000 */
[----:B------:R-:W0:Y:S04]  /*4940*/  LDS R33, [R7+0x3400] ;  /* 0x0034000007217984 */ /* 0x000e280000000800 */
[----:B------:R-:W1:Y:S04]  /*4950*/  LDS R35, [R7+0x3800] ;  /* 0x0038000007237984 */ /* 0x000e680000000800 */
[----:B------:R-:W1:Y:S04]  /*4960*/  LDS R9, [R7+0x3c00] ;  /* 0x003c000007097984 */ /* 0x000e680000000800 */
[----:B--2---:R-:W-:Y:S01]  /*4970*/  @!P1 STG.E desc[UR8][R4.64+0x800], R11 ;  /* 0x0008000b04009986 */ /* 0x004fe2000c101908 */
[----:B------:R-:W-:Y:S01]  /*4980*/  ISETP.GE.U32.AND P1, PT, R2, R3, PT ;  /* 0x000000030200720c */ /* 0x000fe20003f26070 */
[----:B------:R-:W-:-:S02]  /*4990*/  VIADD R2, R6, 0xb00 ;  /* 0x00000b0006027836 */ /* 0x000fc40000000000 */
[----:B---3--:R-:W-:Y:S03]  /*49a0*/  @!P3 STG.E desc[UR8][R4.64+0x1000], R15 ;  /* 0x0010000f0400b986 */ /* 0x008fe6000c101908 */
[-C--:B------:R-:W-:Y:S01]  /*49b0*/  ISETP.GE.U32.AND P3, PT, R2, R3.reuse, PT ;  /* 0x000000030200720c */ /* 0x080fe20003f66070 */
[----:B----4-:R-:W-:Y:S01]  /*49c0*/  @!P2 STG.E desc[UR8][R4.64+0xc00], R13 ;  /* 0x000c000d0400a986 */ /* 0x010fe2000c101908 */
[----:B------:R-:W-:Y:S01]  /*49d0*/  VIADD R2, R6, 0xd00 ;  /* 0x00000d0006027836 */ /* 0x000fe20000000000 */
[-C--:B------:R-:W-:Y:S02]  /*49e0*/  ISETP.GE.U32.AND P2, PT, R0, R3.reuse, PT ;  /* 0x000000030000720c */ /* 0x080fe40003f46070 */
[----:B------:R-:W-:Y:S01]  /*49f0*/  LOP3.LUT R0, R6, 0xc00, RZ, 0xfc, !PT ;  /* 0x00000c0006007812 */ /* 0x000fe200078efcff */
[----:B------:R-:W2:Y:S04]  /*4a00*/  LDS R11, [R7+0x4000] ;  /* 0x00400000070b7984 */ /* 0x000ea80000000800 */
[----:B------:R-:W3:Y:S04]  /*4a10*/  LDS R37, [R7+0x4400] ;  /* 0x0044000007257984 */ /* 0x000ee80000000800 */
[----:B------:R-:W4:Y:S04]  /*4a20*/  LDS R39, [R7+0x4800] ;  /* 0x0048000007277984 */ /* 0x000f280000000800 */
[----:B------:R-:W4:Y:S04]  /*4a30*/  LDS R13, [R7+0x4c00] ;  /* 0x004c0000070d7984 */ /* 0x000f280000000800 */
[----:B------:R-:W4:Y:S04]  /*4a40*/  LDS R41, [R7+0x5000] ;  /* 0x0050000007297984 */ /* 0x000f280000000800 */
[----:B------:R-:W4:Y:S04]  /*4a50*/  LDS R15, [R7+0x5400] ;  /* 0x00540000070f7984 */ /* 0x000f280000000800 */
[----:B-----5:R0:W-:Y:S01]  /*4a60*/  @!P5 STG.E desc[UR8][R4.64+0x1800], R19 ;  /* 0x001800130400d986 */ /* 0x0201e2000c101908 */
[----:B------:R-:W-:Y:S01]  /*4a70*/  ISETP.GE.U32.AND P5, PT, R2, R3, PT ;  /* 0x000000030200720c */ /* 0x000fe20003fa6070 */
[----:B------:R-:W-:-:S02]  /*4a80*/  VIADD R2, R6, 0xf00 ;  /* 0x00000f0006027836 */ /* 0x000fc40000000000 */
[----:B------:R0:W-:Y:S01]  /*4a90*/  @!P4 STG.E desc[UR8][R4.64+0x1400], R17 ;  /* 0x001400110400c986 */ /* 0x0001e2000c101908 */
[-C--:B------:R-:W-:Y:S01]  /*4aa0*/  ISETP.GE.U32.AND P4, PT, R0, R3.reuse, PT ;  /* 0x000000030000720c */ /* 0x080fe20003f86070 */
[----:B------:R-:W-:Y:S02]  /*4ab0*/  VIADD R0, R6, 0xe00 ;  /* 0x00000e0006007836 */ /* 0x000fe40000000000 */
[----:B------:R0:W-:Y:S01]  /*4ac0*/  @!P0 STG.E desc[UR8][R4.64+0x2000], R23 ;  /* 0x0020001704008986 */ /* 0x0001e2000c101908 */
[-C--:B------:R-:W-:Y:S01]  /*4ad0*/  ISETP.GE.U32.AND P0, PT, R2, R3.reuse, PT ;  /* 0x000000030200720c */ /* 0x080fe20003f06070 */
[----:B------:R-:W-:Y:S02]  /*4ae0*/  VIADD R2, R6, 0x1100 ;  /* 0x0000110006027836 */ /* 0x000fe40000000000 */
[----:B------:R0:W-:Y:S01]  /*4af0*/  @!P6 STG.E desc[UR8][R4.64+0x1c00], R21 ;  /* 0x001c00150400e986 */ /* 0x0001e2000c101908 */
[-C--:B------:R-:W-:Y:S02]  /*4b00*/  ISETP.GE.U32.AND P6, PT, R0, R3.reuse, PT ;  /* 0x000000030000720c */ /* 0x080fe40003fc6070 */
[----:B------:R-:W-:Y:S01]  /*4b10*/  LOP3.LUT R0, R6, 0x1000, RZ, 0xfc, !PT ;  /* 0x0000100006007812 */ /* 0x000fe200078efcff */
[----:B------:R0:W-:Y:S03]  /*4b20*/  @!P1 STG.E desc[UR8][R4.64+0x2400], R25 ;  /* 0x0024001904009986 */ /* 0x0001e6000c101908 */
[-C--:B------:R-:W-:Y:S01]  /*4b30*/  ISETP.GE.U32.AND P1, PT, R0, R3.reuse, PT ;  /* 0x000000030000720c */ /* 0x080fe20003f26070 */
[----:B------:R0:W-:Y:S01]  /*4b40*/  @!P2 STG.E desc[UR8][R4.64+0x2800], R27 ;  /* 0x0028001b0400a986 */ /* 0x0001e2000c101908 */
[----:B------:R-:W-:Y:S01]  /*4b50*/  ISETP.GE.U32.AND P2, PT, R2, R3, PT ;  /* 0x000000030200720c */ /* 0x000fe20003f46070 */
[----:B------:R-:W-:-:S02]  /*4b60*/  VIADD R0, R6, 0x1200 ;  /* 0x0000120006007836 */ /* 0x000fc40000000000 */
[----:B------:R-:W-:Y:S01]  /*4b70*/  VIADD R2, R6, 0x1300 ;  /* 0x0000130006027836 */ /* 0x000fe20000000000 */
[----:B------:R1:W-:Y:S02]  /*4b80*/  @!P3 STG.E desc[UR8][R4.64+0x2c00], R29 ;  /* 0x002c001d0400b986 */ /* 0x0003e4000c101908 */
[-C--:B------:R-:W-:Y:S02]  /*4b90*/  ISETP.GE.U32.AND P3, PT, R0, R3.reuse, PT ;  /* 0x000000030000720c */ /* 0x080fe40003f66070 */
[----:B------:R2:W-:Y:S01]  /*4ba0*/  @!P4 STG.E desc[UR8][R4.64+0x3000], R31 ;  /* 0x0030001f0400c986 */ /* 0x0005e2000c101908 */
[-C--:B------:R-:W-:Y:S01]  /*4bb0*/  ISETP.GE.U32.AND P4, PT, R2, R3.reuse, PT ;  /* 0x000000030200720c */ /* 0x080fe20003f86070 */
[C---:B------:R-:W-:Y:S01]  /*4bc0*/  VIADD R2, R6.reuse, 0x1500 ;  /* 0x0000150006027836 */ /* 0x040fe20000000000 */
[C---:B------:R-:W-:Y:S01]  /*4bd0*/  LOP3.LUT R0, R6.reuse, 0x1400, RZ, 0xfc, !PT ;  /* 0x0000140006007812 */ /* 0x040fe200078efcff */
[----:B------:R-:W-:Y:S01]  /*4be0*/  VIADD R6, R6, 0x1600 ;  /* 0x0000160006067836 */ /* 0x000fe20000000000 */
[----:B0-----:R0:W-:Y:S02]  /*4bf0*/  @!P5 STG.E desc[UR8][R4.64+0x3400], R33 ;  /* 0x003400210400d986 */ /* 0x0011e4000c101908 */
[----:B------:R-:W-:-:S02]  /*4c00*/  ISETP.GE.U32.AND P5, PT, R0, R3, PT ;  /* 0x000000030000720c */ /* 0x000fc40003fa6070 */
[----:B-1----:R0:W-:Y:S01]  /*4c10*/  @!P6 STG.E desc[UR8][R4.64+0x3800], R35 ;  /* 0x003800230400e986 */ /* 0x0021e2000c101908 */
[----:B------:R-:W-:-:S03]  /*4c20*/  ISETP.GE.U32.AND P6, PT, R2, R3, PT ;  /* 0x000000030200720c */ /* 0x000fc60003fc6070 */
[----:B------:R0:W-:Y:S01]  /*4c30*/  @!P0 STG.E desc[UR8][R4.64+0x3c00], R9 ;  /* 0x003c000904008986 */ /* 0x0001e2000c101908 */
[----:B------:R-:W-:-:S03]  /*4c40*/  ISETP.GE.U32.AND P0, PT, R6, R3, PT ;  /* 0x000000030600720c */ /* 0x000fc60003f06070 */
[----:B--2---:R0:W-:Y:S04]  /*4c50*/  @!P1 STG.E desc[UR8][R4.64+0x4000], R11 ;  /* 0x0040000b04009986 */ /* 0x0041e8000c101908 */
[----:B---3--:R0:W-:Y:S04]  /*4c60*/  @!P2 STG.E desc[UR8][R4.64+0x4400], R37 ;  /* 0x004400250400a986 */ /* 0x0081e8000c101908 */
[----:B----4-:R0:W-:Y:S04]  /*4c70*/  @!P3 STG.E desc[UR8][R4.64+0x4800], R39 ;  /* 0x004800270400b986 */ /* 0x0101e8000c101908 */
[----:B------:R0:W-:Y:S04]  /*4c80*/  @!P4 STG.E desc[UR8][R4.64+0x4c00], R13 ;  /* 0x004c000d0400c986 */ /* 0x0001e8000c101908 */
[----:B------:R0:W-:Y:S04]  /*4c90*/  @!P5 STG.E desc[UR8][R4.64+0x5000], R41 ;  /* 0x005000290400d986 */ /* 0x0001e8000c101908 */
[----:B------:R0:W-:Y:S01]  /*4ca0*/  @!P6 STG.E desc[UR8][R4.64+0x5400], R15 ;  /* 0x0054000f0400e986 */ /* 0x0001e2000c101908 */
[----:B------:R-:W-:Y:S05]  /*4cb0*/  @P0 EXIT ;  /* 0x000000000000094d */ /* 0x000fea0003800000 */
[----:B------:R-:W1:Y:S04]  /*4cc0*/  LDS R7, [R7+0x5800] ;  /* 0x0058000007077984 */ /* 0x000e680000000800 */
[----:B-1----:R-:W-:Y:S01]  /*4cd0*/  STG.E desc[UR8][R4.64+0x5800], R7 ;  /* 0x0058000704007986 */ /* 0x002fe2000c101908 */
[----:B------:R-:W-:Y:S05]  /*4ce0*/  EXIT ;  /* 0x000000000000794d */ /* 0x000fea0003800000 */
.L_x_13:
[----:B------:R-:W0:Y:S01]  /*4cf0*/  S2R R7, SR_CgaCtaId ;  /* 0x0000000000077919 */ /* 0x000e220000008800 */
[----:B------:R-:W-:Y:S01]  /*4d00*/  MOV R8, 0x400 ;  /* 0x0000040000087802 */ /* 0x000fe20000000f00 */
[----:B------:R-:W-:Y:S01]  /*4d10*/  UMOV UR5, URZ ;  /* 0x000000ff00057c82 */ /* 0x000fe20008000000 */
[----:B------:R-:W-:Y:S01]  /*4d20*/  ISETP.GE.U32.AND P0, PT, R3, 0xfd00, PT ;  /* 0x0000fd000300780c */ /* 0x000fe20003f06070 */
[----:B------:R-:W1:Y:S01]  /*4d30*/  S2R R15, SR_TID.X ;  /* 0x00000000000f7919 */ /* 0x000e620000002100 */
[----:B------:R-:W-:Y:S01]  /*4d40*/  UMOV UR6, URZ ;  /* 0x000000ff00067c82 */ /* 0x000fe20008000000 */
[----:B------:R-:W-:Y:S01]  /*4d50*/  IMAD.MOV.U32 R14, RZ, RZ, RZ ;  /* 0x000000ffff0e7224 */ /* 0x000fe200078e00ff */
[----:B------:R-:W-:Y:S01]  /*4d60*/  ISETP.GE.U32.AND.EX P0, PT, R2, RZ, PT, P0 ;  /* 0x000000ff0200720c */ /* 0x000fe20003f06100 */
[----:B------:R-:W-:Y:S01]  /*4d70*/  IMAD.MOV.U32 R16, RZ, RZ, RZ ;  /* 0x000000ffff107224 */ /* 0x000fe200078e00ff */
[----:B------:R-:W-:Y:S02]  /*4d80*/  CS2R R12, SRZ ;  /* 0x00000000000c7805 */ /* 0x000fe4000001ff00 */
[----:B------:R-:W-:Y:S01]  /*4d90*/  CS2R R10, SRZ ;  /* 0x00000000000a7805 */ /* 0x000fe2000001ff00 */
[----:B------:R-:W-:Y:S01]  /*4da0*/  IMAD.MOV.U32 R9, RZ, RZ, RZ ;  /* 0x000000ffff097224 */ /* 0x000fe200078e00ff */
[----:B------:R-:W-:Y:S01]  /*4db0*/  CS2R R22, SRZ ;  /* 0x0000000000167805 */ /* 0x000fe2000001ff00 */
[----:B------:R-:W-:Y:S01]  /*4dc0*/  IMAD.MOV.U32 R19, RZ, RZ, RZ ;  /* 0x000000ffff137224 */ /* 0x000fe200078e00ff */
[----:B------:R-:W-:-:S02]  /*4dd0*/  CS2R R24, SRZ ;  /* 0x0000000000187805 */ /* 0x000fc4000001ff00 */
[----:B------:R-:W-:Y:S01]  /*4de0*/  CS2R R20, SRZ ;  /* 0x0000000000147805 */ /* 0x000fe2000001ff00 */
[----:B------:R-:W-:Y:S01]  /*4df0*/  IMAD.MOV.U32 R26, RZ, RZ, RZ ;  /* 0x000000ffff1a7224 */ /* 0x000fe200078e00ff */
[----:B0-----:R-:W-:Y:S01]  /*4e00*/  LEA R8, R7, R8, 0x18 ;  /* 0x0000000807087211 */ /* 0x001fe200078ec0ff */
[----:B------:R-:W-:-:S04]  /*4e10*/  IMAD.MOV.U32 R7, RZ, RZ, RZ ;  /* 0x000000ffff077224 */ /* 0x000fc800078e00ff */
[----:B-1----:R-:W-:-:S05]  /*4e20*/  IMAD R4, R15, 0x4, R8 ;  /* 0x000000040f047824 */ /* 0x002fca00078e0208 */
[----:B------:R0:W-:Y:S04]  /*4e30*/  STS [R4], RZ ;  /* 0x000000ff04007388 */ /* 0x0001e80000000800 */
[----:B------:R0:W-:Y:S04]  /*4e40*/  STS [R4+0x400], RZ ;  /* 0x000400ff04007388 */ /* 0x0001e80000000800 */
        /* <DEDUP_REMOVED lines=13> */
[----:B------:R0:W-:Y:S01]  /*4f20*/  STS [R4+0x3c00], RZ ;  /* 0x003c00ff04007388 */ /* 0x0001e20000000800 */
[----:B------:R-:W-:Y:S05]  /*4f30*/  @!P0 BRA `(.L_x_16) ;  /* 0x0000001c00488947 */ /* 0x000fea0003800000 */
[----:B------:R-:W1:Y:S01]  /*4f40*/  S2R R18, SR_LANEID ;  /* 0x0000000000127919 */ /* 0x000e620000000000 */
[----:B------:R-:W-:Y:S01]  /*4f50*/  IMAD.SHL.U32 R14, R15, 0x20, RZ ;  /* 0x000000200f0e7824 */ /* 0x000fe200078e00ff */
[----:B------:R-:W-:Y:S01]  /*4f60*/  IADD3 R55, P0, PT, R3, -0xfcff, RZ ;  /* 0xffff030103377810 */ /* 0x000fe20007f1e0ff */
[----:B------:R-:W-:-:S03]  /*4f70*/  IMAD.MOV.U32 R16, RZ, RZ, RZ ;  /* 0x000000ffff107224 */ /* 0x000fc600078e00ff */
[----:B------:R-:W-:Y:S01]  /*4f80*/  LOP3.LUT R17, R14, 0x7c00, RZ, 0xc0, !PT ;  /* 0x00007c000e117812 */ /* 0x000fe200078ec0ff */
[----:B------:R-:W-:-:S04]  /*4f90*/  IMAD.MOV.U32 R14, RZ, RZ, RZ ;  /* 0x000000ffff0e7224 */ /* 0x000fc800078e00ff */
[----:B------:R-:W-:-:S04]  /*4fa0*/  IMAD.IADD R17, R8, 0x1, R17 ;  /* 0x0000000108117824 */ /* 0x000fc800078e0211 */
[----:B-1----:R-:W-:Y:S01]  /*4fb0*/  IMAD R18, R18, 0x4, R17 ;  /* 0x0000000412127824 */ /* 0x002fe200078e0211 */
[----:B------:R-:W-:-:S07]  /*4fc0*/  IADD3.X R17, PT, PT, R2, -0x1, RZ, P0, !PT ;  /* 0xffffffff02117810 */ /* 0x000fce00007fe4ff */
.L_x_22:
[----:B-12---:R-:W-:-:S05]  /*4fd0*/  UMOV UR4, URZ ;  /* 0x000000ff00047c82 */ /* 0x006fca0008000000 */
.L_x_17:
[----:B-1----:R-:W-:-:S05]  /*4fe0*/  IADD3 R27, P0, PT, R15, UR5, RZ ;  /* 0x000000050f1b7c10 */ /* 0x002fca000ff1e0ff */
[----:B------:R-:W-:Y:S01]  /*4ff0*/  IMAD.X R30, RZ, RZ, UR6, P0 ;  /* 0x00000006ff1e7e24 */ /* 0x000fe200080e06ff */
[----:B------:R-:W-:-:S04]  /*5000*/  LEA R28, P0, R27, R6, 0x2 ;  /* 0x000000061b1c7211 */ /* 0x000fc800078010ff */
[----:B------:R-:W-:-:S05]  /*5010*/  LEA.HI.X R29, R27, R5, R30, 0x2, P0 ;  /* 0x000000051b1d7211 */ /* 0x000fca00000f141e */
[----:B------:R-:W2:Y:S04]  /*5020*/  LDG.E R27, desc[UR8][R28.64] ;  /* 0x000000081c1b7981 */ /* 0x000ea8000c1e1900 */
[----:B------:R-:W3:Y:S04]  /*5030*/  LDG.E R30, desc[UR8][R28.64+0x400] ;  /* 0x000400081c1e7981 */ /* 0x000ee8000c1e1900 */
[----:B------:R-:W4:Y:S04]  /*5040*/  LDG.E R31, desc[UR8][R28.64+0x800] ;  /* 0x000800081c1f7981 */ /* 0x000f28000c1e1900 */
[----:B------:R-:W5:Y:S04]  /*5050*/  LDG.E R32, desc[UR8][R28.64+0xc00] ;  /* 0x000c00081c207981 */ /* 0x000f68000c1e1900 */
[----:B------:R-:W5:Y:S04]  /*5060*/  LDG.E R33, desc[UR8][R28.64+0x1000] ;  /* 0x001000081c217981 */ /* 0x000f68000c1e1900 */
[----:B------:R-:W5:Y:S01]  /*5070*/  LDG.E R34, desc[UR8][R28.64+0x1400] ;  /* 0x001400081c227981 */ /* 0x000f62000c1e1900 */
[----:B------:R-:W-:-:S03]  /*5080*/  UBMSK UR7, URZ, 0x6 ;  /* 0x00000006ff07789b */ /* 0x000fc60008000000 */
[----:B------:R-:W5:Y:S04]  /*5090*/  LDG.E R35, desc[UR8][R28.64+0x1800] ;  /* 0x001800081c237981 */ /* 0x000f68000c1e1900 */
        /* <DEDUP_REMOVED lines=13> */
[----:B------:R-:W5:Y:S01]  /*5170*/  LDG.E R50, desc[UR8][R28.64+0x5800] ;  /* 0x005800081c327981 */ /* 0x000f62000c1e1900 */
[----:B--2---:R-:W-:-:S05]  /*5180*/  LOP3.LUT R27, R27, UR7, RZ, 0xc0, !PT ;  /* 0x000000071b1b7c12 */ /* 0x004fca000f8ec0ff */
[C---:B------:R-:W-:Y:S01]  /*5190*/  IMAD.SHL.U32 R36, R27.reuse, 0x100, RZ ;  /* 0x000001001b247824 */ /* 0x040fe200078e00ff */
[----:B------:R-:W-:-:S04]  /*51a0*/  LOP3.LUT R27, R27, 0x3, RZ, 0xc0, !PT ;  /* 0x000000031b1b7812 */ /* 0x000fc800078ec0ff */
[----:B------:R-:W-:-:S04]  /*51b0*/  LOP3.LUT R36, R36, 0xfffffc00, RZ, 0xc0, !PT ;  /* 0xfffffc0024247812 */ /* 0x000fc800078ec0ff */
[----:B------:R-:W-:Y:S02]  /*51c0*/  IADD3 R51, PT, PT, R27, R4, R36 ;  /* 0x000000041b337210 */ /* 0x000fe40007ffe024 */
[----:B------:R-:W2:Y:S04]  /*51d0*/  LDG.E R27, desc[UR8][R28.64+0x1c00] ;  /* 0x001c00081c1b7981 */ /* 0x000ea8000c1e1900 */
[----:B------:R1:W2:Y:S01]  /*51e0*/  LDG.E R36, desc[UR8][R28.64+0x2000] ;  /* 0x002000081c247981 */ /* 0x0002a2000c1e1900 */
[----:B------:R-:W-:Y:S06]  /*51f0*/  BAR.SYNC.DEFER_BLOCKING 0x0 ;  /* 0x0000000000007b1d */ /* 0x000fec0000010000 */
[----:B------:R-:W0:Y:S01]  /*5200*/  LDS.U8 R52, [R51] ;  /* 0x0000000033347984 */ /* 0x000e220000000000 */
[----:B---3--:R-:W-:-:S05]  /*5210*/  LOP3.LUT R30, R30, UR7, RZ, 0xc0, !PT ;  /* 0x000000071e1e7c12 */ /* 0x008fca000f8ec0ff */
[C---:B------:R-:W-:Y:S01]  /*5220*/  IMAD.SHL.U32 R54, R30.reuse, 0x100, RZ ;  /* 0x000001001e367824 */ /* 0x040fe200078e00ff */
[----:B------:R-:W-:-:S04]  /*5230*/  LOP3.LUT R53, R30, 0x3, RZ, 0xc0, !PT ;  /* 0x000000031e357812 */ /* 0x000fc800078ec0ff */
[----:B------:R-:W-:-:S04]  /*5240*/  LOP3.LUT R54, R54, 0xfffffc00, RZ, 0xc0, !PT ;  /* 0xfffffc0036367812 */ /* 0x000fc800078ec0ff */
[----:B------:R-:W-:Y:S01]  /*5250*/  IADD3 R53, PT, PT, R53, R4, R54 ;  /* 0x0000000435357210 */ /* 0x000fe20007ffe036 */
[----:B0-----:R-:W-:-:S05]  /*5260*/  VIADD R52, R52, 0x1 ;  /* 0x0000000134347836 */ /* 0x001fca0000000000 */
[----:B------:R-:W-:Y:S04]  /*5270*/  STS.U8 [R51], R52 ;  /* 0x0000003433007388 */ /* 0x000fe80000000000 */
[----:B------:R-:W0:Y:S01]  /*5280*/  LDS.U8 R30, [R53] ;  /* 0x00000000351e7984 */ /* 0x000e220000000000 */
[----:B----4-:R-:W-:-:S05]  /*5290*/  LOP3.LUT R31, R31, UR7, RZ, 0xc0, !PT ;  /* 0x000000071f1f7c12 */ /* 0x010fca000f8ec0ff */
[C---:B-1----:R-:W-:Y:S01]  /*52a0*/  IMAD.SHL.U32 R28, R31.reuse, 0x100, RZ ;  /* 0x000001001f1c7824 */ /* 0x042fe200078e00ff */
[----:B------:R-:W-:-:S04]  /*52b0*/  LOP3.LUT R31, R31, 0x3, RZ, 0xc0, !PT ;  /* 0x000000031f1f7812 */ /* 0x000fc800078ec0ff */
[----:B------:R-:W-:-:S04]  /*52c0*/  LOP3.LUT R28, R28, 0xfffffc00, RZ, 0xc0, !PT ;  /* 0xfffffc001c1c7812 */ /* 0x000fc800078ec0ff */
[----:B------:R-:W-:Y:S01]  /*52d0*/  IADD3 R28, PT, PT, R31, R4, R28 ;  /* 0x000000041f1c7210 */ /* 0x000fe20007ffe01c */
[----:B0-----:R-:W-:-:S05]  /*52e0*/  VIADD R30, R30, 0x1 ;  /* 0x000000011e1e7836 */ /* 0x001fca0000000000 */
[----:B------:R-:W-:Y:S04]  /*52f0*/  STS.U8 [R53], R30 ;  /* 0x0000001e35007388 */ /* 0x000fe80000000000 */
[----:B------:R-:W0:Y:S01]  /*5300*/  LDS.U8 R29, [R28] ;  /* 0x000000001c1d7984 */ /* 0x000e220000000000 */
[----:B-----5:R-:W-:-:S05]  /*5310*/  LOP3.LUT R32, R32, UR7, RZ, 0xc0, !PT ;  /* 0x0000000720207c12 */ /* 0x020fca000f8ec0ff */
[C---:B------:R-:W-:Y:S01]  /*5320*/  IMAD.SHL.U32 R51, R32.reuse, 0x100, RZ ;  /* 0x0000010020337824 */ /* 0x040fe200078e00ff */
[----:B------:R-:W-:-:S04]  /*5330*/  LOP3.LUT R31, R32, 0x3, RZ, 0xc0, !PT ;  /* 0x00000003201f7812 */ /* 0x000fc800078ec0ff */
[----:B------:R-:W-:-:S04]  /*5340*/  LOP3.LUT R51, R51, 0xfffffc00, RZ, 0xc0, !PT ;  /* 0xfffffc0033337812 */ /* 0x000fc800078ec0ff */
[----:B------:R-:W-:Y:S01]  /*5350*/  IADD3 R31, PT, PT, R31, R4, R51 ;  /* 0x000000041f1f7210 */ /* 0x000fe20007ffe033 */
[----:B0-----:R-:W-:-:S05]  /*5360*/  VIADD R29, R29, 0x1 ;  /* 0x000000011d1d7836 */ /* 0x001fca0000000000 */
[----:B------:R-:W-:Y:S04]  /*5370*/  STS.U8 [R28], R29 ;  /* 0x0000001d1c007388 */ /* 0x000fe80000000000 */
[----:B------:R-:W0:Y:S01]  /*5380*/  LDS.U8 R32, [R31] ;  /* 0x000000001f207984 */ /* 0x000e220000000000 */
[----:B------:R-:W-:-:S05]  /*5390*/  LOP3.LUT R33, R33, UR7, RZ, 0xc0, !PT ;  /* 0x0000000721217c12 */ /* 0x000fca000f8ec0ff */
        /* <DEDUP_REMOVED lines=23> */
[----:B--2---:R-:W-:-:S05]  /*5510*/  LOP3.LUT R27, R27, UR7, RZ, 0xc0, !PT ;  /* 0x000000071b1b7c12 */ /* 0x004fca000f8ec0ff */
        /* <DEDUP_REMOVED lines=127> */
[----:B------:R-:W-:Y:S02]  /*5d10*/  UIADD3 UR5, UP0, UPT, UR5, 0x1700, URZ ;  /* 0x0000170005057890 */ /* 0x000fe4000ff1e0ff */
[----:B------:R-:W-:Y:S02]  /*5d20*/  UIADD3 UR4, UPT, UPT, UR4, 0x1, URZ ;  /* 0x0000000104047890 */ /* 0x000fe4000fffe0ff */
[----:B------:R-:W-:Y:S02]  /*5d30*/  UIADD3.X UR6, UPT, UPT, URZ, UR6, URZ, UP0, !UPT ;  /* 0x00000006ff067290 */ /* 0x000fe400087fe4ff */
[----:B------:R-:W-:Y:S01]  /*5d40*/  UISETP.NE.AND UP0, UPT, UR4, 0xb, UPT ;  /* 0x0000000b0400788c */ /* 0x000fe2000bf05270 */
[----:B0-----:R-:W-:-:S05]  /*5d50*/  VIADD R30, R30, 0x1 ;  /* 0x000000011e1e7836 */ /* 0x001fca0000000000 */
[----:B------:R1:W-:Y:S03]  /*5d60*/  STS.U8 [R27], R30 ;  /* 0x0000001e1b007388 */ /* 0x0003e60000000000 */
[----:B------:R-:W-:Y:S05]  /*5d70*/  BRA.U UP0, `(.L_x_17) ;  /* 0xfffffff100987547 */ /* 0x000fea000b83ffff */
[----:B------:R-:W-:Y:S01]  /*5d80*/  BAR.SYNC.DEFER_BLOCKING 0x0 ;  /* 0x0000000000007b1d */ /* 0x000fe20000010000 */
[C---:B------:R-:W-:Y:S02]  /*5d90*/  ISETP.GT.U32.AND P1, PT, R15.reuse, 0x1ff, PT ;  /* 0x000001ff0f00780c */ /* 0x040fe40003f24070 */
[----:B------:R-:W-:-:S03]  /*5da0*/  ISETP.GT.U32.AND P0, PT, R15, 0xff, PT ;  /* 0x000000ff0f00780c */ /* 0x000fc60003f04070 */
[----:B------:R-:W-:Y:S08]  /*5db0*/  BSSY.RECONVERGENT B0, `(.L_x_18) ;  /* 0x000006a000007945 */ /* 0x000ff00003800200 */
[----:B------:R-:W-:Y:S05]  /*5dc0*/  @P1 BRA `(.L_x_19) ;  /* 0x0000000400a01947 */ /* 0x000fea0003800000 */
[----:B-1----:R-:W0:Y:S04]  /*5dd0*/  LDS R27, [R18] ;  /* 0x00000000121b7984 */ /* 0x002e280000000800 */
[----:B------:R-:W1:Y:S04]  /*5de0*/  LDS R29, [R18+0x80] ;  /* 0x00008000121d7984 */ /* 0x000e680000000800 */
[----:B------:R-:W2:Y:S04]  /*5df0*/  LDS R32, [R18+0x100] ;  /* 0x0001000012207984 */ /* 0x000ea80000000800 */
[----:B------:R-:W3:Y:S04]  /*5e00*/  LDS R33, [R18+0x180] ;  /* 0x0001800012217984 */ /* 0x000ee80000000800 */
[----:B------:R-:W4:Y:S04]  /*5e10*/  LDS R34, [R18+0x200] ;  /* 0x0002000012227984 */ /* 0x000f280000000800 */
[----:B------:R-:W5:Y:S01]  /*5e20*/  LDS R35, [R18+0x280] ;  /* 0x0002800012237984 */ /* 0x000f620000000800 */
[----:B0-----:R-:W-:-:S02]  /*5e30*/  PRMT R28, R27, 0x7770, RZ ;  /* 0x000077701b1c7816 */ /* 0x001fc400000000ff */
[C---:B-1----:R-:W-:Y:S02]  /*5e40*/  PRMT R30, R29.reuse, 0x7770, RZ ;  /* 0x000077701d1e7816 */ /* 0x042fe400000000ff */
[----:B------:R-:W-:Y:S02]  /*5e50*/  LOP3.LUT R28, R28, 0xff, RZ, 0xc0, !PT ;  /* 0x000000ff1c1c7812 */ /* 0x000fe400078ec0ff */
[----:B------:R-:W-:Y:S02]  /*5e60*/  LOP3.LUT R37, R30, 0xff, RZ, 0xc0, !PT ;  /* 0x000000ff1e257812 */ /* 0x000fe400078ec0ff */
[----:B------:R-:W-:Y:S02]  /*5e70*/  PRMT R31, R29, 0x7772, RZ ;  /* 0x000077721d1f7816 */ /* 0x000fe400000000ff */
[----:B------:R-:W-:Y:S02]  /*5e80*/  IADD3 R37, P5, P6, R37, R26, R28 ;  /* 0x0000001a25257210 */ /* 0x000fe40007ebe01c */
[----:B------:R-:W-:-:S02]  /*5e90*/  PRMT R26, R27, 0x7771, RZ ;  /* 0x000077711b1a7816 */ /* 0x000fc400000000ff */
[----:B------:R-:W-:Y:S02]  /*5ea0*/  PRMT R28, R27, 0x7772, RZ ;  /* 0x000077721b1c7816 */ /* 0x000fe400000000ff */
[----:B------:R-:W-:Y:S02]  /*5eb0*/  PRMT R30, R29, 0x7771, RZ ;  /* 0x000077711d1e7816 */ /* 0x000fe400000000ff */
[----:B------:R-:W-:Y:S02]  /*5ec0*/  LOP3.LUT R36, R26, 0xff, RZ, 0xc0, !PT ;  /* 0x000000ff1a247812 */ /* 0x000fe400078ec0ff */
[----:B------:R-:W-:Y:S02]  /*5ed0*/  LOP3.LUT R28, R28, 0xff, RZ, 0xc0, !PT ;  /* 0x000000ff1c1c7812 */ /* 0x000fe400078ec0ff */
[----:B------:R-:W-:Y:S02]  /*5ee0*/  LOP3.LUT R26, R31, 0xff, RZ, 0xc0, !PT ;  /* 0x000000ff1f1a7812 */ /* 0x000fe400078ec0ff */
[----:B------:R-:W-:-:S02]  /*5ef0*/  LOP3.LUT R30, R30, 0xff, RZ, 0xc0, !PT ;  /* 0x000000ff1e1e7812 */ /* 0x000fc400078ec0ff */
[----:B------:R-:W-:Y:S02]  /*5f00*/  PRMT R27, R27, 0x7773, RZ ;  /* 0x000077731b1b7816 */ /* 0x000fe400000000ff */
[----:B------:R-:W-:Y:S02]  /*5f10*/  PRMT R29, R29, 0x7773, RZ ;  /* 0x000077731d1d7816 */ /* 0x000fe400000000ff */
[----:B------:R-:W-:Y:S02]  /*5f20*/  IADD3 R31, P2, P3, R26, R25, R28 ;  /* 0x000000191a1f7210 */ /* 0x000fe40007b5e01c */
[----:B------:R-:W-:Y:S02]  /*5f30*/  IADD3 R30, P1, P4, R30, R21, R36 ;  /* 0x000000151e1e7210 */ /* 0x000fe40007c3e024 */
[----:B------:R-:W-:Y:S02]  /*5f40*/  LOP3.LUT R27, R27, 0xff, RZ, 0xc0, !PT ;  /* 0x000000ff1b1b7812 */ /* 0x000fe400078ec0ff */
[----:B------:R-:W-:-:S02]  /*5f50*/  LOP3.LUT R26, R29, 0xff, RZ, 0xc0, !PT ;  /* 0x000000ff1d1a7812 */ /* 0x000fc400078ec0ff */
[----:B--2---:R-:W-:Y:S02]  /*5f60*/  PRMT R21, R32, 0x7770, RZ ;  /* 0x0000777020157816 */ /* 0x004fe400000000ff */
[----:B---3--:R-:W-:Y:S02]  /*5f70*/  PRMT R25, R33, 0x7770, RZ ;  /* 0x0000777021197816 */ /* 0x008fe400000000ff */
[----:B------:R-:W-:Y:S02]  /*5f80*/  IADD3.X R38, PT, PT, RZ, R24, RZ, P5, P6 ;  /* 0x00000018ff267210 */ /* 0x000fe40002fec4ff */
[----:B------:R-:W-:Y:S02]  /*5f90*/  IADD3 R26, P5, P6, R26, R23, R27 ;  /* 0x000000171a1a7210 */ /* 0x000fe40007ebe01b */
[----:B------:R-:W-:Y:S02]  /*5fa0*/  LOP3.LUT R24, R21, 0xff, RZ, 0xc0, !PT ;  /* 0x000000ff15187812 */ /* 0x000fe400078ec0ff */
[----:B------:R-:W-:-:S02]  /*5fb0*/  PRMT R23, R33, 0x7771, RZ ;  /* 0x0000777121177816 */ /* 0x000fc400000000ff */
[----:B------:R-:W-:Y:S02]  /*5fc0*/  LOP3.LUT R25, R25, 0xff, RZ, 0xc0, !PT ;  /* 0x000000ff19197812 */ /* 0x000fe400078ec0ff */
[----:B------:R-:W-:Y:S02]  /*5fd0*/  IADD3.X R36, PT, PT, RZ, R22, RZ, P1, P4 ;  /* 0x00000016ff247210 */ /* 0x000fe40000fe84ff */
[----:B------:R-:W-:Y:S02]  /*5fe0*/  IADD3 R29, P1, P4, R25, R37, R24 ;  /* 0x00000025191d7210 */ /* 0x000fe40007c3e018 */
[----:B------:R-:W-:Y:S01]  /*5ff0*/  LOP3.LUT R28, R23, 0xff, RZ, 0xc0, !PT ;  /* 0x000000ff171c7812 */ /* 0x000fe200078ec0ff */
[----:B------:R-:W-:Y:S01]  /*6000*/  LDS R24, [R18+0x380] ;  /* 0x0003800012187984 */ /* 0x000fe20000000800 */
[----:B------:R-:W-:Y:S02]  /*6010*/  PRMT R21, R32, 0x7771, RZ ;  /* 0x0000777120157816 */ /* 0x000fe400000000ff */
[----:B------:R-:W-:Y:S01]  /*6020*/  IADD3.X R37, PT, PT, RZ, R20, RZ, P2, P3 ;  /* 0x00000014ff257210 */ /* 0x000fe200017e64ff */
[----:B------:R-:W0:Y:S01]  /*6030*/  LDS R23, [R18+0x300] ;  /* 0x0003000012177984 */ /* 0x000e220000000800 */
[----:B------:R-:W-:-:S02]  /*6040*/  LOP3.LUT R21, R21, 0xff, RZ, 0xc0, !PT ;  /* 0x000000ff15157812 */ /* 0x000fc400078ec0ff */
[----:B------:R-:W-:Y:S02]  /*6050*/  PRMT R20, R32, 0x7772, RZ ;  /* 0x0000777220147816 */ /* 0x000fe400000000ff */
[----:B------:R-:W-:Y:S02]  /*6060*/  IADD3 R28, P2, P3, R28, R30, R21 ;  /* 0x0000001e1c1c7210 */ /* 0x000fe40007b5e015 */
[C---:B------:R-:W-:Y:S02]  /*6070*/  PRMT R21, R33.reuse, 0x7772, RZ ;  /* 0x0000777221157816 */ /* 0x040fe400000000ff */
[----:B------:R-:W-:Y:S02]  /*6080*/  PRMT R32, R32, 0x7773, RZ ;  /* 0x0000777320207816 */ /* 0x000fe400000000ff */
[----:B------:R-:W-:Y:S02]  /*6090*/  PRMT R33, R33, 0x7773, RZ ;  /* 0x0000777321217816 */ /* 0x000fe400000000ff */
[----:B------:R-:W-:-:S02]  /*60a0*/  LOP3.LUT R20, R20, 0xff, RZ, 0xc0, !PT ;  /* 0x000000ff14147812 */ /* 0x000fc400078ec0ff */
[----:B------:R-:W-:Y:S02]  /*60b0*/  LOP3.LUT R21, R21, 0xff, RZ, 0xc0, !PT ;  /* 0x000000ff15157812 */ /* 0x000fe400078ec0ff */
[----:B------:R-:W-:Y:S02]  /*60c0*/  LOP3.LUT R27, R32, 0xff, RZ, 0xc0, !PT ;  /* 0x000000ff201b7812 */ /* 0x000fe400078ec0ff */
[----:B------:R-:W-:Y:S02]  /*60d0*/  LOP3.LUT R30, R33, 0xff, RZ, 0xc0, !PT ;  /* 0x000000ff211e7812 */ /* 0x000fe400078ec0ff */
[----:B------:R-:W-:Y:S02]  /*60e0*/  IADD3.X R32, PT, PT, RZ, R19, RZ, P5, P6 ;  /* 0x00000013ff207210 */ /* 0x000fe40002fec4ff */
[----:B------:R-:W-:Y:S02]  /*60f0*/  IADD3 R25, P5, P6, R21, R31, R20 ;  /* 0x0000001f15197210 */ /* 0x000fe40007ebe014 */
[----:B----4-:R-:W-:-:S02]  /*6100*/  PRMT R19, R34, 0x7770, RZ ;  /* 0x0000777022137816 */ /* 0x010fc400000000ff */
[----:B------:R-:W-:Y:S02]  /*6110*/  PRMT R20, R34, 0x7771, RZ ;  /* 0x0000777122147816 */ /* 0x000fe400000000ff */
[----:B-----5:R-:W-:Y:S02]  /*6120*/  PRMT R22, R35, 0x7771, RZ ;  /* 0x0000777123167816 */ /* 0x020fe400000000ff */
[----:B------:R-:W-:Y:S02]  /*6130*/  IADD3.X R31, PT, PT, RZ, R38, RZ, P1, P4 ;  /* 0x00000026ff1f7210 */ /* 0x000fe40000fe84ff */
[----:B------:R-:W-:Y:S02]  /*6140*/  IADD3 R30, P4, P1, R30, R26, R27 ;  /* 0x0000001a1e1e7210 */ /* 0x000fe4000799e01b */
[----:B------:R-:W-:Y:S02]  /*6150*/  LOP3.LUT R26, R19, 0xff, RZ, 0xc0, !PT ;  /* 0x000000ff131a7812 */ /* 0x000fe400078ec0ff */
[----:B------:R-:W-:-:S02]  /*6160*/  LOP3.LUT R19, R20, 0xff, RZ, 0xc0, !PT ;  /* 0x000000ff14137812 */ /* 0x000fc400078ec0ff */
[----:B------:R-:W-:Y:S02]  /*6170*/  LOP3.LUT R22, R22, 0xff, RZ, 0xc0, !PT ;  /* 0x000000ff16167812 */ /* 0x000fe400078ec0ff */
[----:B------:R-:W-:Y:S02]  /*6180*/  IADD3.X R33, PT, PT, RZ, R37, RZ, P5, P6 ;  /* 0x00000025ff217210 */ /* 0x000fe40002fec4ff */
[----:B------:R-:W-:Y:S02]  /*6190*/  IADD3 R28, P6, P5, R22, R28, R19 ;  /* 0x0000001c161c7210 */ /* 0x000fe40007dde013 */
[C---:B------:R-:W-:Y:S02]  /*61a0*/  PRMT R21, R35.reuse, 0x7770, RZ ;  /* 0x0000777023157816 */ /* 0x040fe400000000ff */
[----:B------:R-:W-:Y:S02]  /*61b0*/  PRMT R19, R34, 0x7772, RZ ;  /* 0x0000777222137816 */ /* 0x000fe400000000ff */
[----:B------:R-:W-:-:S02]  /*61c0*/  PRMT R20, R35, 0x7772, RZ ;  /* 0x0000777223147816 */ /* 0x000fc400000000ff */
[----:B------:R-:W-:Y:S02]  /*61d0*/  LOP3.LUT R21, R21, 0xff, RZ, 0xc0, !PT ;  /* 0x000000ff15157812 */ /* 0x000fe400078ec0ff */
[----:B------:R-:W-:Y:S02]  /*61e0*/  LOP3.LUT R19, R19, 0xff, RZ, 0xc0, !PT ;  /* 0x000000ff13137812 */ /* 0x000fe400078ec0ff */
[----:B------:R-:W-:Y:S02]  /*61f0*/  LOP3.LUT R20, R20, 0xff, RZ, 0xc0, !PT ;  /* 0x000000ff14147812 */ /* 0x000fe400078ec0ff */
[----:B------:R-:W-:Y:S02]  /*6200*/  IADD3.X R36, PT, PT, RZ, R36, RZ, P2, P3 ;  /* 0x00000024ff247210 */ /* 0x000fe400017e64ff */
[----:B------:R-:W-:Y:S02]  /*6210*/  PRMT R34, R34, 0x7773, RZ ;  /* 0x0000777322227816 */ /* 0x000fe400000000ff */
[----:B------:R-:W-:-:S02]  /*6220*/  PRMT R35, R35, 0x7773, RZ ;  /* 0x0000777323237816 */ /* 0x000fc400000000ff */
[----:B------:R-:W-:Y:S02]  /*6230*/  IADD3.X R32, PT, PT, RZ, R32, RZ, P4, P1 ;  /* 0x00000020ff207210 */ /* 0x000fe400027e24ff */
[----:B------:R-:W-:Y:S02]  /*6240*/  IADD3 R29, P3, P2, R21, R29, R26 ;  /* 0x0000001d151d7210 */ /* 0x000fe40007a7e01a */
[----:B------:R-:W-:Y:S02]  /*6250*/  IADD3 R25, P1, P4, R20, R25, R19 ;  /* 0x0000001914197210 */ /* 0x000fe40007c3e013 */
[----:B0-----:R-:W-:Y:S02]  /*6260*/  PRMT R19, R23, 0x7770, RZ ;  /* 0x0000777017137816 */ /* 0x001fe400000000ff */
[----:B------:R-:W-:Y:S02]  /*6270*/  PRMT R21, R24, 0x7770, RZ ;  /* 0x0000777018157816 */ /* 0x000fe400000000ff */
[----:B------:R-:W-:-:S02]  /*6280*/  LOP3.LUT R34, R34, 0xff, RZ, 0xc0, !PT ;  /* 0x000000ff22227812 */ /* 0x000fc400078ec0ff */
[----:B------:R-:W-:Y:S02]  /*6290*/  LOP3.LUT R27, R35, 0xff, RZ, 0xc0, !PT ;  /* 0x000000ff231b7812 */ /* 0x000fe400078ec0ff */
[----:B------:R-:W-:Y:S02]  /*62a0*/  PRMT R20, R23, 0x7771, RZ ;  /* 0x0000777117147816 */ /* 0x000fe400000000ff */
[----:B------:R-:W-:Y:S02]  /*62b0*/  PRMT R22, R24, 0x7771, RZ ;  /* 0x0000777118167816 */ /* 0x000fe400000000ff */
[----:B------:R-:W-:Y:S02]  /*62c0*/  LOP3.LUT R26, R19, 0xff, RZ, 0xc0, !PT ;  /* 0x000000ff131a7812 */ /* 0x000fe400078ec0ff */
[----:B------:R-:W-:Y:S02]  /*62d0*/  LOP3.LUT R21, R21, 0xff, RZ, 0xc0, !PT ;  /* 0x000000ff15157812 */ /* 0x000fe400078ec0ff */
[----:B------:R-:W-:-:S02]  /*62e0*/  IADD3.X R31, PT, PT, RZ, R31, RZ, P3, P2 ;  /* 0x0000001fff1f7210 */ /* 0x000fc40001fe44ff */
[----:B------:R-:W-:Y:S02]  /*62f0*/  IADD3 R27, P2, P3, R27, R30, R34 ;  /* 0x0000001e1b1b7210 */ /* 0x000fe40007b5e022 */
[----:B------:R-:W-:Y:S02]  /*6300*/  LOP3.LUT R19, R20, 0xff, RZ, 0xc0, !PT ;  /* 0x000000ff14137812 */ /* 0x000fe400078ec0ff */
[----:B------:R-:W-:Y:S02]  /*6310*/  LOP3.LUT R22, R22, 0xff, RZ, 0xc0, !PT ;  /* 0x000000ff16167812 */ /* 0x000fe400078ec0ff */
[----:B------:R-:W-:Y:S02]  /*6320*/  IADD3.X R30, PT, PT, RZ, R36, RZ, P6, P5 ;  /* 0x00000024ff1e7210 */ /* 0x000fe400037ea4ff */
[----:B------:R-:W-:Y:S02]  /*6330*/  IADD3 R26, P6, P5, R21, R29, R26 ;  /* 0x0000001d151a7210 */ /* 0x000fe40007dde01a */
[----:B------:R-:W-:-:S02]  /*6340*/  IADD3.X R29, PT, PT, RZ, R33, RZ, P1, P4 ;  /* 0x00000021ff1d7210 */ /* 0x000fc40000fe84ff */
[----:B------:R-:W-:Y:S02]  /*6350*/  IADD3 R21, P4, P1, R22, R28, R19 ;  /* 0x0000001c16157210 */ /* 0x000fe4000799e013 */
[C---:B------:R-:W-:Y:S02]  /*6360*/  PRMT R19, R23.reuse, 0x7772, RZ ;  /* 0x0000777217137816 */ /* 0x040fe400000000ff */
        /* <DEDUP_REMOVED lines=8> */
[----:B------:R-:W-:Y:S02]  /*63f0*/  IADD3.X R24, PT, PT, RZ, R31, RZ, P6, P5 ;  /* 0x0000001fff187210 */ /* 0x000fe400037ea4ff */
[----:B------:R-:W-:-:S02]  /*6400*/  IADD3 R25, P2, P3, R20, R25, R19 ;  /* 0x0000001914197210 */ /* 0x000fc40007b5e013 */
[----:B------:R-:W-:Y:S02]  /*6410*/  IADD3 R23, P5, P6, R23, R27, R22 ;  /* 0x0000001b17177210 */ /* 0x000fe40007ebe016 */
[----:B------:R-:W-:Y:S02]  /*6420*/  IADD3.X R22, PT, PT, RZ, R30, RZ, P4, P1 ;  /* 0x0000001eff167210 */ /* 0x000fe400027e24ff */
[----:B------:R-:W-:Y:S02]  /*6430*/  IADD3.X R20, PT, PT, RZ, R29, RZ, P2, P3 ;  /* 0x0000001dff147210 */ /* 0x000fe400017e64ff */
[----:B------:R-:W-:-:S07]  /*6440*/  IADD3.X R19, PT, PT, RZ, R28, RZ, P5, P6 ;  /* 0x0000001cff137210 */ /* 0x000fce0002fec4ff */
.L_x_19:
[----:B------:R-:W-:Y:S05]  /*6450*/  BSYNC.RECONVERGENT B0 ;  /* 0x0000000000007941 */ /* 0x000fea0003800200 */
.L_x_18:
[----:B------:R-:W-:Y:S04]  /*6460*/  BSSY.RECONVERGENT B0, `(.L_x_20) ;  /* 0x000006a000007945 */ /* 0x000fe80003800200 */
[----:B------:R-:W-:Y:S05]  /*6470*/  @P0 BRA `(.L_x_21) ;  /* 0x0000000400a00947 */ /* 0x000fea0003800000 */
[----:B-1----:R-:W0:Y:S04]  /*6480*/  LDS R27, [R18+0x2000] ;  /* 0x00200000121b7984 */ /* 0x002e280000000800 */
        /* <DEDUP_REMOVED lines=13> */
[C---:B------:R-:W-:Y:S02]  /*6560*/  PRMT R28, R27.reuse, 0x7772, RZ ;  /* 0x000077721b1c7816 */ /* 0x040fe400000000ff */
[----:B------:R-:W-:Y:S02]  /*6570*/  PRMT R27, R27, 0x7773, RZ ;  /* 0x000077731b1b7816 */ /* 0x000fe400000000ff */
[----:B------:R-:W-:Y:S02]  /*6580*/  PRMT R29, R29, 0x7773, RZ ;  /* 0x000077731d1d7816 */ /* 0x000fe400000000ff */
[----:B------:R-:W-:Y:S02]  /*6590*/  LOP3.LUT R9, R9, 0xff, RZ, 0xc0, !PT ;  /* 0x000000ff09097812 */ /* 0x000fe400078ec0ff */
[----:B------:R-:W-:-:S02]  /*65a0*/  LOP3.LUT R30, R30, 0xff, RZ, 0xc0, !PT ;  /* 0x000000ff1e1e7812 */ /* 0x000fc400078ec0ff */
[----:B------:R-:W-:Y:S02]  /*65b0*/  LOP3.LUT R28, R28, 0xff, RZ, 0xc0, !PT ;  /* 0x000000ff1c1c7812 */ /* 0x000fe400078ec0ff */
[----:B------:R-:W-:Y:S02]  /*65c0*/  LOP3.LUT R36, R31, 0xff, RZ, 0xc0, !PT ;  /* 0x000000ff1f247812 */ /* 0x000fe400078ec0ff */
[----:B------:R-:W-:Y:S02]  /*65d0*/  LOP3.LUT R27, R27, 0xff, RZ, 0xc0, !PT ;  /* 0x000000ff1b1b7812 */ /* 0x000fe400078ec0ff */
[----:B------:R-:W-:Y:S02]  /*65e0*/  LOP3.LUT R29, R29, 0xff, RZ, 0xc0, !PT ;  /* 0x000000ff1d1d7812 */ /* 0x000fe400078ec0ff */
[----:B------:R-:W-:Y:S02]  /*65f0*/  IADD3 R30, P2, P3, R30, R11, R9 ;  /* 0x0000000b1e1e7210 */ /* 0x000fe40007b5e009 */
[----:B--2---:R-:W-:-:S02]  /*6600*/  PRMT R9, R32, 0x7770, RZ ;  /* 0x0000777020097816 */ /* 0x004fc400000000ff */
[----:B------:R-:W-:Y:S02]  /*6610*/  IADD3.X R39, PT, PT, RZ, R7, RZ, P4, P5 ;  /* 0x00000007ff277210 */ /* 0x000fe400027ea4ff */
[----:B------:R-:W-:Y:S02]  /*6620*/  IADD3 R36, P0, P1, R36, R13, R28 ;  /* 0x0000000d24247210 */ /* 0x000fe4000791e01c */
[----:B------:R-:W-:Y:S01]  /*6630*/  IADD3 R31, P4, P5, R29, R14, R27 ;  /* 0x0000000e1d1f7210 */ /* 0x000fe20007d9e01b */
[----:B------:R-:W0:Y:S01]  /*6640*/  LDS R13, [R18+0x2300] ;  /* 0x00230000120d7984 */ /* 0x000e220000000800 */
[----:B---3--:R-:W-:Y:S02]  /*6650*/  PRMT R11, R33, 0x7770, RZ ;  /* 0x00007770210b7816 */ /* 0x008fe400000000ff */
[----:B------:R-:W-:Y:S01]  /*6660*/  LOP3.LUT R28, R9, 0xff, RZ, 0xc0, !PT ;  /* 0x000000ff091c7812 */ /* 0x000fe200078ec0ff */
[----:B------:R-:W1:Y:S01]  /*6670*/  LDS R14, [R18+0x2380] ;  /* 0x00238000120e7984 */ /* 0x000e620000000800 */
[----:B------:R-:W-:-:S02]  /*6680*/  PRMT R7, R32, 0x7771, RZ ;  /* 0x0000777120077816 */ /* 0x000fc400000000ff */
[----:B------:R-:W-:Y:S02]  /*6690*/  PRMT R9, R33, 0x7771, RZ ;  /* 0x0000777121097816 */ /* 0x000fe400000000ff */
[----:B------:R-:W-:Y:S02]  /*66a0*/  LOP3.LUT R11, R11, 0xff, RZ, 0xc0, !PT ;  /* 0x000000ff0b0b7812 */ /* 0x000fe400078ec0ff */
[----:B------:R-:W-:Y:S02]  /*66b0*/  IADD3.X R38, PT, PT, RZ, R10, RZ, P2, P3 ;  /* 0x0000000aff267210 */ /* 0x000fe400017e64ff */
[----:B------:R-:W-:Y:S02]  /*66c0*/  LOP3.LUT R10, R7, 0xff, RZ, 0xc0, !PT ;  /* 0x000000ff070a7812 */ /* 0x000fe400078ec0ff */
[----:B------:R-:W-:Y:S02]  /*66d0*/  LOP3.LUT R9, R9, 0xff, RZ, 0xc0, !PT ;  /* 0x000000ff09097812 */ /* 0x000fe400078ec0ff */
[----:B------:R-:W-:-:S02]  /*66e0*/  IADD3 R28, P2, P3, R11, R37, R28 ;  /* 0x000000250b1c7210 */ /* 0x000fc40007b5e01c */
[----:B------:R-:W-:Y:S02]  /*66f0*/  IADD3.X R37, PT, PT, RZ, R12, RZ, P0, P1 ;  /* 0x0000000cff257210 */ /* 0x000fe400007e24ff */
[----:B------:R-:W-:Y:S02]  /*6700*/  IADD3 R27, P0, P1, R9, R30, R10 ;  /* 0x0000001e091b7210 */ /* 0x000fe4000791e00a */
[C---:B------:R-:W-:Y:S02]  /*6710*/  PRMT R7, R32.reuse, 0x7772, RZ ;  /* 0x0000777220077816 */ /* 0x040fe400000000ff */
[C---:B------:R-:W-:Y:S02]  /*6720*/  PRMT R9, R33.reuse, 0x7772, RZ ;  /* 0x0000777221097816 */ /* 0x040fe400000000ff */
[----:B------:R-:W-:Y:S02]  /*6730*/  PRMT R32, R32, 0x7773, RZ ;  /* 0x0000777320207816 */ /* 0x000fe400000000ff */
[----:B------:R-:W-:-:S02]  /*6740*/  PRMT R33, R33, 0x7773, RZ ;  /* 0x0000777321217816 */ /* 0x000fc400000000ff */
[----:B------:R-:W-:Y:S02]  /*6750*/  LOP3.LUT R10, R7, 0xff, RZ, 0xc0, !PT ;  /* 0x000000ff070a7812 */ /* 0x000fe400078ec0ff */
[----:B------:R-:W-:Y:S02]  /*6760*/  LOP3.LUT R9, R9, 0xff, RZ, 0xc0, !PT ;  /* 0x000000ff09097812 */ /* 0x000fe400078ec0ff */
[----:B------:R-:W-:Y:S02]  /*6770*/  LOP3.LUT R7, R32, 0xff, RZ, 0xc0, !PT ;  /* 0x000000ff20077812 */ /* 0x000fe400078ec0ff */
[----:B------:R-:W-:Y:S02]  /*6780*/  LOP3.LUT R30, R33, 0xff, RZ, 0xc0, !PT ;  /* 0x000000ff211e7812 */ /* 0x000fe400078ec0ff */
[----:B------:R-:W-:Y:S02]  /*6790*/  IADD3.X R33, PT, PT, RZ, R16, RZ, P4, P5 ;  /* 0x00000010ff217210 */ /* 0x000fe400027ea4ff */
[----:B------:R-:W-:-:S02]  /*67a0*/  IADD3.X R32, PT, PT, RZ, R39, RZ, P2, P3 ;  /* 0x00000027ff207210 */ /* 0x000fc400017e64ff */
[----:B------:R-:W-:Y:S02]  /*67b0*/  IADD3 R29, P4, P5, R9, R36, R10 ;  /* 0x00000024091d7210 */ /* 0x000fe40007d9e00a */
[----:B------:R-:W-:Y:S02]  /*67c0*/  IADD3 R30, P2, P3, R30, R31, R7 ;  /* 0x0000001f1e1e7210 */ /* 0x000fe40007b5e007 */
[C---:B----4-:R-:W-:Y:S02]  /*67d0*/  PRMT R7, R34.reuse, 0x7770, RZ ;  /* 0x0000777022077816 */ /* 0x050fe400000000ff */
[----:B-----5:R-:W-:Y:S02]  /*67e0*/  PRMT R10, R35, 0x7770, RZ ;  /* 0x00007770230a7816 */ /* 0x020fe400000000ff */
[----:B------:R-:W-:Y:S02]  /*67f0*/  PRMT R9, R34, 0x7771, RZ ;  /* 0x0000777122097816 */ /* 0x000fe400000000ff */
[----:B------:R-:W-:-:S02]  /*6800*/  LOP3.LUT R7, R7, 0xff, RZ, 0xc0, !PT ;  /* 0x000000ff07077812 */ /* 0x000fc400078ec0ff */
[----:B------:R-:W-:Y:S02]  /*6810*/  LOP3.LUT R10, R10, 0xff, RZ, 0xc0, !PT ;  /* 0x000000ff0a0a7812 */ /* 0x000fe400078ec0ff */
[----:B------:R-:W-:Y:S02]  /*6820*/  IADD3.X R31, PT, PT, RZ, R38, RZ, P0, P1 ;  /* 0x00000026ff1f7210 */ /* 0x000fe400007e24ff */
[----:B------:R-:W-:Y:S02]  /*6830*/  LOP3.LUT R12, R9, 0xff, RZ, 0xc0, !PT ;  /* 0x000000ff090c7812 */ /* 0x000fe400078ec0ff */
[----:B------:R-:W-:Y:S02]  /*6840*/  IADD3 R28, P1, P0, R10, R28, R7 ;  /* 0x0000001c0a1c7210 */ /* 0x000fe4000783e007 */
[----:B------:R-:W-:Y:S02]  /*6850*/  PRMT R11, R35, 0x7771, RZ ;  /* 0x00007771230b7816 */ /* 0x000fe400000000ff */
[----:B------:R-:W-:-:S02]  /*6860*/  PRMT R7, R34, 0x7772, RZ ;  /* 0x0000777222077816 */ /* 0x000fc400000000ff */
[C---:B------:R-:W-:Y:S02]  /*6870*/  PRMT R9, R35.reuse, 0x7772, RZ ;  /* 0x0000777223097816 */ /* 0x040fe400000000ff */
[----:B------:R-:W-:Y:S02]  /*6880*/  PRMT R34, R34, 0x7773, RZ ;  /* 0x0000777322227816 */ /* 0x000fe400000000ff */
[----:B------:R-:W-:Y:S02]  /*6890*/  PRMT R35, R35, 0x7773, RZ ;  /* 0x0000777323237816 */ /* 0x000fe400000000ff */
[----:B------:R-:W-:Y:S02]  /*68a0*/  LOP3.LUT R10, R7, 0xff, RZ, 0xc0, !PT ;  /* 0x000000ff070a7812 */ /* 0x000fe400078ec0ff */
[----:B------:R-:W-:Y:S02]  /*68b0*/  LOP3.LUT R9, R9, 0xff, RZ, 0xc0, !PT ;  /* 0x000000ff09097812 */ /* 0x000fe400078ec0ff */
[----:B------:R-:W-:-:S02]  /*68c0*/  LOP3.LUT R7, R34, 0xff, RZ, 0xc0, !PT ;  /* 0x000000ff22077812 */ /* 0x000fc400078ec0ff */
[----:B------:R-:W-:Y:S02]  /*68d0*/  LOP3.LUT R16, R35, 0xff, RZ, 0xc0, !PT ;  /* 0x000000ff23107812 */ /* 0x000fe400078ec0ff */
[----:B------:R-:W-:Y:S02]  /*68e0*/  IADD3.X R33, PT, PT, RZ, R33, RZ, P2, P3 ;  /* 0x00000021ff217210 */ /* 0x000fe400017e64ff */
[----:B------:R-:W-:Y:S02]  /*68f0*/  IADD3.X R32, PT, PT, RZ, R32, RZ, P1, P0 ;  /* 0x00000020ff207210 */ /* 0x000fe40000fe04ff */
[----:B------:R-:W-:Y:S02]  /*6900*/  LOP3.LUT R11, R11, 0xff, RZ, 0xc0, !PT ;  /* 0x000000ff0b0b7812 */ /* 0x000fe400078ec0ff */
[----:B------:R-:W-:Y:S02]  /*6910*/  IADD3 R29, P2, P3, R9, R29, R10 ;  /* 0x0000001d091d7210 */ /* 0x000fe40007b5e00a */
[----:B------:R-:W-:-:S02]  /*6920*/  IADD3 R16, P0, P1, R16, R30, R7 ;  /* 0x0000001e10107210 */ /* 0x000fc4000791e007 */
[----:B0-----:R-:W-:Y:S02]  /*6930*/  PRMT R7, R13, 0x7770, RZ ;  /* 0x000077700d077816 */ /* 0x001fe400000000ff */
[----:B-1----:R-:W-:Y:S02]  /*6940*/  PRMT R10, R14, 0x7770, RZ ;  /* 0x000077700e0a7816 */ /* 0x002fe400000000ff */
[----:B------:R-:W-:Y:S02]  /*6950*/  IADD3.X R36, PT, PT, RZ, R37, RZ, P4, P5 ;  /* 0x00000025ff247210 */ /* 0x000fe400027ea4ff */
[----:B------:R-:W-:Y:S02]  /*6960*/  IADD3 R27, P5, P4, R11, R27, R12 ;  /* 0x0000001b0b1b7210 */ /* 0x000fe40007cbe00c */
[----:B------:R-:W-:Y:S02]  /*6970*/  PRMT R9, R13, 0x7771, RZ ;  /* 0x000077710d097816 */ /* 0x000fe400000000ff */
[----:B------:R-:W-:-:S02]  /*6980*/  LOP3.LUT R7, R7, 0xff, RZ, 0xc0, !PT ;  /* 0x000000ff07077812 */ /* 0x000fc400078ec0ff */
[----:B------:R-:W-:Y:S02]  /*6990*/  LOP3.LUT R10, R10, 0xff, RZ, 0xc0, !PT ;  /* 0x000000ff0a0a7812 */ /* 0x000fe400078ec0ff */
[----:B------:R-:W-:Y:S02]  /*69a0*/  PRMT R11, R14, 0x7771, RZ ;  /* 0x000077710e0b7816 */ /* 0x000fe400000000ff */
[----:B------:R-:W-:Y:S02]  /*69b0*/  LOP3.LUT R12, R9, 0xff, RZ, 0xc0, !PT ;  /* 0x000000ff090c7812 */ /* 0x000fe400078ec0ff */
[----:B------:R-:W-:Y:S02]  /*69c0*/  IADD3.X R31, PT, PT, RZ, R31, RZ, P5, P4 ;  /* 0x0000001fff1f7210 */ /* 0x000fe40002fe84ff */
[----:B------:R-:W-:Y:S02]  /*69d0*/  IADD3 R9, P5, P4, R10, R28, R7 ;  /* 0x0000001c0a097210 */ /* 0x000fe40007cbe007 */
[----:B------:R-:W-:-:S02]  /*69e0*/  PRMT R7, R13, 0x7772, RZ ;  /* 0x000077720d077816 */ /* 0x000fc400000000ff */
[C---:B------:R-:W-:Y:S02]  /*69f0*/  PRMT R10, R14.reuse, 0x7772, RZ ;  /* 0x000077720e0a7816 */ /* 0x040fe400000000ff */
[----:B------:R-:W-:Y:S02]  /*6a00*/  LOP3.LUT R11, R11, 0xff, RZ, 0xc0, !PT ;  /* 0x000000ff0b0b7812 */ /* 0x000fe400078ec0ff */
[----:B------:R-:W-:Y:S02]  /*6a10*/  PRMT R13, R13, 0x7773, RZ ;  /* 0x000077730d0d7816 */ /* 0x000fe400000000ff */
[----:B------:R-:W-:Y:S02]  /*6a20*/  PRMT R14, R14, 0x7773, RZ ;  /* 0x000077730e0e7816 */ /* 0x000fe400000000ff */
[----:B------:R-:W-:Y:S02]  /*6a30*/  IADD3.X R30, PT, PT, RZ, R36, RZ, P2, P3 ;  /* 0x00000024ff1e7210 */ /* 0x000fe400017e64ff */
[----:B------:R-:W-:-:S02]  /*6a40*/  LOP3.LUT R7, R7, 0xff, RZ, 0xc0, !PT ;  /* 0x000000ff07077812 */ /* 0x000fc400078ec0ff */
[----:B------:R-:W-:Y:S02]  /*6a50*/  LOP3.LUT R10, R10, 0xff, RZ, 0xc0, !PT ;  /* 0x000000ff0a0a7812 */ /* 0x000fe400078ec0ff */
[----:B------:R-:W-:Y:S02]  /*6a60*/  IADD3 R11, P3, P2, R11, R27, R12 ;  /* 0x0000001b0b0b7210 */ /* 0x000fe40007a7e00c */
[----:B------:R-:W-:Y:S02]  /*6a70*/  LOP3.LUT R27, R13, 0xff, RZ, 0xc0, !PT ;  /* 0x000000ff0d1b7812 */ /* 0x000fe400078ec0ff */
[----:B------:R-:W-:Y:S02]  /*6a80*/  LOP3.LUT R14, R14, 0xff, RZ, 0xc0, !PT ;  /* 0x000000ff0e0e7812 */ /* 0x000fe400078ec0ff */
[----:B------:R-:W-:Y:S02]  /*6a90*/  IADD3.X R28, PT, PT, RZ, R33, RZ, P0, P1 ;  /* 0x00000021ff1c7210 */ /* 0x000fe400007e24ff */
[----:B------:R-:W-:-:S02]  /*6aa0*/  IADD3 R13, P0, P1, R10, R29, R7 ;  /* 0x0000001d0a0d7210 */ /* 0x000fc4000791e007 */
[----:B------:R-:W-:Y:S02]  /*6ab0*/  IADD3.X R7, PT, PT, RZ, R32, RZ, P5, P4 ;  /* 0x00000020ff077210 */ /* 0x000fe40002fe84ff */
[----:B------:R-:W-:Y:S02]  /*6ac0*/  IADD3 R14, P4, P5, R14, R16, R27 ;  /* 0x000000100e0e7210 */ /* 0x000fe40007d9e01b */
[----:B------:R-:W-:Y:S02]  /*6ad0*/  IADD3.X R10, PT, PT, RZ, R31, RZ, P3, P2 ;  /* 0x0000001fff0a7210 */ /* 0x000fe40001fe44ff */
[----:B------:R-:W-:Y:S02]  /*6ae0*/  IADD3.X R12, PT, PT, RZ, R30, RZ, P0, P1 ;  /* 0x0000001eff0c7210 */ /* 0x000fe400007e24ff */
[----:B------:R-:W-:-:S07]  /*6af0*/  IADD3.X R16, PT, PT, RZ, R28, RZ, P4, P5 ;  /* 0x0000001cff107210 */ /* 0x000fce00027ea4ff */
.L_x_21:
[----:B------:R-:W-:Y:S05]  /*6b00*/  BSYNC.RECONVERGENT B0 ;  /* 0x0000000000007941 */ /* 0x000fea0003800200 */
.L_x_20:
[----:B------:R-:W-:Y:S01]  /*6b10*/  BAR.SYNC.DEFER_BLOCKING 0x0 ;  /* 0x0000000000007b1d */ /* 0x000fe20000010000 */
[----:B------:R-:W-:Y:S01]  /*6b20*/  IMAD.U32 R28, RZ, RZ, UR6 ;  /* 0x00000006ff1c7e24 */ /* 0x000fe2000f8e00ff */
[----:B------:R-:W-:-:S04]  /*6b30*/  ISETP.LE.U32.AND P0, PT, R55, UR5, PT ;  /* 0x0000000537007c0c */ /* 0x000fc8000bf03070 */
[----:B------:R-:W-:Y:S01]  /*6b40*/  ISETP.GE.AND.EX P0, PT, R28, R17, PT, P0 ;  /* 0x000000111c00720c */ /* 0x000fe20003f06300 */
        /* <DEDUP_REMOVED lines=17> */
.L_x_16:
[----:B------:R-:W-:Y:S01]  /*6c60*/  IADD3 R28, P1, PT, R3, -UR5, RZ ;  /* 0x80000005031c7c10 */ /* 0x000fe2000ff3e0ff */
[----:B------:R-:W-:Y:S02]  /*6c70*/  IMAD.MOV.U32 R17, RZ, RZ, R16 ;  /* 0x000000ffff117224 */ /* 0x000fe400078e0010 */
[----:B------:R-:W-:Y:S01]  /*6c80*/  IMAD.MOV.U32 R16, RZ, RZ, R13 ;  /* 0x000000ffff107224 */ /* 0x000fe200078e000d */
[----:B------:R-:W-:Y:S01]  /*6c90*/  ISETP.GE.U32.AND P0, PT, R28, 0x1700, PT ;  /* 0x000017001c00780c */ /* 0x000fe20003f06070 */
[----:B-1----:R-:W-:Y:S01]  /*6ca0*/  IMAD.MOV.U32 R27, RZ, RZ, R12 ;  /* 0x000000ffff1b7224 */ /* 0x002fe200078e000c */
[----:B------:R-:W-:-:S04]  /*6cb0*/  IADD3.X R35, PT, PT, R2, ~UR6, RZ, P1, !PT ;  /* 0x8000000602237c10 */ /* 0x000fc80008ffe4ff */
[----:B------:R-:W-:-:S13]  /*6cc0*/  ISETP.GE.AND.EX P0, PT, R35, RZ, PT, P0 ;  /* 0x000000ff2300720c */ /* 0x000fda0003f06300 */
[----:B------:R-:W-:Y:S05]  /*6cd0*/  @!P0 BRA `(.L_x_23) ;  /* 0x0000000c00788947 */ /* 0x000fea0003800000 */
.L_x_24:
[----:B------:R-:W-:-:S05]  /*6ce0*/  IADD3 R13, P0, PT, R15, UR5, RZ ;  /* 0x000000050f0d7c10 */ /* 0x000fca000ff1e0ff */
[----:B------:R-:W-:Y:S01]  /*6cf0*/  IMAD.X R18, RZ, RZ, UR6, P0 ;  /* 0x00000006ff127e24 */ /* 0x000fe200080e06ff */
[----:B------:R-:W-:-:S04]  /*6d00*/  LEA R12, P0, R13, R6, 0x2 ;  /* 0x000000060d0c7211 */ /* 0x000fc800078010ff */
[----:B------:R-:W-:-:S05]  /*6d10*/  LEA.HI.X R13, R13, R5, R18, 0x2, P0 ;  /* 0x000000050d0d7211 */ /* 0x000fca00000f1412 */
[----:B------:R-:W3:Y:S04]  /*6d20*/  LDG.E R18, desc[UR8][R12.64] ;  /* 0x000000080c127981 */ /* 0x000ee8000c1e1900 */
[----:B------:R-:W4:Y:S04]  /*6d30*/  LDG.E R28, desc[UR8][R12.64+0x400] ;  /* 0x000400080c1c7981 */ /* 0x000f28000c1e1900 */
[----:B------:R-:W5:Y:S04]  /*6d40*/  LDG.E R29, desc[UR8][R12.64+0x800] ;  /* 0x000800080c1d7981 */ /* 0x000f68000c1e1900 */
[----:B------:R-:W2:Y:S04]  /*6d50*/  LDG.E R30, desc[UR8][R12.64+0xc00] ;  /* 0x000c00080c1e7981 */ /* 0x000ea8000c1e1900 */
[----:B------:R-:W2:Y:S04]  /*6d60*/  LDG.E R31, desc[UR8][R12.64+0x1000] ;  /* 0x001000080c1f7981 */ /* 0x000ea8000c1e1900 */
[----:B------:R-:W2:Y:S01]  /*6d70*/  LDG.E R32, desc[UR8][R12.64+0x1400] ;  /* 0x001400080c207981 */ /* 0x000ea2000c1e1900 */
[----:B------:R-:W-:-:S03]  /*6d80*/  UBMSK UR4, URZ, 0x6 ;  /* 0x00000006ff04789b */ /* 0x000fc60008000000 */
[----:B------:R-:W2:Y:S04]  /*6d90*/  LDG.E R33, desc[UR8][R12.64+0x1800] ;  /* 0x001800080c217981 */ /* 0x000ea8000c1e1900 */
        /* <DEDUP_REMOVED lines=12> */
[----:B------:R-:W2:Y:S01]  /*6e60*/  LDG.E R48, desc[UR8][R12.64+0x5800] ;  /* 0x005800080c307981 */ /* 0x000ea2000c1e1900 */
[----:B---3--:R-:W-:-:S04]  /*6e70*/  LOP3.LUT R18, R18, UR4, RZ, 0xc0, !PT ;  /* 0x0000000412127c12 */ /* 0x008fc8000f8ec0ff */
[C---:B------:R-:W-:Y:S01]  /*6e80*/  LOP3.LUT R35, R18.reuse, 0x3, RZ, 0xc0, !PT ;  /* 0x0000000312237812 */ /* 0x040fe200078ec0ff */
[----:B------:R-:W-:Y:S02]  /*6e90*/  IMAD.SHL.U32 R34, R18, 0x100, RZ ;  /* 0x0000010012227824 */ /* 0x000fe400078e00ff */
[----:B------:R-:W3:Y:S03]  /*6ea0*/  LDG.E R18, desc[UR8][R12.64+0x1c00] ;  /* 0x001c00080c127981 */ /* 0x000ee6000c1e1900 */
[----:B------:R-:W-:-:S04]  /*6eb0*/  LOP3.LUT R34, R34, 0xfffffc00, RZ, 0xc0, !PT ;  /* 0xfffffc0022227812 */ /* 0x000fc800078ec0ff */
[----:B------:R-:W-:Y:S02]  /*6ec0*/  IADD3 R49, PT, PT, R35, R4, R34 ;  /* 0x0000000423317210 */ /* 0x000fe40007ffe022 */
[----:B------:R-:W3:Y:S04]  /*6ed0*/  LDG.E R34, desc[UR8][R12.64+0x2000] ;  /* 0x002000080c227981 */ /* 0x000ee8000c1e1900 */
[----:B------:R1:W3:Y:S01]  /*6ee0*/  LDG.E R35, desc[UR8][R12.64+0x2400] ;  /* 0x002400080c237981 */ /* 0x0002e2000c1e1900 */
[----:B------:R-:W-:Y:S06]  /*6ef0*/  BAR.SYNC.DEFER_BLOCKING 0x0 ;  /* 0x0000000000007b1d */ /* 0x000fec0000010000 */
[----:B------:R-:W0:Y:S01]  /*6f00*/  LDS.U8 R50, [R49] ;  /* 0x0000000031327984 */ /* 0x000e220000000000 */
[----:B----4-:R-:W-:-:S05]  /*6f10*/  LOP3.LUT R28, R28, UR4, RZ, 0xc0, !PT ;  /* 0x000000041c1c7c12 */ /* 0x010fca000f8ec0ff */
[C---:B------:R-:W-:Y:S01]  /*6f20*/  IMAD.SHL.U32 R52, R28.reuse, 0x100, RZ ;  /* 0x000001001c347824 */ /* 0x040fe200078e00ff */
[----:B------:R-:W-:-:S04]  /*6f30*/  LOP3.LUT R51, R28, 0x3, RZ, 0xc0, !PT ;  /* 0x000000031c337812 */ /* 0x000fc800078ec0ff */
[----:B------:R-:W-:-:S04]  /*6f40*/  LOP3.LUT R52, R52, 0xfffffc00, RZ, 0xc0, !PT ;  /* 0xfffffc0034347812 */ /* 0x000fc800078ec0ff */
[----:B------:R-:W-:Y:S01]  /*6f50*/  IADD3 R51, PT, PT, R51, R4, R52 ;  /* 0x0000000433337210 */ /* 0x000fe20007ffe034 */
[----:B0-----:R-:W-:-:S05]  /*6f60*/  VIADD R50, R50, 0x1 ;  /* 0x0000000132327836 */ /* 0x001fca0000000000 */
[----:B------:R-:W-:Y:S04]  /*6f70*/  STS.U8 [R49], R50 ;  /* 0x0000003231007388 */ /* 0x000fe80000000000 */
[----:B------:R-:W0:Y:S01]  /*6f80*/  LDS.U8 R28, [R51] ;  /* 0x00000000331c7984 */ /* 0x000e220000000000 */
[----:B-----5:R-:W-:-:S05]  /*6f90*/  LOP3.LUT R29, R29, UR4, RZ, 0xc0, !PT ;  /* 0x000000041d1d7c12 */ /* 0x020fca000f8ec0ff */
[C---:B-1----:R-:W-:Y:S01]  /*6fa0*/  IMAD.SHL.U32 R12, R29.reuse, 0x100, RZ ;  /* 0x000001001d0c7824 */ /* 0x042fe200078e00ff */
        /* <DEDUP_REMOVED lines=166> */
[----:B------:R-:W-:-:S04]  /*7a10*/  UIADD3 UR5, UP0, UPT, UR5, 0x1700, URZ ;  /* 0x0000170005057890 */ /* 0x000fc8000ff1e0ff */
[----:B------:R-:W-:Y:S02]  /*7a20*/  UIADD3.X UR6, UPT, UPT, URZ, UR6, URZ, UP0, !UPT ;  /* 0x00000006ff067290 */ /* 0x000fe400087fe4ff */
[----:B------:R-:W-:-:S04]  /*7a30*/  IADD3 R12, P1, PT, R3, -UR5, RZ ;  /* 0x80000005030c7c10 */ /* 0x000fc8000ff3e0ff */
[----:B------:R-:W-:Y:S01]  /*7a40*/  ISETP.GT.U32.AND P0, PT, R12, 0x16ff, PT ;  /* 0x000016ff0c00780c */ /* 0x000fe20003f04070 */
[----:B0-----:R-:W-:Y:S01]  /*7a50*/  VIADD R31, R18, 0x1 ;  /* 0x00000001121f7836 */ /* 0x001fe20000000000 */
[----:B------:R-:W-:-:S04]  /*7a60*/  IADD3.X R18, PT, PT, R2, ~UR6, RZ, P1, !PT ;  /* 0x8000000602127c10 */ /* 0x000fc80008ffe4ff */
[----:B------:R1:W-:Y:S01]  /*7a70*/  STS.U8 [R28], R31 ;  /* 0x0000001f1c007388 */ /* 0x0003e20000000000 */
[----:B------:R-:W-:-:S13]  /*7a80*/  ISETP.GT.AND.EX P0, PT, R18, RZ, PT, P0 ;  /* 0x000000ff1200720c */ /* 0x000fda0003f04300 */
[----:B-1----:R-:W-:Y:S05]  /*7a90*/  @P0 BRA `(.L_x_24) ;  /* 0xfffffff000900947 */ /* 0x002fea000383ffff */
[----:B------:R-:W-:Y:S02]  /*7aa0*/  IMAD.MOV.U32 R28, RZ, RZ, R12 ;  /* 0x000000ffff1c7224 */ /* 0x000fe400078e000c */
[----:B------:R-:W-:-:S07]  /*7ab0*/  IMAD.MOV.U32 R35, RZ, RZ, R18 ;  /* 0x000000ffff237224 */ /* 0x000fce00078e0012 */
.L_x_23:
[----:B------:R-:W-:Y:S01]  /*7ac0*/  ISETP.GT.U32.AND P0, PT, R28, R15, PT ;  /* 0x0000000f1c00720c */ /* 0x000fe20003f04070 */
[----:B------:R-:W-:Y:S01]  /*7ad0*/  BSSY.RECONVERGENT B0, `(.L_x_25) ;  /* 0x0000063000007945 */ /* 0x000fe20003800200 */
[----:B------:R-:W-:Y:S02]  /*7ae0*/  IMAD.MOV.U32 R34, RZ, RZ, R7 ;  /* 0x000000ffff227224 */ /* 0x000fe400078e0007 */
[----:B------:R-:W-:Y:S01]  /*7af0*/  ISETP.GT.AND.EX P0, PT, R35, RZ, PT, P0 ;  /* 0x000000ff2300720c */ /* 0x000fe20003f04300 */
[----:B------:R-:W-:Y:S02]  /*7b00*/  IMAD.MOV.U32 R29, RZ, RZ, R23 ;  /* 0x000000ffff1d7224 */ /* 0x000fe400078e0017 */
[----:B------:R-:W-:Y:S02]  /*7b10*/  IMAD.MOV.U32 R30, RZ, RZ, R19 ;  /* 0x000000ffff1e7224 */ /* 0x000fe400078e0013 */
[----:B------:R-:W-:Y:S02]  /*7b20*/  IMAD.MOV.U32 R36, RZ, RZ, R25 ;  /* 0x000000ffff247224 */ /* 0x000fe400078e0019 */
[----:B------:R-:W-:-:S02]  /*7b30*/  IMAD.MOV.U32 R39, RZ, RZ, R20 ;  /* 0x000000ffff277224 */ /* 0x000fc400078e0014 */
[----:B------:R-:W-:Y:S02]  /*7b40*/  IMAD.MOV.U32 R32, RZ, RZ, R21 ;  /* 0x000000ffff207224 */ /* 0x000fe400078e0015 */
[----:B------:R-:W-:Y:S02]  /*7b50*/  IMAD.MOV.U32 R31, RZ, RZ, R22 ;  /* 0x000000ffff1f7224 */ /* 0x000fe400078e0016 */
[----:B------:R-:W-:Y:S02]  /*7b60*/  IMAD.MOV.U32 R33, RZ, RZ, R26 ;  /* 0x000000ffff217224 */ /* 0x000fe400078e001a */
[----:B------:R-:W-:Y:S01]  /*7b70*/  IMAD.MOV.U32 R38, RZ, RZ, R24 ;  /* 0x000000ffff267224 */ /* 0x000fe200078e0018 */
[----:B------:R-:W-:Y:S06]  /*7b80*/  @!P0 BRA `(.L_x_26) ;  /* 0x00000004005c8947 */ /* 0x000fec0003800000 */
[----:B------:R-:W-:Y:S01]  /*7b90*/  LOP3.LUT R7, RZ, R15, RZ, 0x33, !PT ;  /* 0x0000000fff077212 */ /* 0x000fe200078e33ff */
[----:B------:R-:W-:Y:S01]  /*7ba0*/  BSSY.RECONVERGENT B1, `(.L_x_27) ;  /* 0x0000027000017945 */ /* 0x000fe20003800200 */
[----:B------:R-:W-:Y:S01]  /*7bb0*/  BMSK R26, RZ, 0x6 ;  /* 0x00000006ff1a781b */ /* 0x000fe20000000000 */
[----:B------:R-:W-:Y:S01]  /*7bc0*/  IMAD.MOV.U32 R23, RZ, RZ, R15 ;  /* 0x000000ffff177224 */ /* 0x000fe200078e000f */
[----:B------:R-:W-:Y:S01]  /*7bd0*/  IADD3 R7, P2, PT, R28, R7, RZ ;  /* 0x000000071c077210 */ /* 0x000fe20007f5e0ff */
[----:B------:R-:W-:-:S03]  /*7be0*/  IMAD.MOV.U32 R24, RZ, RZ, RZ ;  /* 0x000000ffff187224 */ /* 0x000fc600078e00ff */
[C---:B------:R-:W-:Y:S02]  /*7bf0*/  LOP3.LUT R12, R7.reuse, 0x300, RZ, 0xc0, !PT ;  /* 0x00000300070c7812 */ /* 0x040fe400078ec0ff */
[----:B------:R-:W-:Y:S02]  /*7c00*/  ISETP.GE.U32.AND P0, PT, R7, 0x300, PT ;  /* 0x000003000700780c */ /* 0x000fe40003f06070 */
[----:B------:R-:W-:Y:S02]  /*7c10*/  ISETP.NE.U32.AND P1, PT, R12, 0x300, PT ;  /* 0x000003000c00780c */ /* 0x000fe40003f25070 */
[----:B------:R-:W-:Y:S02]  /*7c20*/  IADD3.X R12, PT, PT, R35, -0x1, RZ, P2, !PT ;  /* 0xffffffff230c7810 */ /* 0x000fe400017fe4ff */
[----:B------:R-:W-:Y:S02]  /*7c30*/  ISETP.NE.AND.EX P1, PT, RZ, RZ, PT, P1 ;  /* 0x000000ffff00720c */ /* 0x000fe40003f25310 */
[----:B------:R-:W-:-:S11]  /*7c40*/  ISETP.GE.U32.AND.EX P0, PT, R12, RZ, PT, P0 ;  /* 0x000000ff0c00720c */ /* 0x000fd60003f06100 */
[----:B------:R-:W-:Y:S05]  /*7c50*/  @!P1 BRA `(.L_x_28) ;  /* 0x00000000006c9947 */ /* 0x000fea0003800000 */
[----:B------:R-:W-:Y:S01]  /*7c60*/  SHF.R.U64 R7, R7, 0x8, R12 ;  /* 0x0000000807077819 */ /* 0x000fe2000000120c */
[----:B------:R-:W-:Y:S02]  /*7c70*/  IMAD.MOV.U32 R19, RZ, RZ, RZ ;  /* 0x000000ffff137224 */ /* 0x000fe400078e00ff */
[----:B------:R-:W-:Y:S02]  /*7c80*/  IMAD.MOV.U32 R20, RZ, RZ, RZ ;  /* 0x000000ffff147224 */ /* 0x000fe400078e00ff */
[----:B------:R-:W-:Y:S02]  /*7c90*/  VIADD R7, R7, 0x1 ;  /* 0x0000000107077836 */ /* 0x000fe40000000000 */
[----:B------:R-:W-:Y:S02]  /*7ca0*/  IMAD.MOV.U32 R23, RZ, RZ, R15 ;  /* 0x000000ffff177224 */ /* 0x000fe400078e000f */
[----:B------:R-:W-:Y:S01]  /*7cb0*/  IMAD.MOV.U32 R24, RZ, RZ, RZ ;  /* 0x000000ffff187224 */ /* 0x000fe200078e00ff */
[----:B------:R-:W-:-:S07]  /*7cc0*/  LOP3.LUT R22, R7, 0x3, RZ, 0xc0, !PT ;  /* 0x0000000307167812 */ /* 0x000fce00078ec0ff */
.L_x_29:
[----:B-1----:R-:W-:-:S04]  /*7cd0*/  IADD3 R7, P1, PT, R23, UR5, RZ ;  /* 0x0000000517077c10 */ /* 0x002fc8000ff3e0ff */
[----:B------:R-:W-:Y:S02]  /*7ce0*/  IADD3.X R18, PT, PT, R24, UR6, RZ, P1, !PT ;  /* 0x0000000618127c10 */ /* 0x000fe40008ffe4ff */
[----:B------:R-:W-:-:S04]  /*7cf0*/  LEA R12, P1, R7, R6, 0x2 ;  /* 0x00000006070c7211 */ /* 0x000fc800078210ff */
[----:B------:R-:W-:-:S05]  /*7d00*/  LEA.HI.X R13, R7, R5, R18, 0x2, P1 ;  /* 0x00000005070d7211 */ /* 0x000fca00008f1412 */
[----:B------:R-:W3:Y:S01]  /*7d10*/  LDG.E R12, desc[UR8][R12.64] ;  /* 0x000000080c0c7981 */ /* 0x000ee2000c1e1900 */
[----:B------:R-:W-:Y:S02]  /*7d20*/  IADD3 R19, P1, PT, R19, 0x1, RZ ;  /* 0x0000000113137810 */ /* 0x000fe40007f3e0ff */
[----:B------:R-:W-:-:S03]  /*7d30*/  IADD3 R23, P2, PT, R23, 0x100, RZ ;  /* 0x0000010017177810 */ /* 0x000fc60007f5e0ff */
[----:B------:R-:W-:Y:S01]  /*7d40*/  IMAD.X R20, RZ, RZ, R20, P1 ;  /* 0x000000ffff147224 */ /* 0x000fe200008e0614 */
[----:B------:R-:W-:Y:S01]  /*7d50*/  ISETP.NE.U32.AND P1, PT, R19, R22, PT ;  /* 0x000000161300720c */ /* 0x000fe20003f25070 */
[----:B------:R-:W-:-:S03]  /*7d60*/  IMAD.X R24, RZ, RZ, R24, P2 ;  /* 0x000000ffff187224 */ /* 0x000fc600010e0618 */
[----:B------:R-:W-:Y:S02]  /*7d70*/  ISETP.NE.AND.EX P1, PT, R20, RZ, PT, P1 ;  /* 0x000000ff1400720c */ /* 0x000fe40003f25310 */
[----:B---3--:R-:W-:-:S05]  /*7d80*/  LOP3.LUT R7, R26, R12, RZ, 0xc0, !PT ;  /* 0x0000000c1a077212 */ /* 0x008fca00078ec0ff */
[C---:B------:R-:W-:Y:S01]  /*7d90*/  IMAD.SHL.U32 R18, R7.reuse, 0x100, RZ ;  /* 0x0000010007127824 */ /* 0x040fe200078e00ff */
[----:B------:R-:W-:-:S04]  /*7da0*/  LOP3.LUT R7, R7, 0x3, RZ, 0xc0, !PT ;  /* 0x0000000307077812 */ /* 0x000fc800078ec0ff */
[----:B------:R-:W-:-:S04]  /*7db0*/  LOP3.LUT R18, R18, 0xfffffc00, RZ, 0xc0, !PT ;  /* 0xfffffc0012127812 */ /* 0x000fc800078ec0ff */
[----:B------:R-:W-:-:S05]  /*7dc0*/  IADD3 R7, PT, PT, R7, R4, R18 ;  /* 0x0000000407077210 */ /* 0x000fca0007ffe012 */
[----:B------:R-:W1:Y:S02]  /*7dd0*/  LDS.U8 R18, [R7] ;  /* 0x0000000007127984 */ /* 0x000e640000000000 */
[----:B-1----:R-:W-:-:S05]  /*7de0*/  VIADD R18, R18, 0x1 ;  /* 0x0000000112127836 */ /* 0x002fca0000000000 */
[----:B------:R1:W-:Y:S01]  /*7df0*/  STS.U8 [R7], R18 ;  /* 0x0000001207007388 */ /* 0x0003e20000000000 */
[----:B------:R-:W-:Y:S05]  /*7e00*/  @P1 BRA `(.L_x_29) ;  /* 0xfffffffc00b01947 */ /* 0x000fea000383ffff */
.L_x_28:
[----:B------:R-:W-:Y:S05]  /*7e10*/  BSYNC.RECONVERGENT B1 ;  /* 0x0000000000017941 */ /* 0x000fea0003800200 */
.L_x_27:
[----:B------:R-:W-:Y:S05]  /*7e20*/  @!P0 BRA `(.L_x_26) ;  /* 0x0000000000b48947 */ /* 0x000fea0003800000 */
.L_x_30:
[----:B-1-3--:R-:W-:-:S04]  /*7e30*/  IADD3 R7, P0, PT, R23, UR5, RZ ;  /* 0x0000000517077c10 */ /* 0x00afc8000ff1e0ff */
[----:B------:R-:W-:Y:S02]  /*7e40*/  IADD3.X R18, PT, PT, R24, UR6, RZ, P0, !PT ;  /* 0x0000000618127c10 */ /* 0x000fe400087fe4ff */
[----:B------:R-:W-:-:S04]  /*7e50*/  LEA R12, P0, R7, R6, 0x2 ;  /* 0x00000006070c7211 */ /* 0x000fc800078010ff */
[----:B------:R-:W-:-:S05]  /*7e60*/  LEA.HI.X R13, R7, R5, R18, 0x2, P0 ;  /* 0x00000005070d7211 */ /* 0x000fca00000f1412 */
[----:B------:R-:W3:Y:S04]  /*7e70*/  LDG.E R7, desc[UR8][R12.64] ;  /* 0x000000080c077981 */ /* 0x000ee8000c1e1900 */
[----:B------:R-:W4:Y:S04]  /*7e80*/  LDG.E R19, desc[UR8][R12.64+0x400] ;  /* 0x000400080c137981 */ /* 0x000f28000c1e1900 */
[----:B------:R-:W5:Y:S04]  /*7e90*/  LDG.E R21, desc[UR8][R12.64+0x800] ;  /* 0x000800080c157981 */ /* 0x000f68000c1e1900 */
[----:B------:R1:W2:Y:S01]  /*7ea0*/  LDG.E R22, desc[UR8][R12.64+0xc00] ;  /* 0x000c00080c167981 */ /* 0x0002a2000c1e1900 */
[----:B------:R-:W-:-:S04]  /*7eb0*/  IADD3 R23, P1, PT, R23, 0x400, RZ ;  /* 0x0000040017177810 */ /* 0x000fc80007f3e0ff */
[----:B------:R-:W-:Y:S01]  /*7ec0*/  ISETP.GE.U32.AND P0, PT, R23, R28, PT ;  /* 0x0000001c1700720c */ /* 0x000fe20003f06070 */
[----:B------:R-:W-:-:S05]  /*7ed0*/  IMAD.X R24, RZ, RZ, R24, P1 ;  /* 0x000000ffff187224 */ /* 0x000fca00008e0618 */
[----:B------:R-:W-:Y:S02]  /*7ee0*/  ISETP.GE.AND.EX P0, PT, R24, R35, PT, P0 ;  /* 0x000000231800720c */ /* 0x000fe40003f06300 */
[C---:B---3--:R-:W-:Y:S02]  /*7ef0*/  LOP3.LUT R7, R26.reuse, R7, RZ, 0xc0, !PT ;  /* 0x000000071a077212 */ /* 0x048fe400078ec0ff */
[----:B----4-:R-:W-:-:S03]  /*7f00*/  LOP3.LUT R19, R26, R19, RZ, 0xc0, !PT ;  /* 0x000000131a137212 */ /* 0x010fc600078ec0ff */
[C---:B------:R-:W-:Y:S01]  /*7f10*/  IMAD.SHL.U32 R18, R7.reuse, 0x100, RZ ;  /* 0x0000010007127824 */ /* 0x040fe200078e00ff */
[----:B------:R-:W-:Y:S02]  /*7f20*/  LOP3.LUT R7, R7, 0x3, RZ, 0xc0, !PT ;  /* 0x0000000307077812 */ /* 0x000fe400078ec0ff */
[----:B-----5:R-:W-:Y:S01]  /*7f30*/  LOP3.LUT R21, R26, R21, RZ, 0xc0, !PT ;  /* 0x000000151a157212 */ /* 0x020fe200078ec0ff */
[C---:B------:R-:W-:Y:S01]  /*7f40*/  IMAD.SHL.U32 R20, R19.reuse, 0x100, RZ ;  /* 0x0000010013147824 */ /* 0x040fe200078e00ff */
[----:B------:R-:W-:Y:S02]  /*7f50*/  LOP3.LUT R18, R18, 0xfffffc00, RZ, 0xc0, !PT ;  /* 0xfffffc0012127812 */ /* 0x000fe400078ec0ff */
[----:B------:R-:W-:Y:S01]  /*7f60*/  LOP3.LUT R19, R19, 0x3, RZ, 0xc0, !PT ;  /* 0x0000000313137812 */ /* 0x000fe200078ec0ff */
[----:B-1----:R-:W-:Y:S01]  /*7f70*/  IMAD.SHL.U32 R13, R21, 0x100, RZ ;  /* 0x00000100150d7824 */ /* 0x002fe200078e00ff */
[----:B------:R-:W-:Y:S02]  /*7f80*/  IADD3 R7, PT, PT, R7, R4, R18 ;  /* 0x0000000407077210 */ /* 0x000fe40007ffe012 */
[----:B------:R-:W-:-:S02]  /*7f90*/  LOP3.LUT R20, R20, 0xfffffc00, RZ, 0xc0, !PT ;  /* 0xfffffc0014147812 */ /* 0x000fc400078ec0ff */
[----:B------:R-:W-:Y:S01]  /*7fa0*/  LOP3.LUT R21, R21, 0x3, RZ, 0xc0, !PT ;  /* 0x0000000315157812 */ /* 0x000fe200078ec0ff */
[----:B------:R-:W1:Y:S01]  /*7fb0*/  LDS.U8 R18, [R7] ;  /* 0x0000000007127984 */ /* 0x000e620000000000 */
[----:B------:R-:W-:Y:S02]  /*7fc0*/  IADD3 R19, PT, PT, R19, R4, R20 ;  /* 0x0000000413137210 */ /* 0x000fe40007ffe014 */
[----:B------:R-:W-:Y:S02]  /*7fd0*/  LOP3.LUT R13, R13, 0xfffffc00, RZ, 0xc0, !PT ;  /* 0xfffffc000d0d7812 */ /* 0x000fe400078ec0ff */
[----:B--2---:R-:W-:Y:S02]  /*7fe0*/  LOP3.LUT R22, R26, R22, RZ, 0xc0, !PT ;  /* 0x000000161a167212 */ /* 0x004fe400078ec0ff */
[----:B------:R-:W-:Y:S01]  /*7ff0*/  IADD3 R13, PT, PT, R21, R4, R13 ;  /* 0x00000004150d7210 */ /* 0x000fe20007ffe00d */
[----:B-1----:R-:W-:-:S05]  /*8000*/  VIADD R18, R18, 0x1 ;  /* 0x0000000112127836 */ /* 0x002fca0000000000 */
[----:B------:R1:W-:Y:S04]  /*8010*/  STS.U8 [R7], R18 ;  /* 0x0000001207007388 */ /* 0x0003e80000000000 */
[----:B------:R-:W2:Y:S01]  /*8020*/  LDS.U8 R12, [R19] ;  /* 0x00000000130c7984 */ /* 0x000ea20000000000 */
[C---:B-1----:R-:W-:Y:S01]  /*8030*/  IMAD.SHL.U32 R18, R22.reuse, 0x100, RZ ;  /* 0x0000010016127824 */ /* 0x042fe200078e00ff */
[----:B------:R-:W-:-:S04]  /*8040*/  LOP3.LUT R7, R22, 0x3, RZ, 0xc0, !PT ;  /* 0x0000000316077812 */ /* 0x000fc800078ec0ff */
[----:B------:R-:W-:-:S04]  /*8050*/  LOP3.LUT R18, R18, 0xfffffc00, RZ, 0xc0, !PT ;  /* 0xfffffc0012127812 */ /* 0x000fc800078ec0ff */
[----:B------:R-:W-:Y:S01]  /*8060*/  IADD3 R7, PT, PT, R7, R4, R18 ;  /* 0x0000000407077210 */ /* 0x000fe20007ffe012 */
[----:B--2---:R-:W-:-:S05]  /*8070*/  VIADD R12, R12, 0x1 ;  /* 0x000000010c0c7836 */ /* 0x004fca0000000000 */
[----:B------:R-:W-:Y:S04]  /*8080*/  STS.U8 [R19], R12 ;  /* 0x0000000c13007388 */ /* 0x000fe80000000000 */
[----:B------:R-:W1:Y:S02]  /*8090*/  LDS.U8 R20, [R13] ;  /* 0x000000000d147984 */ /* 0x000e640000000000 */
[----:B-1----:R-:W-:-:S05]  /*80a0*/  VIADD R20, R20, 0x1 ;  /* 0x0000000114147836 */ /* 0x002fca0000000000 */
[----:B------:R-:W-:Y:S04]  /*80b0*/  STS.U8 [R13], R20 ;  /* 0x000000140d007388 */ /* 0x000fe80000000000 */
[----:B------:R-:W1:Y:S02]  /*80c0*/  LDS.U8 R18, [R7] ;  /* 0x0000000007127984 */ /* 0x000e640000000000 */
[----:B-1----:R-:W-:-:S05]  /*80d0*/  VIADD R18, R18, 0x1 ;  /* 0x0000000112127836 */ /* 0x002fca0000000000 */
[----:B------:R3:W-:Y:S01]  /*80e0*/  STS.U8 [R7], R18 ;  /* 0x0000001207007388 */ /* 0x0007e20000000000 */
[----:B------:R-:W-:Y:S05]  /*80f0*/  @!P0 BRA `(.L_x_30) ;  /* 0xfffffffc004c8947 */ /* 0x000fea000383ffff */
.L_x_26:
[----:B------:R-:W-:Y:S05]  /*8100*/  BSYNC.RECONVERGENT B0 ;  /* 0x0000000000007941 */ /* 0x000fea0003800200 */
.L_x_25:
[----:B------:R-:W4:Y:S01]  /*8110*/  S2R R12, SR_LANEID ;  /* 0x00000000000c7919 */ /* 0x000f220000000000 */
[----:B------:R-:W-:Y:S01]  /*8120*/  BAR.SYNC.DEFER_BLOCKING 0x0 ;  /* 0x0000000000007b1d */ /* 0x000fe20000010000 */
[C---:B------:R-:W-:Y:S02]  /*8130*/  ISETP.GT.U32.AND P1, PT, R15.reuse, 0x1ff, PT ;  /* 0x000001ff0f00780c */ /* 0x040fe40003f24070 */
[C---:B------:R-:W-:Y:S02]  /*8140*/  ISETP.GT.U32.AND P0, PT, R15.reuse, 0xff, PT ;  /* 0x000000ff0f00780c */ /* 0x040fe40003f04070 */
[----:B------:R-:W-:Y:S01]  /*8150*/  SHF.R.U32.HI R13, RZ, 0x5, R15 ;  /* 0x00000005ff0d7819 */ /* 0x000fe2000001160f */
[----:B------:R-:W-:Y:S08]  /*8160*/  BSSY.RECONVERGENT B0, `(.L_x_31) ;  /* 0x0000071000007945 */ /* 0x000ff00003800200 */
[----:B-1-3--:R-:W-:-:S02]  /*8170*/  @!P1 LOP3.LUT R18, R15, 0x1e0, RZ, 0xc0, !PT ;  /* 0x000001e00f129812 */ /* 0x00afc400078ec0ff */
[----:B------:R-:W-:Y:S01]  /*8180*/  @!P0 LOP3.LUT R20, R15, 0xe0, RZ, 0xc0, !PT ;  /* 0x000000e00f148812 */ /* 0x000fe200078ec0ff */
[----:B----4-:R-:W-:-:S04]  /*8190*/  IMAD R7, R12, 0x200, R8 ;  /* 0x000002000c077824 */ /* 0x010fc800078e0208 */
[C---:B------:R-:W-:Y:S02]  /*81a0*/  @!P1 IMAD.IADD R35, R7.reuse, 0x1, R18 ;  /* 0x0000000107239824 */ /* 0x040fe400078e0212 */
[----:B------:R-:W-:Y:S01]  /*81b0*/  @!P0 IMAD.IADD R37, R7, 0x1, R20 ;  /* 0x0000000107258824 */ /* 0x000fe200078e0214 */
[----:B------:R-:W-:Y:S06]  /*81c0*/  @P1 BRA `(.L_x_32) ;  /* 0x0000000400a81947 */ /* 0x000fec0003800000 */
[----:B------:R-:W-:-:S04]  /*81d0*/  IMAD R7, R13, 0x400, R8 ;  /* 0x000004000d077824 */ /* 0x000fc800078e0208 */
[----:B------:R-:W-:-:S05]  /*81e0*/  IMAD R7, R12, 0x4, R7 ;  /* 0x000000040c077824 */ /* 0x000fca00078e0207 */
[----:B------:R-:W1:Y:S04]  /*81f0*/  LDS R18, [R7] ;  /* 0x0000000007127984 */ /* 0x000e680000000800 */
[----:B------:R-:W3:Y:S04]  /*8200*/  LDS R21, [R7+0x80] ;  /* 0x0000800007157984 */ /* 0x000ee80000000800 */
[----:B------:R-:W4:Y:S04]  /*8210*/  LDS R24, [R7+0x100] ;  /* 0x0001000007187984 */ /* 0x000f280000000800 */
[----:B------:R-:W5:Y:S04]  /*8220*/  LDS R25, [R7+0x180] ;  /* 0x0001800007197984 */ /* 0x000f680000000800 */
[----:B------:R-:W0:Y:S04]  /*8230*/  LDS R26, [R7+0x200] ;  /* 0x00020000071a7984 */ /* 0x000e280000000800 */
[----:B------:R-:W2:Y:S01]  /*8240*/  LDS R28, [R7+0x280] ;  /* 0x00028000071c7984 */ /* 0x000ea20000000800 */
[----:B-1----:R-:W-:-:S02]  /*8250*/  PRMT R19, R18, 0x7770, RZ ;  /* 0x0000777012137816 */ /* 0x002fc400000000ff */
[----:B------:R-:W-:Y:S02]  /*8260*/  PRMT R20, R18, 0x7771, RZ ;  /* 0x0000777112147816 */ /* 0x000fe400000000ff */
[C---:B---3--:R-:W-:Y:S02]  /*8270*/  PRMT R23, R21.reuse, 0x7771, RZ ;  /* 0x0000777115177816 */ /* 0x048fe400000000ff */
[----:B------:R-:W-:Y:S02]  /*8280*/  PRMT R22, R21, 0x7770, RZ ;  /* 0x0000777015167816 */ /* 0x000fe400000000ff */
[----:B------:R-:W-:Y:S02]  /*8290*/  LOP3.LUT R41, R19, 0xff, RZ, 0xc0, !PT ;  /* 0x000000ff13297812 */ /* 0x000fe400078ec0ff */
[----:B------:R-:W-:Y:S02]  /*82a0*/  LOP3.LUT R40, R20, 0xff, RZ, 0xc0, !PT ;  /* 0x000000ff14287812 */ /* 0x000fe400078ec0ff */
[----:B------:R-:W-:-:S02]  /*82b0*/  LOP3.LUT R23, R23, 0xff, RZ, 0xc0, !PT ;  /* 0x000000ff17177812 */ /* 0x000fc400078ec0ff */
[----:B------:R-:W-:Y:S02]  /*82c0*/  LOP3.LUT R22, R22, 0xff, RZ, 0xc0, !PT ;  /* 0x000000ff16167812 */ /* 0x000fe400078ec0ff */
[----:B------:R-:W-:Y:S02]  /*82d0*/  PRMT R19, R18, 0x7772, RZ ;  /* 0x0000777212137816 */ /* 0x000fe400000000ff */
[----:B------:R-:W-:Y:S02]  /*82e0*/  PRMT R20, R21, 0x7772, RZ ;  /* 0x0000777215147816 */ /* 0x000fe400000000ff */
[----:B------:R-:W-:Y:S02]  /*82f0*/  IADD3 R32, P2, P3, R23, R32, R40 ;  /* 0x0000002017207210 */ /* 0x000fe40007b5e028 */
[----:B------:R-:W-:Y:S02]  /*8300*/  IADD3 R22, P4, P5, R22, R33, R41 ;  /* 0x0000002116167210 */ /* 0x000fe40007d9e029 */
[----:B------:R-:W-:-:S02]  /*8310*/  LOP3.LUT R23, R19, 0xff, RZ, 0xc0, !PT ;  /* 0x000000ff13177812 */ /* 0x000fc400078ec0ff */
[----:B------:R-:W-:Y:S02]  /*8320*/  LOP3.LUT R19, R20, 0xff, RZ, 0xc0, !PT ;  /* 0x000000ff14137812 */ /* 0x000fe400078ec0ff */
[----:B------:R-:W-:Y:S02]  /*8330*/  PRMT R18, R18, 0x7773, RZ ;  /* 0x0000777312127816 */ /* 0x000fe400000000ff */
[----:B------:R-:W-:Y:S02]  /*8340*/  PRMT R21, R21, 0x7773, RZ ;  /* 0x0000777315157816 */ /* 0x000fe400000000ff */
[----:B------:R-:W-:Y:S02]  /*8350*/  IADD3.X R38, PT, PT, RZ, R38, RZ, P4, P5 ;  /* 0x00000026ff267210 */ /* 0x000fe400027ea4ff */
[----:B------:R-:W-:Y:S02]  /*8360*/  IADD3 R36, P4, P5, R19, R36, R23 ;  /* 0x0000002413247210 */ /* 0x000fe40007d9e017 */
[----:B------:R-:W-:-:S02]  /*8370*/  LOP3.LUT R23, R18, 0xff, RZ, 0xc0, !PT ;  /* 0x000000ff12177812 */ /* 0x000fc400078ec0ff */
[----:B------:R-:W-:Y:S02]  /*8380*/  LOP3.LUT R20, R21, 0xff, RZ, 0xc0, !PT ;  /* 0x000000ff15147812 */ /* 0x000fe400078ec0ff */
[----:B----4-:R-:W-:Y:S01]  /*8390*/  PRMT R18, R24, 0x7770, RZ ;  /* 0x0000777018127816 */ /* 0x010fe200000000ff */
[----:B------:R-:W1:Y:S01]  /*83a0*/  LDS R21, [R7+0x300] ;  /* 0x0003000007157984 */ /* 0x000e620000000800 */
[----:B-----5:R-:W-:Y:S02]  /*83b0*/  PRMT R19, R25, 0x7770, RZ ;  /* 0x0000777019137816 */ /* 0x020fe400000000ff */
[----:B------:R-:W-:Y:S02]  /*83c0*/  IADD3.X R31, PT, PT, RZ, R31, RZ, P2, P3 ;  /* 0x0000001fff1f7210 */ /* 0x000fe400017e64ff */
[----:B------:R-:W-:Y:S02]  /*83d0*/  IADD3 R29, P2, P3, R20, R29, R23 ;  /* 0x0000001d141d7210 */ /* 0x000fe40007b5e017 */
[----:B------:R-:W-:-:S02]  /*83e0*/  LOP3.LUT R20, R18, 0xff, RZ, 0xc0, !PT ;  /* 0x000000ff12147812 */ /* 0x000fc400078ec0ff */
[----:B------:R-:W-:Y:S02]  /*83f0*/  LOP3.LUT R33, R19, 0xff, RZ, 0xc0, !PT ;  /* 0x000000ff13217812 */ /* 0x000fe400078ec0ff */
[----:B------:R-:W-:Y:S02]  /*8400*/  IADD3.X R39, PT, PT, RZ, R39, RZ, P4, P5 ;  /* 0x00000027ff277210 */ /* 0x000fe400027ea4ff */
[----:B------:R-:W-:Y:S02]  /*8410*/  IADD3 R33, P4, P5, R33, R22, R20 ;  /* 0x0000001621217210 */ /* 0x000fe40007d9e014 */
[----:B------:R0:W3:Y:S01]  /*8420*/  LDS R22, [R7+0x380] ;  /* 0x0003800007167984 */ /* 0x0000e20000000800 */
[----:B------:R-:W-:Y:S02]  /*8430*/  PRMT R18, R24, 0x7771, RZ ;  /* 0x0000777118127816 */ /* 0x000fe400000000ff */
[----:B------:R-:W-:Y:S02]  /*8440*/  PRMT R19, R25, 0x7771, RZ ;  /* 0x0000777119137816 */ /* 0x000fe400000000ff */
[----:B------:R-:W-:-:S02]  /*8450*/  LOP3.LUT R18, R18, 0xff, RZ, 0xc0, !PT ;  /* 0x000000ff12127812 */ /* 0x000fc400078ec0ff */
[----:B------:R-:W-:Y:S02]  /*8460*/  LOP3.LUT R19, R19, 0xff, RZ, 0xc0, !PT ;  /* 0x000000ff13137812 */ /* 0x000fe400078ec0ff */
[----:B------:R-:W-:Y:S02]  /*8470*/  IADD3.X R30, PT, PT, RZ, R30, RZ, P2, P3 ;  /* 0x0000001eff1e7210 */ /* 0x000fe400017e64ff */
[----:B------:R-:W-:Y:S02]  /*8480*/  IADD3 R32, P2, P3, R19, R32, R18 ;  /* 0x0000002013207210 */ /* 0x000fe40007b5e012 */
[C---:B------:R-:W-:Y:S02]  /*8490*/  PRMT R18, R24.reuse, 0x7772, RZ ;  /* 0x0000777218127816 */ /* 0x040fe400000000ff */
[----:B------:R-:W-:Y:S02]  /*84a0*/  PRMT R19, R25, 0x7772, RZ ;  /* 0x0000777219137816 */ /* 0x000fe400000000ff */
[----:B------:R-:W-:-:S02]  /*84b0*/  PRMT R24, R24, 0x7773, RZ ;  /* 0x0000777318187816 */ /* 0x000fc400000000ff */
[----:B------:R-:W-:Y:S02]  /*84c0*/  PRMT R25, R25, 0x7773, RZ ;  /* 0x0000777319197816 */ /* 0x000fe400000000ff */
[----:B------:R-:W-:Y:S02]  /*84d0*/  LOP3.LUT R18, R18, 0xff, RZ, 0xc0, !PT ;  /* 0x000000ff12127812 */ /* 0x000fe400078ec0ff */
[----:B------:R-:W-:Y:S02]  /*84e0*/  LOP3.LUT R19, R19, 0xff, RZ, 0xc0, !PT ;  /* 0x000000ff13137812 */ /* 0x000fe400078ec0ff */
[----:B------:R-:W-:Y:S02]  /*84f0*/  LOP3.LUT R24, R24, 0xff, RZ, 0xc0, !PT ;  /* 0x000000ff18187812 */ /* 0x000fe400078ec0ff */
[----:B------:R-:W-:Y:S02]  /*8500*/  LOP3.LUT R23, R25, 0xff, RZ, 0xc0, !PT ;  /* 0x000000ff19177812 */ /* 0x000fe400078ec0ff */
[----:B------:R-:W-:-:S02]  /*8510*/  IADD3.X R38, PT, PT, RZ, R38, RZ, P4, P5 ;  /* 0x00000026ff267210 */ /* 0x000fc400027ea4ff */
[----:B------:R-:W-:Y:S02]  /*8520*/  IADD3 R36, P4, P5, R19, R36, R18 ;  /* 0x0000002413247210 */ /* 0x000fe40007d9e012 */
[C---:B0-----:R-:W-:Y:S02]  /*8530*/  PRMT R7, R26.reuse, 0x7770, RZ ;  /* 0x000077701a077816 */ /* 0x041fe400000000ff */
[----:B------:R-:W-:Y:S02]  /*8540*/  PRMT R18, R26, 0x7771, RZ ;  /* 0x000077711a127816 */ /* 0x000fe400000000ff */
[----:B--2---:R-:W-:Y:S02]  /*8550*/  PRMT R20, R28, 0x7771, RZ ;  /* 0x000077711c147816 */ /* 0x004fe400000000ff */
[----:B------:R-:W-:Y:S02]  /*8560*/  IADD3.X R31, PT, PT, RZ, R31, RZ, P2, P3 ;  /* 0x0000001fff1f7210 */ /* 0x000fe400017e64ff */
[----:B------:R-:W-:-:S02]  /*8570*/  IADD3 R23, P2, P3, R23, R29, R24 ;  /* 0x0000001d17177210 */ /* 0x000fc40007b5e018 */
[----:B------:R-:W-:Y:S02]  /*8580*/  LOP3.LUT R24, R7, 0xff, RZ, 0xc0, !PT ;  /* 0x000000ff07187812 */ /* 0x000fe400078ec0ff */
[----:B------:R-:W-:Y:S02]  /*8590*/  PRMT R19, R28, 0x7770, RZ ;  /* 0x000077701c137816 */ /* 0x000fe400000000ff */
[----:B------:R-:W-:Y:S02]  /*85a0*/  LOP3.LUT R7, R18, 0xff, RZ, 0xc0, !PT ;  /* 0x000000ff12077812 */ /* 0x000fe400078ec0ff */
[----:B------:R-:W-:Y:S02]  /*85b0*/  LOP3.LUT R20, R20, 0xff, RZ, 0xc0, !PT ;  /* 0x000000ff14147812 */ /* 0x000fe400078ec0ff */
[----:B------:R-:W-:Y:S02]  /*85c0*/  IADD3.X R30, PT, PT, RZ, R30, RZ, P2, P3 ;  /* 0x0000001eff1e7210 */ /* 0x000fe400017e64ff */
[----:B------:R-:W-:-:S02]  /*85d0*/  LOP3.LUT R19, R19, 0xff, RZ, 0xc0, !PT ;  /* 0x000000ff13137812 */ /* 0x000fc400078ec0ff */
[----:B------:R-:W-:Y:S02]  /*85e0*/  IADD3 R32, P2, P3, R20, R32, R7 ;  /* 0x0000002014207210 */ /* 0x000fe40007b5e007 */
[----:B------:R-:W-:Y:S02]  /*85f0*/  PRMT R7, R26, 0x7772, RZ ;  /* 0x000077721a077816 */ /* 0x000fe400000000ff */
[----:B------:R-:W-:Y:S02]  /*8600*/  PRMT R18, R28, 0x7772, RZ ;  /* 0x000077721c127816 */ /* 0x000fe400000000ff */
[----:B------:R-:W-:Y:S02]  /*8610*/  IADD3.X R39, PT, PT, RZ, R39, RZ, P4, P5 ;  /* 0x00000027ff277210 */ /* 0x000fe400027ea4ff */
        /* <DEDUP_REMOVED lines=9> */
[C---:B-1----:R-:W-:Y:S02]  /*86b0*/  PRMT R7, R21.reuse, 0x7770, RZ ;  /* 0x0000777015077816 */ /* 0x042fe400000000ff */
[----:B------:R-:W-:Y:S02]  /*86c0*/  PRMT R18, R21, 0x7771, RZ ;  /* 0x0000777115127816 */ /* 0x000fe400000000ff */
[----:B---3--:R-:W-:Y:S02]  /*86d0*/  PRMT R20, R22, 0x7771, RZ ;  /* 0x0000777116147816 */ /* 0x008fe400000000ff */
[----:B------:R-:W-:Y:S02]  /*86e0*/  IADD3.X R31, PT, PT, RZ, R31, RZ, P2, P3 ;  /* 0x0000001fff1f7210 */ /* 0x000fe400017e64ff */
[----:B------:R-:W-:-:S02]  /*86f0*/  IADD3 R29, P2, P3, R28, R23, R29 ;  /* 0x000000171c1d7210 */ /* 0x000fc40007b5e01d */
[----:B------:R-:W-:Y:S02]  /*8700*/  LOP3.LUT R24, R7, 0xff, RZ, 0xc0, !PT ;  /* 0x000000ff07187812 */ /* 0x000fe400078ec0ff */
[----:B------:R-:W-:Y:S02]  /*8710*/  LOP3.LUT R7, R18, 0xff, RZ, 0xc0, !PT ;  /* 0x000000ff12077812 */ /* 0x000fe400078ec0ff */
[----:B------:R-:W-:Y:S02]  /*8720*/  LOP3.LUT R20, R20, 0xff, RZ, 0xc0, !PT ;  /* 0x000000ff14147812 */ /* 0x000fe400078ec0ff */
[----:B------:R-:W-:Y:S02]  /*8730*/  PRMT R19, R22, 0x7770, RZ ;  /* 0x0000777016137816 */ /* 0x000fe400000000ff */
[----:B------:R-:W-:Y:S02]  /*8740*/  IADD3.X R30, PT, PT, RZ, R30, RZ, P2, P3 ;  /* 0x0000001eff1e7210 */ /* 0x000fe400017e64ff */
[----:B------:R-:W-:-:S02]  /*8750*/  IADD3 R32, P2, P3, R20, R32, R7 ;  /* 0x0000002014207210 */ /* 0x000fc40007b5e007 */
[----:B------:R-:W-:Y:S02]  /*8760*/  LOP3.LUT R19, R19, 0xff, RZ, 0xc0, !PT ;  /* 0x000000ff13137812 */ /* 0x000fe400078ec0ff */
[C---:B------:R-:W-:Y:S02]  /*8770*/  PRMT R7, R21.reuse, 0x7772, RZ ;  /* 0x0000777215077816 */ /* 0x040fe400000000ff */
[C---:B------:R-:W-:Y:S02]  /*8780*/  PRMT R18, R22.reuse, 0x7772, RZ ;  /* 0x0000777216127816 */ /* 0x040fe400000000ff */
[----:B------:R-:W-:Y:S02]  /*8790*/  PRMT R21, R21, 0x7773, RZ ;  /* 0x0000777315157816 */ /* 0x000fe400000000ff */
[----:B------:R-:W-:Y:S02]  /*87a0*/  PRMT R22, R22, 0x7773, RZ ;  /* 0x0000777316167816 */ /* 0x000fe400000000ff */
[----:B------:R-:W-:-:S02]  /*87b0*/  IADD3.X R39, PT, PT, RZ, R39, RZ, P5, P4 ;  /* 0x00000027ff277210 */ /* 0x000fc40002fe84ff */
[----:B------:R-:W-:Y:S02]  /*87c0*/  IADD3 R33, P5, P4, R19, R33, R24 ;  /* 0x0000002113217210 */ /* 0x000fe40007cbe018 */
[----:B------:R-:W-:Y:S02]  /*87d0*/  LOP3.LUT R7, R7, 0xff, RZ, 0xc0, !PT ;  /* 0x000000ff07077812 */ /* 0x000fe400078ec0ff */
[----:B------:R-:W-:Y:S02]  /*87e0*/  LOP3.LUT R18, R18, 0xff, RZ, 0xc0, !PT ;  /* 0x000000ff12127812 */ /* 0x000fe400078ec0ff */
[----:B------:R-:W-:Y:S02]  /*87f0*/  LOP3.LUT R21, R21, 0xff, RZ, 0xc0, !PT ;  /* 0x000000ff15157812 */ /* 0x000fe400078ec0ff */
[----:B------:R-:W-:Y:S02]  /*8800*/  LOP3.LUT R22, R22, 0xff, RZ, 0xc0, !PT ;  /* 0x000000ff16167812 */ /* 0x000fe400078ec0ff */
[----:B------:R-:W-:-:S02]  /*8810*/  IADD3.X R38, PT, PT, RZ, R38, RZ, P5, P4 ;  /* 0x00000026ff267210 */ /* 0x000fc40002fe84ff */
[----:B------:R-:W-:Y:S02]  /*8820*/  IADD3.X R31, PT, PT, RZ, R31, RZ, P2, P3 ;  /* 0x0000001fff1f7210 */ /* 0x000fe400017e64ff */
[----:B------:R-:W-:Y:S02]  /*8830*/  IADD3 R36, P5, P4, R18, R36, R7 ;  /* 0x0000002412247210 */ /* 0x000fe40007cbe007 */
[----:B------:R-:W-:Y:S02]  /*8840*/  IADD3 R29, P2, P3, R22, R29, R21 ;  /* 0x0000001d161d7210 */ /* 0x000fe40007b5e015 */
[----:B------:R-:W-:Y:S02]  /*8850*/  IADD3.X R39, PT, PT, RZ, R39, RZ, P5, P4 ;  /* 0x00000027ff277210 */ /* 0x000fe40002fe84ff */
[----:B------:R-:W-:-:S09]  /*8860*/  IADD3.X R30, PT, PT, RZ, R30, RZ, P2, P3 ;  /* 0x0000001eff1e7210 */ /* 0x000fd200017e64ff */
.L_x_32:
[----:B------:R-:W-:Y:S05]  /*8870*/  BSYNC.RECONVERGENT B0 ;  /* 0x0000000000007941 */ /* 0x000fea0003800200 */
.L_x_31:
[----:B------:R-:W-:Y:S01]  /*8880*/  BSSY.RECONVERGENT B0, `(.L_x_33) ;  /* 0x0000071000007945 */ /* 0x000fe20003800200 */
[----:B------:R-:W-:Y:S02]  /*8890*/  IMAD.MOV.U32 R22, RZ, RZ, R29 ;  /* 0x000000ffff167224 */ /* 0x000fe400078e001d */
[----:B------:R-:W-:Y:S02]  /*88a0*/  IMAD.MOV.U32 R23, RZ, RZ, R30 ;  /* 0x000000ffff177224 */ /* 0x000fe400078e001e */
[----:B------:R-:W-:Y:S02]  /*88b0*/  IMAD.MOV.U32 R30, RZ, RZ, R32 ;  /* 0x000000ffff1e7224 */ /* 0x000fe400078e0020 */
[----:B------:R-:W-:Y:S02]  /*88c0*/  IMAD.MOV.U32 R28, RZ, RZ, R33 ;  /* 0x000000ffff1c7224 */ /* 0x000fe400078e0021 */
[----:B------:R-:W-:Y:S01]  /*88d0*/  IMAD.MOV.U32 R29, RZ, RZ, R38 ;  /* 0x000000ffff1d7224 */ /* 0x000fe200078e0026 */
[----:B------:R-:W-:Y:S06]  /*88e0*/  @P0 BRA `(.L_x_34) ;  /* 0x0000000400a80947 */ /* 0x000fec0003800000 */
[----:B------:R-:W-:-:S04]  /*88f0*/  IMAD R7, R13, 0x400, R8 ;  /* 0x000004000d077824 */ /* 0x000fc800078e0208 */
[----:B------:R-:W-:-:S05]  /*8900*/  IMAD R42, R12, 0x4, R7 ;  /* 0x000000040c2a7824 */ /* 0x000fca00078e0207 */
[----:B------:R-:W1:Y:S04]  /*8910*/  LDS R7, [R42+0x2000] ;  /* 0x002000002a077984 */ /* 0x000e680000000800 */
[----:B------:R-:W3:Y:S04]  /*8920*/  LDS R20, [R42+0x2080] ;  /* 0x002080002a147984 */ /* 0x000ee80000000800 */
[----:B------:R-:W4:Y:S04]  /*8930*/  LDS R25, [R42+0x2100] ;  /* 0x002100002a197984 */ /* 0x000f280000000800 */
[----:B------:R-:W5:Y:S04]  /*8940*/  LDS R26, [R42+0x2180] ;  /* 0x002180002a1a7984 */ /* 0x000f680000000800 */
[----:B------:R-:W0:Y:S04]  /*8950*/  LDS R32, [R42+0x2200] ;  /* 0x002200002a207984 */ /* 0x000e280000000800 */
[----:B------:R-:W2:Y:S01]  /*8960*/  LDS R33, [R42+0x2280] ;  /* 0x002280002a217984 */ /* 0x000ea20000000800 */
[----:B-1----:R-:W-:-:S02]  /*8970*/  PRMT R18, R7, 0x7770, RZ ;  /* 0x0000777007127816 */ /* 0x002fc400000000ff */
[----:B------:R-:W-:Y:S02]  /*8980*/  PRMT R19, R7, 0x7771, RZ ;  /* 0x0000777107137816 */ /* 0x000fe400000000ff */
[----:B---3--:R-:W-:Y:S02]  /*8990*/  PRMT R21, R20, 0x7770, RZ ;  /* 0x0000777014157816 */ /* 0x008fe400000000ff */
[----:B------:R-:W-:Y:S02]  /*89a0*/  LOP3.LUT R41, R18, 0xff, RZ, 0xc0, !PT ;  /* 0x000000ff12297812 */ /* 0x000fe400078ec0ff */
[----:B------:R-:W-:Y:S02]  /*89b0*/  LOP3.LUT R40, R19, 0xff, RZ, 0xc0, !PT ;  /* 0x000000ff13287812 */ /* 0x000fe400078ec0ff */
[----:B------:R-:W-:Y:S02]  /*89c0*/  LOP3.LUT R38, R21, 0xff, RZ, 0xc0, !PT ;  /* 0x000000ff15267812 */ /* 0x000fe400078ec0ff */
[----:B------:R-:W-:-:S02]  /*89d0*/  PRMT R24, R20, 0x7771, RZ ;  /* 0x0000777114187816 */ /* 0x000fc400000000ff */
[----:B------:R-:W-:Y:S02]  /*89e0*/  PRMT R18, R7, 0x7772, RZ ;  /* 0x0000777207127816 */ /* 0x000fe400000000ff */
[----:B------:R-:W-:Y:S02]  /*89f0*/  PRMT R19, R20, 0x7772, RZ ;  /* 0x0000777214137816 */ /* 0x000fe400000000ff */
[----:B------:R-:W-:Y:S02]  /*8a00*/  IADD3 R38, P4, P5, R38, R9, R41 ;  /* 0x0000000926267210 */ /* 0x000fe40007d9e029 */
[----:B------:R-:W-:Y:S02]  /*8a10*/  LOP3.LUT R24, R24, 0xff, RZ, 0xc0, !PT ;  /* 0x000000ff18187812 */ /* 0x000fe400078ec0ff */
[----:B------:R-:W-:Y:S02]  /*8a20*/  LOP3.LUT R18, R18, 0xff, RZ, 0xc0, !PT ;  /* 0x000000ff12127812 */ /* 0x000fe400078ec0ff */
[----:B------:R-:W-:-:S02]  /*8a30*/  LOP3.LUT R19, R19, 0xff, RZ, 0xc0, !PT ;  /* 0x000000ff13137812 */ /* 0x000fc400078ec0ff */
[----:B------:R-:W-:Y:S02]  /*8a40*/  PRMT R7, R7, 0x7773, RZ ;  /* 0x0000777307077816 */ /* 0x000fe400000000ff */
[----:B------:R-:W-:Y:S02]  /*8a50*/  PRMT R20, R20, 0x7773, RZ ;  /* 0x0000777314147816 */ /* 0x000fe400000000ff */
[----:B------:R-:W-:Y:S02]  /*8a60*/  IADD3.X R34, PT, PT, RZ, R34, RZ, P4, P5 ;  /* 0x00000022ff227210 */ /* 0x000fe400027ea4ff */
[----:B------:R-:W-:Y:S02]  /*8a70*/  IADD3 R24, P2, P3, R24, R11, R40 ;  /* 0x0000000b18187210 */ /* 0x000fe40007b5e028 */
[----:B------:R-:W-:Y:S02]  /*8a80*/  IADD3 R21, P4, P5, R19, R16, R18 ;  /* 0x0000001013157210 */ /* 0x000fe40007d9e012 */
[----:B------:R-:W-:Y:S01]  /*8a90*/  LOP3.LUT R11, R7, 0xff, RZ, 0xc0, !PT ;  /* 0x000000ff070b7812 */ /* 0x000fe200078ec0ff */
[----:B------:R-:W-:Y:S01]  /*8aa0*/  LDS R16, [R42+0x2380] ;  /* 0x002380002a107984 */ /* 0x000fe20000000800 */
[----:B------:R-:W-:-:S02]  /*8ab0*/  LOP3.LUT R19, R20, 0xff, RZ, 0xc0, !PT ;  /* 0x000000ff14137812 */ /* 0x000fc400078ec0ff */
[----:B----4-:R-:W-:Y:S02]  /*8ac0*/  PRMT R7, R25, 0x7770, RZ ;  /* 0x0000777019077816 */ /* 0x010fe400000000ff */
[----:B-----5:R-:W-:Y:S02]  /*8ad0*/  PRMT R9, R26, 0x7770, RZ ;  /* 0x000077701a097816 */ /* 0x020fe400000000ff */
[----:B------:R-:W-:Y:S02]  /*8ae0*/  IADD3.X R40, PT, PT, RZ, R10, RZ, P2, P3 ;  /* 0x0000000aff287210 */ /* 0x000fe400017e64ff */
[----:B------:R-:W-:Y:S02]  /*8af0*/  IADD3 R19, P2, P3, R19, R14, R11 ;  /* 0x0000000e13137210 */ /* 0x000fe40007b5e00b */
[----:B------:R-:W1:Y:S01]  /*8b00*/  LDS R14, [R42+0x2300] ;  /* 0x002300002a0e7984 */ /* 0x000e620000000800 */
[----:B------:R-:W-:Y:S02]  /*8b10*/  LOP3.LUT R11, R7, 0xff, RZ, 0xc0, !PT ;  /* 0x000000ff070b7812 */ /* 0x000fe400078ec0ff */
[----:B------:R-:W-:-:S02]  /*8b20*/  LOP3.LUT R20, R9, 0xff, RZ, 0xc0, !PT ;  /* 0x000000ff09147812 */ /* 0x000fc400078ec0ff */
[----:B------:R-:W-:Y:S02]  /*8b30*/  PRMT R7, R25, 0x7771, RZ ;  /* 0x0000777119077816 */ /* 0x000fe400000000ff */
[----:B------:R-:W-:Y:S02]  /*8b40*/  PRMT R9, R26, 0x7771, RZ ;  /* 0x000077711a097816 */ /* 0x000fe400000000ff */
[----:B------:R-:W-:Y:S02]  /*8b50*/  LOP3.LUT R10, R7, 0xff, RZ, 0xc0, !PT ;  /* 0x000000ff070a7812 */ /* 0x000fe400078ec0ff */
[----:B------:R-:W-:Y:S02]  /*8b60*/  LOP3.LUT R9, R9, 0xff, RZ, 0xc0, !PT ;  /* 0x000000ff09097812 */ /* 0x000fe400078ec0ff */
[----:B------:R-:W-:Y:S02]  /*8b70*/  IADD3.X R27, PT, PT, RZ, R27, RZ, P4, P5 ;  /* 0x0000001bff1b7210 */ /* 0x000fe400027ea4ff */
        /* <DEDUP_REMOVED lines=9> */
[----:B------:R-:W-:Y:S02]  /*8c10*/  IADD3.X R24, PT, PT, RZ, R40, RZ, P2, P3 ;  /* 0x00000028ff187210 */ /* 0x000fe400017e64ff */
[----:B------:R-:W-:Y:S02]  /*8c20*/  LOP3.LUT R18, R7, 0xff, RZ, 0xc0, !PT ;  /* 0x000000ff07127812 */ /* 0x000fe400078ec0ff */
[----:B------:R-:W-:Y:S02]  /*8c30*/  LOP3.LUT R9, R9, 0xff, RZ, 0xc0, !PT ;  /* 0x000000ff09097812 */ /* 0x000fe400078ec0ff */
[----:B------:R-:W-:-:S02]  /*8c40*/  IADD3 R25, P2, P3, R25, R19, R10 ;  /* 0x0000001319197210 */ /* 0x000fc40007b5e00a */
[C---:B0-----:R-:W-:Y:S02]  /*8c50*/  PRMT R7, R32.reuse, 0x7770, RZ ;  /* 0x0000777020077816 */ /* 0x041fe400000000ff */
[----:B--2---:R-:W-:Y:S02]  /*8c60*/  PRMT R10, R33, 0x7770, RZ ;  /* 0x00007770210a7816 */ /* 0x004fe400000000ff */
[----:B------:R-:W-:Y:S02]  /*8c70*/  IADD3.X R34, PT, PT, RZ, R34, RZ, P4, P5 ;  /* 0x00000022ff227210 */ /* 0x000fe400027ea4ff */
[----:B------:R-:W-:Y:S02]  /*8c80*/  IADD3 R21, P4, P5, R9, R21, R18 ;  /* 0x0000001509157210 */ /* 0x000fe40007d9e012 */
        /* <DEDUP_REMOVED lines=8> */
[----:B------:R-:W-:Y:S02]  /*8d10*/  PRMT R11, R33, 0x7771, RZ ;  /* 0x00007771210b7816 */ /* 0x000fe400000000ff */
[----:B------:R-:W-:Y:S02]  /*8d20*/  LOP3.LUT R10, R7, 0xff, RZ, 0xc0, !PT ;  /* 0x000000ff070a7812 */ /* 0x000fe400078ec0ff */
[----:B------:R-:W-:Y:S02]  /*8d30*/  LOP3.LUT R9, R9, 0xff, RZ, 0xc0, !PT ;  /* 0x000000ff09097812 */ /* 0x000fe400078ec0ff */
[----:B------:R-:W-:Y:S02]  /*8d40*/  LOP3.LUT R11, R11, 0xff, RZ, 0xc0, !PT ;  /* 0x000000ff0b0b7812 */ /* 0x000fe400078ec0ff */
[----:B------:R-:W-:Y:S02]  /*8d50*/  IADD3.X R34, PT, PT, RZ, R34, RZ, P5, P4 ;  /* 0x00000022ff227210 */ /* 0x000fe40002fe84ff */
[----:B------:R-:W-:-:S02]  /*8d60*/  PRMT R32, R32, 0x7773, RZ ;  /* 0x0000777320207816 */ /* 0x000fc400000000ff */
[----:B------:R-:W-:Y:S02]  /*8d70*/  PRMT R33, R33, 0x7773, RZ ;  /* 0x0000777321217816 */ /* 0x000fe400000000ff */
[----:B------:R-:W-:Y:S02]  /*8d80*/  IADD3 R21, P5, P4, R9, R21, R10 ;  /* 0x0000001509157210 */ /* 0x000fe40007cbe00a */
[----:B-1----:R-:W-:Y:S02]  /*8d90*/  PRMT R7, R14, 0x7770, RZ ;  /* 0x000077700e077816 */ /* 0x002fe400000000ff */
[----:B------:R-:W-:Y:S02]  /*8da0*/  PRMT R10, R16, 0x7770, RZ ;  /* 0x00007770100a7816 */ /* 0x000fe400000000ff */
[----:B------:R-:W-:Y:S02]  /*8db0*/  IADD3.X R26, PT, PT, RZ, R38, RZ, P2, P3 ;  /* 0x00000026ff1a7210 */ /* 0x000fe400017e64ff */
[----:B------:R-:W-:-:S02]  /*8dc0*/  IADD3 R17, P2, P3, R11, R17, R18 ;  /* 0x000000110b117210 */ /* 0x000fc40007b5e012 */
[----:B------:R-:W-:Y:S02]  /*8dd0*/  LOP3.LUT R32, R32, 0xff, RZ, 0xc0, !PT ;  /* 0x000000ff20207812 */ /* 0x000fe400078ec0ff */
[----:B------:R-:W-:Y:S02]  /*8de0*/  LOP3.LUT R19, R33, 0xff, RZ, 0xc0, !PT ;  /* 0x000000ff21137812 */ /* 0x000fe400078ec0ff */
[----:B------:R-:W-:Y:S02]  /*8df0*/  PRMT R9, R14, 0x7771, RZ ;  /* 0x000077710e097816 */ /* 0x000fe400000000ff */
[----:B------:R-:W-:Y:S02]  /*8e00*/  PRMT R11, R16, 0x7771, RZ ;  /* 0x00007771100b7816 */ /* 0x000fe400000000ff */
[----:B------:R-:W-:Y:S02]  /*8e10*/  LOP3.LUT R7, R7, 0xff, RZ, 0xc0, !PT ;  /* 0x000000ff07077812 */ /* 0x000fe400078ec0ff */
[----:B------:R-:W-:-:S02]  /*8e20*/  LOP3.LUT R10, R10, 0xff, RZ, 0xc0, !PT ;  /* 0x000000ff0a0a7812 */ /* 0x000fc400078ec0ff */
[----:B------:R-:W-:Y:S02]  /*8e30*/  IADD3.X R24, PT, PT, RZ, R24, RZ, P2, P3 ;  /* 0x00000018ff187210 */ /* 0x000fe400017e64ff */
[----:B------:R-:W-:Y:S02]  /*8e40*/  IADD3 R19, P2, P3, R19, R25, R32 ;  /* 0x0000001913137210 */ /* 0x000fe40007b5e020 */
[----:B------:R-:W-:Y:S02]  /*8e50*/  LOP3.LUT R18, R9, 0xff, RZ, 0xc0, !PT ;  /* 0x000000ff09127812 */ /* 0x000fe400078ec0ff */
[----:B------:R-:W-:Y:S02]  /*8e60*/  IADD3.X R27, PT, PT, RZ, R27, RZ, P5, P4 ;  /* 0x0000001bff1b7210 */ /* 0x000fe40002fe84ff */
[----:B------:R-:W-:Y:S02]  /*8e70*/  LOP3.LUT R11, R11, 0xff, RZ, 0xc0, !PT ;  /* 0x000000ff0b0b7812 */ /* 0x000fe400078ec0ff */
[----:B------:R-:W-:-:S02]  /*8e80*/  IADD3 R9, P5, P4, R10, R20, R7 ;  /* 0x000000140a097210 */ /* 0x000fc40007cbe007 */
[----:B------:R-:W-:Y:S02]  /*8e90*/  PRMT R7, R14, 0x7772, RZ ;  /* 0x000077720e077816 */ /* 0x000fe400000000ff */
[----:B------:R-:W-:Y:S02]  /*8ea0*/  PRMT R10, R16, 0x7772, RZ ;  /* 0x00007772100a7816 */ /* 0x000fe400000000ff */
[----:B------:R-:W-:Y:S02]  /*8eb0*/  PRMT R14, R14, 0x7773, RZ ;  /* 0x000077730e0e7816 */ /* 0x000fe400000000ff */
[----:B------:R-:W-:Y:S02]  /*8ec0*/  IADD3.X R20, PT, PT, RZ, R26, RZ, P2, P3 ;  /* 0x0000001aff147210 */ /* 0x000fe400017e64ff */
[----:B------:R-:W-:Y:S02]  /*8ed0*/  PRMT R16, R16, 0x7773, RZ ;  /* 0x0000777310107816 */ /* 0x000fe400000000ff */
[----:B------:R-:W-:-:S02]  /*8ee0*/  IADD3 R11, P2, P3, R11, R17, R18 ;  /* 0x000000110b0b7210 */ /* 0x000fc40007b5e012 */
[----:B------:R-:W-:Y:S02]  /*8ef0*/  LOP3.LUT R17, R7, 0xff, RZ, 0xc0, !PT ;  /* 0x000000ff07117812 */ /* 0x000fe400078ec0ff */
[----:B------:R-:W-:Y:S02]  /*8f00*/  LOP3.LUT R10, R10, 0xff, RZ, 0xc0, !PT ;  /* 0x000000ff0a0a7812 */ /* 0x000fe400078ec0ff */
[----:B------:R-:W-:Y:S02]  /*8f10*/  LOP3.LUT R7, R14, 0xff, RZ, 0xc0, !PT ;  /* 0x000000ff0e077812 */ /* 0x000fe400078ec0ff */
[----:B------:R-:W-:Y:S02]  /*8f20*/  LOP3.LUT R14, R16, 0xff, RZ, 0xc0, !PT ;  /* 0x000000ff100e7812 */ /* 0x000fe400078ec0ff */
[----:B------:R-:W-:Y:S02]  /*8f30*/  IADD3.X R34, PT, PT, RZ, R34, RZ, P5, P4 ;  /* 0x00000022ff227210 */ /* 0x000fe40002fe84ff */
[----:B------:R-:W-:-:S02]  /*8f40*/  IADD3 R16, P5, P4, R10, R21, R17 ;  /* 0x000000150a107210 */ /* 0x000fc40007cbe011 */
[----:B------:R-:W-:Y:S02]  /*8f50*/  IADD3.X R10, PT, PT, RZ, R24, RZ, P2, P3 ;  /* 0x00000018ff0a7210 */ /* 0x000fe400017e64ff */
[----:B------:R-:W-:Y:S02]  /*8f60*/  IADD3 R14, P2, P3, R14, R19, R7 ;  /* 0x000000130e0e7210 */ /* 0x000fe40007b5e007 */
[----:B------:R-:W-:Y:S02]  /*8f70*/  IADD3.X R27, PT, PT, RZ, R27, RZ, P5, P4 ;  /* 0x0000001bff1b7210 */ /* 0x000fe40002fe84ff */
[----:B------:R-:W-:-:S09]  /*8f80*/  IADD3.X R17, PT, PT, RZ, R20, RZ, P2, P3 ;  /* 0x00000014ff117210 */ /* 0x000fd200017e64ff */
.L_x_34:
[----:B------:R-:W-:Y:S05]  /*8f90*/  BSYNC.RECONVERGENT B0 ;  /* 0x0000000000007941 */ /* 0x000fea0003800200 */
.L_x_33:
[----:B------:R-:W-:Y:S01]  /*8fa0*/  BAR.SYNC.DEFER_BLOCKING 0x0 ;  /* 0x0000000000007b1d */ /* 0x000fe20000010000 */
[----:B------:R-:W-:Y:S01]  /*8fb0*/  IMAD.MOV.U32 R20, RZ, RZ, R36 ;  /* 0x000000ffff147224 */ /* 0x000fe200078e0024 */
[C---:B------:R-:W-:Y:S01]  /*8fc0*/  ISETP.GT.U32.AND P5, PT, R15.reuse, 0x3f, PT ;  /* 0x0000003f0f00780c */ /* 0x040fe20003fa4070 */
[----:B------:R-:W-:Y:S01]  /*8fd0*/  IMAD.MOV.U32 R21, RZ, RZ, R39 ;  /* 0x000000ffff157224 */ /* 0x000fe200078e0027 */
[C---:B------:R-:W-:Y:S01]  /*8fe0*/  LEA.HI R7, R15.reuse, R15, RZ, 0x1d ;  /* 0x0000000f0f077211 */ /* 0x040fe200078fe8ff */
[----:B------:R-:W-:Y:S01]  /*8ff0*/  IMAD.MOV.U32 R19, RZ, RZ, R17 ;  /* 0x000000ffff137224 */ /* 0x000fe200078e0011 */
[----:B------:R-:W-:Y:S01]  /*9000*/  BSSY.RECONVERGENT B0, `(.L_x_35) ;  /* 0x000004f000007945 */ /* 0x000fe20003800200 */
[----:B------:R-:W-:Y:S02]  /*9010*/  IMAD.MOV.U32 R18, RZ, RZ, R14 ;  /* 0x000000ffff127224 */ /* 0x000fe400078e000e */
[----:B------:R-:W-:Y:S02]  /*9020*/  IMAD.MOV.U32 R17, RZ, RZ, R27 ;  /* 0x000000ffff117224 */ /* 0x000fe400078e001b */
[----:B------:R-:W-:Y:S01]  /*9030*/  IMAD R14, R15, 0x4, R4 ;  /* 0x000000040f0e7824 */ /* 0x000fe200078e0204 */
[----:B------:R1:W-:Y:S04]  /*9040*/  @!P1 STS.128 [R35+0x10], R20 ;  /* 0x0000101423009388 */ /* 0x0003e80000000c00 */
[----:B------:R3:W-:Y:S04]  /*9050*/  @!P1 STS.128 [R35], R28 ;  /* 0x0000001c23009388 */ /* 0x0007e80000000c00 */
[----:B------:R3:W-:Y:S01]  /*9060*/  @!P0 STS.128 [R37+0x110], R16 ;  /* 0x0001101025008388 */ /* 0x0007e20000000c00 */
[----:B-1----:R-:W-:-:S02]  /*9070*/  IMAD.MOV.U32 R22, RZ, RZ, R11 ;  /* 0x000000ffff167224 */ /* 0x002fc400078e000b */
[----:B------:R-:W-:Y:S02]  /*9080*/  IMAD.MOV.U32 R23, RZ, RZ, R10 ;  /* 0x000000ffff177224 */ /* 0x000fe400078e000a */
[----:B------:R-:W-:Y:S02]  /*9090*/  IMAD.MOV.U32 R20, RZ, RZ, R9 ;  /* 0x000000ffff147224 */ /* 0x000fe400078e0009 */
[----:B------:R-:W-:Y:S02]  /*90a0*/  IMAD.MOV.U32 R21, RZ, RZ, R34 ;  /* 0x000000ffff157224 */ /* 0x000fe400078e0022 */
[----:B------:R-:W-:-:S03]  /*90b0*/  IMAD R9, R7, 0x8, R8 ;  /* 0x0000000807097824 */ /* 0x000fc600078e0208 */
[----:B------:R3:W-:Y:S01]  /*90c0*/  @!P0 STS.128 [R37+0x100], R20 ;  /* 0x0001001425008388 */ /* 0x0007e20000000c00 */
[----:B------:R-:W-:Y:S06]  /*90d0*/  BAR.SYNC.DEFER_BLOCKING 0x0 ;  /* 0x0000000000007b1d */ /* 0x000fec0000010000 */
[----:B------:R-:W-:Y:S05]  /*90e0*/  @P5 BRA `(.L_x_36) ;  /* 0x0000000400005947 */ /* 0x000fea0003800000 */
[----:B------:R-:W-:Y:S04]  /*90f0*/  LDS.64 R10, [R14] ;  /* 0x000000000e0a7984 */ /* 0x000fe80000000a00 */
[----:B---3--:R-:W-:Y:S04]  /*9100*/  LDS.64 R16, [R14+0x200] ;  /* 0x000200000e107984 */ /* 0x008fe80000000a00 */
[----:B------:R-:W1:Y:S04]  /*9110*/  LDS.64 R18, [R14+0x400] ;  /* 0x000400000e127984 */ /* 0x000e680000000a00 */
[----:B------:R-:W-:Y:S04]  /*9120*/  LDS.64 R20, [R14+0x600] ;  /* 0x000600000e147984 */ /* 0x000fe80000000a00 */
[----:B------:R-:W3:Y:S04]  /*9130*/  LDS.64 R22, [R14+0x800] ;  /* 0x000800000e167984 */ /* 0x000ee80000000a00 */
[----:B------:R-:W-:Y:S04]  /*9140*/  LDS.64 R24, [R14+0xa00] ;  /* 0x000a00000e187984 */ /* 0x000fe80000000a00 */
[----:B------:R-:W4:Y:S04]  /*9150*/  LDS.64 R26, [R14+0xc00] ;  /* 0x000c00000e1a7984 */ /* 0x000f280000000a00 */
[----:B------:R-:W-:Y:S04]  /*9160*/  LDS.64 R28, [R14+0xe00] ;  /* 0x000e00000e1c7984 */ /* 0x000fe80000000a00 */
[----:B------:R-:W5:Y:S04]  /*9170*/  LDS.64 R30, [R14+0x1000] ;  /* 0x001000000e1e7984 */ /* 0x000f680000000a00 */
[----:B------:R-:W-:Y:S04]  /*9180*/  LDS.64 R32, [R14+0x1200] ;  /* 0x001200000e207984 */ /* 0x000fe80000000a00 */
[----:B------:R-:W0:Y:S04]  /*9190*/  LDS.64 R34, [R14+0x1400] ;  /* 0x001400000e227984 */ /* 0x000e280000000a00 */
[----:B------:R-:W-:Y:S04]  /*91a0*/  LDS.64 R36, [R14+0x1600] ;  /* 0x001600000e247984 */ /* 0x000fe80000000a00 */
[----:B------:R-:W2:Y:S01]  /*91b0*/  LDS.64 R38, [R14+0x1800] ;  /* 0x001800000e267984 */ /* 0x000ea20000000a00 */
[----:B-1----:R-:W-:-:S03]  /*91c0*/  IADD3 R65, P0, P1, R18, R16, R10 ;  /* 0x0000001012417210 */ /* 0x002fc6000791e00a */
[----:B------:R-:W-:Y:S01]  /*91d0*/  LDS.64 R40, [R14+0x1a00] ;  /* 0x001a00000e287984 */ /* 0x000fe20000000a00 */
[----:B------:R-:W-:-:S03]  /*91e0*/  IADD3.X R19, PT, PT, R19, R17, R11, P0, P1 ;  /* 0x0000001113137210 */ /* 0x000fc600007e240b */
[----:B------:R-:W1:Y:S01]  /*91f0*/  LDS.64 R42, [R14+0x1c00] ;  /* 0x001c00000e2a7984 */ /* 0x000e620000000a00 */
[----:B---3--:R-:W-:-:S03]  /*9200*/  IADD3 R65, P2, P3, R22, R20, R65 ;  /* 0x0000001416417210 */ /* 0x008fc60007b5e041 */
[----:B------:R-:W-:Y:S01]  /*9210*/  LDS.64 R44, [R14+0x1e00] ;  /* 0x001e00000e2c7984 */ /* 0x000fe20000000a00 */
[----:B------:R-:W-:-:S03]  /*9220*/  IADD3.X R23, PT, PT, R23, R21, R19, P2, P3 ;  /* 0x0000001517177210 */ /* 0x000fc600017e6413 */
[----:B------:R-:W3:Y:S01]  /*9230*/  LDS.64 R46, [R14+0x2000] ;  /* 0x002000000e2e7984 */ /* 0x000ee20000000a00 */
[----:B----4-:R-:W-:-:S03]  /*9240*/  IADD3 R65, P0, P1, R26, R24, R65 ;  /* 0x000000181a417210 */ /* 0x010fc6000791e041 */
[----:B------:R-:W-:Y:S01]  /*9250*/  LDS.64 R48, [R14+0x2200] ;  /* 0x002200000e307984 */ /* 0x000fe20000000a00 */
[----:B------:R-:W-:-:S03]  /*9260*/  IADD3.X R27, PT, PT, R27, R25, R23, P0, P1 ;  /* 0x000000191b1b7210 */ /* 0x000fc600007e2417 */
[----:B------:R-:W4:Y:S01]  /*9270*/  LDS.64 R50, [R14+0x2400] ;  /* 0x002400000e327984 */ /* 0x000f220000000a00 */
[----:B-----5:R-:W-:-:S03]  /*9280*/  IADD3 R65, P2, P3, R30, R28, R65 ;  /* 0x0000001c1e417210 */ /* 0x020fc60007b5e041 */
[----:B------:R-:W-:Y:S01]  /*9290*/  LDS.64 R52, [R14+0x2600] ;  /* 0x002600000e347984 */ /* 0x000fe20000000a00 */
[----:B------:R-:W-:-:S03]  /*92a0*/  IADD3.X R31, PT, PT, R31, R29, R27, P2, P3 ;  /* 0x0000001d1f1f7210 */ /* 0x000fc600017e641b */
[----:B------:R-:W5:Y:S01]  /*92b0*/  LDS.64 R54, [R14+0x2800] ;  /* 0x002800000e367984 */ /* 0x000f620000000a00 */
[----:B0-----:R-:W-:-:S03]  /*92c0*/  IADD3 R65, P0, P1, R34, R32, R65 ;  /* 0x0000002022417210 */ /* 0x001fc6000791e041 */
[----:B------:R-:W-:Y:S01]  /*92d0*/  LDS.64 R56, [R14+0x2a00] ;  /* 0x002a00000e387984 */ /* 0x000fe20000000a00 */
[----:B------:R-:W-:-:S03]  /*92e0*/  IADD3.X R33, PT, PT, R35, R33, R31, P0, P1 ;  /* 0x0000002123217210 */ /* 0x000fc600007e241f */
[----:B------:R-:W0:Y:S01]  /*92f0*/  LDS.64 R58, [R14+0x2c00] ;  /* 0x002c00000e3a7984 */ /* 0x000e220000000a00 */
[----:B--2---:R-:W-:-:S03]  /*9300*/  IADD3 R29, P2, P3, R38, R36, R65 ;  /* 0x00000024261d7210 */ /* 0x004fc60007b5e041 */
[----:B------:R-:W-:Y:S01]  /*9310*/  LDS.64 R60, [R14+0x2e00] ;  /* 0x002e00000e3c7984 */ /* 0x000fe20000000a00 */
[----:B------:R-:W-:-:S03]  /*9320*/  IADD3.X R37, PT, PT, R39, R37, R33, P2, P3 ;  /* 0x0000002527257210 */ /* 0x000fc600017e6421 */
        /* <DEDUP_REMOVED lines=14> */
[----:B------:R-:W5:Y:S01]  /*9410*/  LDS.64 R26, [R14+0x3e00] ;  /* 0x003e00000e1a7984 */ /* 0x000f620000000a00 */
[----:B------:R-:W-:Y:S02]  /*9420*/  IADD3.X R53, PT, PT, R55, R53, R49, P2, P3 ;  /* 0x0000003537357210 */ /* 0x000fe400017e6431 */
[----:B0-----:R-:W-:-:S04]  /*9430*/  IADD3 R29, P0, P1, R58, R56, R29 ;  /* 0x000000383a1d7210 */ /* 0x001fc8000791e01d */
[----:B------:R-:W-:Y:S02]  /*9440*/  IADD3.X R57, PT, PT, R59, R57, R53, P0, P1 ;  /* 0x000000393b397210 */ /* 0x000fe400007e2435 */
[----:B--2---:R-:W-:-:S04]  /*9450*/  IADD3 R29, P2, P3, R62, R60, R29 ;  /* 0x0000003c3e1d7210 */ /* 0x004fc80007b5e01d */
[----:B------:R-:W-:Y:S02]  /*9460*/  IADD3.X R61, PT, PT, R63, R61, R57, P2, P3 ;  /* 0x0000003d3f3d7210 */ /* 0x000fe400017e6439 */
[----:B-1----:R-:W-:-:S04]  /*9470*/  IADD3 R29, P0, P1, R16, R10, R29 ;  /* 0x0000000a101d7210 */ /* 0x002fc8000791e01d */
[----:B------:R-:W-:Y:S02]  /*9480*/  IADD3.X R17, PT, PT, R17, R11, R61, P0, P1 ;  /* 0x0000000b11117210 */ /* 0x000fe400007e243d */
[----:B---3--:R-:W-:-:S04]  /*9490*/  IADD3 R29, P2, P3, R20, R18, R29 ;  /* 0x00000012141d7210 */ /* 0x008fc80007b5e01d */
[----:B------:R-:W-:Y:S02]  /*94a0*/  IADD3.X R19, PT, PT, R21, R19, R17, P2, P3 ;  /* 0x0000001315137210 */ /* 0x000fe400017e6411 */
[----:B----4-:R-:W-:-:S04]  /*94b0*/  IADD3 R11, P0, P1, R24, R22, R29 ;  /* 0x00000016180b7210 */ /* 0x010fc8000791e01d */
[----:B-----5:R-:W-:Y:S02]  /*94c0*/  IADD3 R10, P2, PT, R26, R11, RZ ;  /* 0x0000000b1a0a7210 */ /* 0x020fe40007f5e0ff */
[----:B------:R-:W-:-:S05]  /*94d0*/  IADD3.X R11, PT, PT, R25, R23, R19, P0, P1 ;  /* 0x00000017190b7210 */ /* 0x000fca00007e2413 */
[----:B------:R-:W-:-:S07]  /*94e0*/  IMAD.X R11, R27, 0x1, R11, P2 ;  /* 0x000000011b0b7824 */ /* 0x000fce00010e060b */
.L_x_36:
[----:B------:R-:W-:Y:S05]  /*94f0*/  BSYNC.RECONVERGENT B0 ;  /* 0x0000000000007941 */ /* 0x000fea0003800200 */
.L_x_35:
[----:B------:R-:W-:Y:S01]  /*9500*/  BAR.SYNC.DEFER_BLOCKING 0x0 ;  /* 0x0000000000007b1d */ /* 0x000fe20000010000 */
[----:B------:R-:W-:Y:S01]  /*9510*/  ISETP.GT.U32.AND P1, PT, R15, 0x1f, PT ;  /* 0x0000001f0f00780c */ /* 0x000fe20003f24070 */
[----:B------:R-:W-:-:S04]  /*9520*/  VIADD R8, R8, 0x410 ;  /* 0x0000041008087836 */ /* 0x000fc80000000000 */
[----:B------:R-:W-:Y:S01]  /*9530*/  IMAD R7, R7, 0x8, R8 ;  /* 0x0000000807077824 */ /* 0x000fe200078e0208 */
[----:B------:R1:W-:Y:S01]  /*9540*/  STS.64 [R9+0x410], R10 ;  /* 0x0004100a09007388 */ /* 0x0003e20000000a00 */
[----:B------:R-:W-:Y:S06]  /*9550*/  BAR.SYNC.DEFER_BLOCKING 0x0 ;  /* 0x0000000000007b1d */ /* 0x000fec0000010000 */
[----:B------:R-:W-:Y:S05]  /*9560*/  @P1 BRA `(.L_x_37) ;  /* 0x0000000400301947 */ /* 0x000fea0003800000 */
[----:B---3--:R-:W-:Y:S01]  /*9570*/  IMAD R29, R15, 0x48, R8 ;  /* 0x000000480f1d7824 */ /* 0x008fe200078e0208 */
[----:B------:R-:W-:-:S04]  /*9580*/  UMOV UR4, 0xffffffff ;  /* 0xffffffff00047882 */ /* 0x000fc80000000000 */
[----:B-1----:R-:W-:Y:S04]  /*9590*/  LDS.64 R8, [R29] ;  /* 0x000000001d087984 */ /* 0x002fe80000000a00 */
[----:B------:R-:W-:Y:S04]  /*95a0*/  LDS.64 R10, [R29+0x8] ;  /* 0x000008001d0a7984 */ /* 0x000fe80000000a00 */
[----:B------:R-:W1:Y:S04]  /*95b0*/  LDS.64 R16, [R29+0x10] ;  /* 0x000010001d107984 */ /* 0x000e680000000a00 */
[----:B------:R-:W-:Y:S04]  /*95c0*/  LDS.64 R18, [R29+0x18] ;  /* 0x000018001d127984 */ /* 0x000fe80000000a00 */
[----:B------:R-:W3:Y:S04]  /*95d0*/  LDS.64 R20, [R29+0x20] ;  /* 0x000020001d147984 */ /* 0x000ee80000000a00 */
[----:B------:R-:W-:Y:S04]  /*95e0*/  LDS.64 R22, [R29+0x28] ;  /* 0x000028001d167984 */ /* 0x000fe80000000a00 */
[----:B------:R-:W4:Y:S04]  /*95f0*/  LDS.64 R24, [R29+0x30] ;  /* 0x000030001d187984 */ /* 0x000f280000000a00 */
[----:B------:R-:W5:Y:S01]  /*9600*/  LDS.64 R26, [R29+0x38] ;  /* 0x000038001d1a7984 */ /* 0x000f620000000a00 */
[----:B-1----:R-:W-:-:S04]  /*9610*/  IADD3 R35, P3, P4, R16, R10, R8 ;  /* 0x0000000a10237210 */ /* 0x002fc80007c7e008 */
[----:B------:R-:W-:Y:S02]  /*9620*/  IADD3.X R31, PT, PT, R17, R11, R9, P3, P4 ;  /* 0x0000000b111f7210 */ /* 0x000fe40001fe8409 */
[----:B---3--:R-:W-:-:S04]  /*9630*/  IADD3 R35, P2, P0, R20, R35, R18 ;  /* 0x0000002314237210 */ /* 0x008fc8000785e012 */
[----:B------:R-:W-:Y:S02]  /*9640*/  IADD3.X R31, PT, PT, R21, R31, R19, P2, P0 ;  /* 0x0000001f151f7210 */ /* 0x000fe400017e0413 */
[----:B----4-:R-:W-:-:S04]  /*9650*/  IADD3 R35, P3, P4, R24, R35, R22 ;  /* 0x0000002318237210 */ /* 0x010fc80007c7e016 */
[----:B-----5:R-:W-:Y:S02]  /*9660*/  IADD3 R35, P0, PT, R26, R35, RZ ;  /* 0x000000231a237210 */ /* 0x020fe40007f1e0ff */
[----:B------:R-:W-:-:S05]  /*9670*/  IADD3.X R26, PT, PT, R25, R31, R23, P3, P4 ;  /* 0x0000001f191a7210 */ /* 0x000fca0001fe8417 */
[----:B------:R-:W-:Y:S01]  /*9680*/  IMAD.X R32, R27, 0x1, R26, P0 ;  /* 0x000000011b207824 */ /* 0x000fe200000e061a */
[----:B------:R-:W-:Y:S06]  /*9690*/  BRA.DIV UR4, `(.L_x_38) ;  /* 0x0000016a040c7947 */ /* 0x000fec000b800000 */
[----:B------:R-:W1:Y:S01]  /*96a0*/  SHFL.UP PT, R26, R35, 0x1, RZ ;  /* 0x04200000231a7989 */ /* 0x000e6200000e00ff */
[----:B------:R-:W-:-:S03]  /*96b0*/  ISETP.GE.AND P0, PT, R12, 0x1, PT ;  /* 0x000000010c00780c */ /* 0x000fc60003f06270 */
[----:B------:R-:W3:Y:S01]  /*96c0*/  SHFL.UP PT, R27, R32, 0x1, RZ ;  /* 0x04200000201b7989 */ /* 0x000ee200000e00ff */
[----:B-1----:R-:W-:Y:S02]  /*96d0*/  SEL R26, R26, RZ, P0 ;  /* 0x000000ff1a1a7207 */ /* 0x002fe40000000000 */
[----:B---3--:R-:W-:Y:S02]  /*96e0*/  SEL R27, R27, RZ, P0 ;  /* 0x000000ff1b1b7207 */ /* 0x008fe40000000000 */
[----:B------:R-:W-:-:S05]  /*96f0*/  IADD3 R33, P0, PT, R26, R35, RZ ;  /* 0x000000231a217210 */ /* 0x000fca0007f1e0ff */
[----:B------:R-:W-:Y:S01]  /*9700*/  IMAD.X R30, R27, 0x1, R32, P0 ;  /* 0x000000011b1e7824 */ /* 0x000fe200000e0620 */
[----:B------:R-:W1:Y:S01]  /*9710*/  SHFL.UP PT, R26, R33, 0x2, RZ ;  /* 0x04400000211a7989 */ /* 0x000e6200000e00ff */
[----:B------:R-:W-:-:S03]  /*9720*/  ISETP.GE.AND P0, PT, R12, 0x2, PT ;  /* 0x000000020c00780c */ /* 0x000fc60003f06270 */
[----:B------:R-:W3:Y:S01]  /*9730*/  SHFL.UP PT, R27, R30, 0x2, RZ ;  /* 0x044000001e1b7989 */ /* 0x000ee200000e00ff */
[----:B-1----:R-:W-:-:S04]  /*9740*/  SEL R26, R26, RZ, P0 ;  /* 0x000000ff1a1a7207 */ /* 0x002fc80000000000 */
[----:B------:R-:W-:Y:S02]  /*9750*/  IADD3 R31, P2, PT, R26, R33, RZ ;  /* 0x000000211a1f7210 */ /* 0x000fe40007f5e0ff */
[----:B---3--:R-:W-:Y:S02]  /*9760*/  SEL R27, R27, RZ, P0 ;  /* 0x000000ff1b1b7207 */ /* 0x008fe40000000000 */
[----:B------:R-:W-:Y:S01]  /*9770*/  ISETP.GE.AND P0, PT, R12, 0x4, PT ;  /* 0x000000040c00780c */ /* 0x000fe20003f06270 */
[----:B------:R-:W1:Y:S02]  /*9780*/  SHFL.UP PT, R26, R31, 0x4, RZ ;  /* 0x048000001f1a7989 */ /* 0x000e6400000e00ff */
[----:B------:R-:W-:-:S05]  /*9790*/  IMAD.X R28, R27, 0x1, R30, P2 ;  /* 0x000000011b1c7824 */ /* 0x000fca00010e061e */
[----:B------:R-:W3:Y:S01]  /*97a0*/  SHFL.UP PT, R27, R28, 0x4, RZ ;  /* 0x048000001c1b7989 */ /* 0x000ee200000e00ff */
[----:B-1----:R-:W-:-:S04]  /*97b0*/  SEL R26, R26, RZ, P0 ;  /* 0x000000ff1a1a7207 */ /* 0x002fc80000000000 */
[----:B------:R-:W-:Y:S02]  /*97c0*/  IADD3 R33, P2, PT, R26, R31, RZ ;  /* 0x0000001f1a217210 */ /* 0x000fe40007f5e0ff */
[----:B---3--:R-:W-:-:S03]  /*97d0*/  SEL R27, R27, RZ, P0 ;  /* 0x000000ff1b1b7207 */ /* 0x008fc60000000000 */
[----:B------:R-:W1:Y:S01]  /*97e0*/  SHFL.UP PT, R26, R33, 0x8, RZ ;  /* 0x05000000211a7989 */ /* 0x000e6200000e00ff */
[----:B------:R-:W-:Y:S01]  /*97f0*/  ISETP.GE.AND P0, PT, R12, 0x8, PT ;  /* 0x000000080c00780c */ /* 0x000fe20003f06270 */
[----:B------:R-:W-:-:S05]  /*9800*/  IMAD.X R30, R27, 0x1, R28, P2 ;  /* 0x000000011b1e7824 */ /* 0x000fca00010e061c */
[----:B------:R-:W3:Y:S01]  /*9810*/  SHFL.UP PT, R27, R30, 0x8, RZ ;  /* 0x050000001e1b7989 */ /* 0x000ee200000e00ff */
[----:B-1----:R-:W-:-:S04]  /*9820*/  SEL R26, R26, RZ, P0 ;  /* 0x000000ff1a1a7207 */ /* 0x002fc80000000000 */
[----:B------:R-:W-:Y:S02]  /*9830*/  IADD3 R31, P2, PT, R26, R33, RZ ;  /* 0x000000211a1f7210 */ /* 0x000fe40007f5e0ff */
[----:B---3--:R-:W-:-:S03]  /*9840*/  SEL R27, R27, RZ, P0 ;  /* 0x000000ff1b1b7207 */ /* 0x008fc60000000000 */
[----:B------:R1:W3:Y:S02]  /*9850*/  SHFL.UP PT, R26, R31, 0x10, RZ ;  /* 0x060000001f1a7989 */ /* 0x0002e400000e00ff */
[----:B------:R-:W-:-:S05]  /*9860*/  IMAD.X R28, R27, 0x1, R30, P2 ;  /* 0x000000011b1c7824 */ /* 0x000fca00010e061e */
[----:B------:R1:W4:Y:S02]  /*9870*/  SHFL.UP PT, R27, R28, 0x10, RZ ;  /* 0x060000001c1b7989 */ /* 0x00032400000e00ff */
.L_x_190:
[----:B------:R-:W-:-:S04]  /*9880*/  ISETP.GE.AND P0, PT, R12, 0x10, PT ;  /* 0x000000100c00780c */ /* 0x000fc80003f06270 */
[----:B---3--:R-:W-:Y:S02]  /*9890*/  SEL R26, R26, RZ, P0 ;  /* 0x000000ff1a1a7207 */ /* 0x008fe40000000000 */
[----:B----4-:R-:W-:Y:S02]  /*98a0*/  SEL R27, R27, RZ, P0 ;  /* 0x000000ff1b1b7207 */ /* 0x010fe40000000000 */
[----:B------:R-:W-:-:S04]  /*98b0*/  IADD3 R26, P0, P2, -R35, R26, R31 ;  /* 0x0000001a231a7210 */ /* 0x000fc80007a1e11f */
[----:B------:R-:W-:Y:S02]  /*98c0*/  IADD3.X R27, PT, PT, ~R32, R27, R28, P0, P2 ;  /* 0x0000001b201b7210 */ /* 0x000fe400007e451c */
[----:B------:R-:W-:-:S03]  /*98d0*/  IADD3 R8, P0, PT, R8, R26, RZ ;  /* 0x0000001a08087210 */ /* 0x000fc60007f1e0ff */
[----:B------:R4:W-:Y:S02]  /*98e0*/  STS.64 [R29], R26 ;  /* 0x0000001a1d007388 */ /* 0x0009e40000000a00 */
[----:B------:R-:W-:Y:S01]  /*98f0*/  IMAD.X R9, R9, 0x1, R27, P0 ;  /* 0x0000000109097824 */ /* 0x000fe200000e061b */
[----:B------:R-:W-:-:S04]  /*9900*/  IADD3 R10, P0, PT, R10, R8, RZ ;  /* 0x000000080a0a7210 */ /* 0x000fc80007f1e0ff */
[----:B------:R4:W-:Y:S01]  /*9910*/  STS.64 [R29+0x8], R8 ;  /* 0x000008081d007388 */ /* 0x0009e20000000a00 */
        /* <DEDUP_REMOVED lines=15> */
[----:B------:R-:W-:-:S05]  /*9a10*/  IMAD.X R25, R25, 0x1, R23, P0 ;  /* 0x0000000119197824 */ /* 0x000fca00000e0617 */
[----:B------:R4:W-:Y:S03]  /*9a20*/  STS.64 [R29+0x38], R24 ;  /* 0x000038181d007388 */ /* 0x0009e60000000a00 */
.L_x_37:
[----:B------:R-:W-:Y:S05]  /*9a30*/  WARPSYNC.ALL ;  /* 0x0000000000007948 */ /* 0x000fea0003800000 */
[----:B------:R-:W-:Y:S06]  /*9a40*/  BAR.SYNC.DEFER_BLOCKING 0x0 ;  /* 0x0000000000007b1d */ /* 0x000fec0000010000 */
[----:B------:R-:W-:Y:S01]  /*9a50*/  BSSY.RECONVERGENT B0, `(.L_x_39) ;  /* 0x000084f000007945 */ /* 0x000fe20003800200 */
[----:B---34-:R-:W3:Y:S01]  /*9a60*/  LDS.64 R16, [R7] ;  /* 0x0000000007107984 */ /* 0x018ee20000000a00 */
[----:B------:R-:W-:Y:S01]  /*9a70*/  BAR.SYNC.DEFER_BLOCKING 0x0 ;  /* 0x0000000000007b1d */ /* 0x000fe20000010000 */
[----:B---3--:R-:W-:-:S02]  /*9a80*/  ISETP.NE.U32.AND P0, PT, R16, R3, PT ;  /* 0x000000031000720c */ /* 0x008fc40003f05070 */
[----:B------:R-:W-:Y:S02]  /*9a90*/  ISETP.EQ.U32.AND P2, PT, R16, RZ, PT ;  /* 0x000000ff1000720c */ /* 0x000fe40003f42070 */
[----:B------:R-:W-:-:S04]  /*9aa0*/  ISETP.NE.AND.EX P0, PT, R17, R2, PT, P0 ;  /* 0x000000021100720c */ /* 0x000fc80003f05300 */
[----:B------:R-:W-:-:S04]  /*9ab0*/  ISETP.EQ.OR.EX P0, PT, R17, RZ, !P0, P2 ;  /* 0x000000ff1100720c */ /* 0x000fc80004702720 */
[----:B------:R-:W-:-:S13]  /*9ac0*/  ISETP.GT.U32.OR P0, PT, R15, 0x3f, P0 ;  /* 0x0000003f0f00780c */ /* 0x000fda0000704470 */
[----:B------:R-:W-:Y:S06]  /*9ad0*/  BAR.RED.AND.DEFER_BLOCKING 0x0, P0 ;  /* 0x0000000000007b1d */ /* 0x000fec0000014400 */
[----:B------:R-:W3:Y:S02]  /*9ae0*/  B2R.RESULT RZ, P0 ;  /* 0x0000000000ff731c */ /* 0x000ee40000004000 */
[----:B---3--:R-:W-:Y:S05]  /*9af0*/  @P0 BRA `(.L_x_40) ;  /* 0x0000007400400947 */ /* 0x008fea0003800000 */
[----:B------:R-:W-:Y:S02]  /*9b00*/  ISETP.GE.U32.AND P0, PT, R3, 0x1700, PT ;  /* 0x000017000300780c */ /* 0x000fe40003f06070 */
[----:B------:R-:W-:Y:S01]  /*9b10*/  CS2R R18, SRZ ;  /* 0x0000000000127805 */ /* 0x000fe2000001ff00 */
[----:B------:R-:W-:Y:S01]  /*9b20*/  IMAD.MOV.U32 R20, RZ, RZ, R3 ;  /* 0x000000ffff147224 */ /* 0x000fe200078e0003 */
[----:B------:R-:W-:Y:S01]  /*9b30*/  ISETP.GE.AND.EX P0, PT, R2, RZ, PT, P0 ;  /* 0x000000ff0200720c */ /* 0x000fe20003f06300 */
[----:B------:R-:W-:-:S12]  /*9b40*/  IMAD.MOV.U32 R21, RZ, RZ, R2 ;  /* 0x000000ffff157224 */ /* 0x000fd800078e0002 */
[----:B------:R-:W-:Y:S05]  /*9b50*/  @!P0 BRA `(.L_x_41) ;  /* 0x0000003400408947 */ /* 0x000fea0003800000 */
[C-C-:B------:R-:W-:Y:S01]  /*9b60*/  IMAD R20, R15.reuse, 0x54, R14.reuse ;  /* 0x000000540f147824 */ /* 0x140fe200078e020e */
[----:B------:R-:W-:Y:S01]  /*9b70*/  CS2R R18, SRZ ;  /* 0x0000000000127805 */ /* 0x000fe2000001ff00 */
[----:B------:R-:W-:-:S07]  /*9b80*/  IMAD R5, R15, 0x7c, R14 ;  /* 0x0000007c0f057824 */ /* 0x000fce00078e020e */
.L_x_42:
[----:B------:R-:W3:Y:S01]  /*9b90*/  LDC.64 R6, c[0x0][0x380] ;  /* 0x0000e000ff067b82 */ /* 0x000ee20000000a00 */
[----:B------:R-:W-:-:S05]  /*9ba0*/  IADD3 R15, P0, PT, R15, R18, RZ ;  /* 0x000000120f0f7210 */ /* 0x000fca0007f1e0ff */
[----:B------:R-:W-:Y:S02]  /*9bb0*/  IMAD.X R8, RZ, RZ, R19, P0 ;  /* 0x000000ffff087224 */ /* 0x000fe400000e0613 */
[----:B---3--:R-:W-:-:S03]  /*9bc0*/  IMAD.WIDE.U32 R6, R0, 0x4, R6 ;  /* 0x0000000400067825 */ /* 0x008fc600078e0006 */
[----:B------:R-:W-:-:S04]  /*9bd0*/  LEA R6, P0, R15, R6, 0x2 ;  /* 0x000000060f067211 */ /* 0x000fc800078010ff */
[----:B------:R-:W-:-:S05]  /*9be0*/  LEA.HI.X R7, R15, R7, R8, 0x2, P0 ;  /* 0x000000070f077211 */ /* 0x000fca00000f1408 */
[----:B-1----:R-:W3:Y:S04]  /*9bf0*/  LDG.E R9, desc[UR8][R6.64] ;  /* 0x0000000806097981 */ /* 0x002ee8000c1e1900 */
[----:B------:R-:W4:Y:S04]  /*9c00*/  LDG.E R11, desc[UR8][R6.64+0x400] ;  /* 0x00040008060b7981 */ /* 0x000f28000c1e1900 */
[----:B------:R-:W5:Y:S04]  /*9c10*/  LDG.E R13, desc[UR8][R6.64+0x800] ;  /* 0x00080008060d7981 */ /* 0x000f68000c1e1900 */
        /* <DEDUP_REMOVED lines=20> */
[----:B------:R-:W-:Y:S05]  /*9d60*/  WARPSYNC.ALL ;  /* 0x0000000000007948 */ /* 0x000fea0003800000 */
[----:B------:R-:W-:Y:S01]  /*9d70*/  UBMSK UR6, URZ, 0x6 ;  /* 0x00000006ff06789b */ /* 0x000fe20008000000 */
[----:B------:R-:W1:Y:S01]  /*9d80*/  S2UR UR5, SR_CgaCtaId ;  /* 0x00000000000579c3 */ /* 0x000e620000008800 */
[----:B------:R-:W-:Y:S01]  /*9d90*/  ISETP.NE.AND P1, PT, R12, 0x1f, PT ;  /* 0x0000001f0c00780c */ /* 0x000fe20003f25270 */
[----:B------:R-:W-:-:S02]  /*9da0*/  UMOV UR4, 0x400 ;  /* 0x0000040000047882 */ /* 0x000fc40000000000 */
[----:B-1----:R-:W-:Y:S01]  /*9db0*/  ULEA UR4, UR5, UR4, 0x18 ;  /* 0x0000000405047291 */ /* 0x002fe2000f8ec0ff */
[----:B---3--:R-:W-:Y:S04]  /*9dc0*/  STS [R4], R9 ;  /* 0x0000000904007388 */ /* 0x008fe80000000800 */
[----:B----4-:R-:W-:Y:S04]  /*9dd0*/  STS [R4+0x400], R11 ;  /* 0x0004000b04007388 */ /* 0x010fe80000000800 */
[----:B-----5:R-:W-:Y:S04]  /*9de0*/  STS [R4+0x800], R13 ;  /* 0x0008000d04007388 */ /* 0x020fe80000000800 */
[----:B--2---:R-:W-:Y:S04]  /*9df0*/  STS [R4+0xc00], R15 ;  /* 0x000c000f04007388 */ /* 0x004fe80000000800 */
        /* <DEDUP_REMOVED lines=20> */
[----:B------:R-:W1:Y:S04]  /*9f40*/  LDS R24, [R20] ;  /* 0x0000000014187984 */ /* 0x000e680000000800 */
[----:B------:R-:W-:Y:S04]  /*9f50*/  LDS R25, [R20+0x58] ;  /* 0x0000580014197984 */ /* 0x000fe80000000800 */
[----:B------:R-:W2:Y:S04]  /*9f60*/  LDS R44, [R20+0x4] ;  /* 0x00000400142c7984 */ /* 0x000ea80000000800 */
[----:B------:R-:W3:Y:S04]  /*9f70*/  LDS R43, [R20+0x8] ;  /* 0x00000800142b7984 */ /* 0x000ee80000000800 */
[----:B------:R-:W-:Y:S04]  /*9f80*/  LDS R42, [R20+0xc] ;  /* 0x00000c00142a7984 */ /* 0x000fe80000000800 */
[----:B------:R-:W-:Y:S04]  /*9f90*/  LDS R41, [R20+0x10] ;  /* 0x0000100014297984 */ /* 0x000fe80000000800 */
[----:B------:R-:W-:Y:S04]  /*9fa0*/  LDS R40, [R20+0x14] ;  /* 0x0000140014287984 */ /* 0x000fe80000000800 */
[----:B------:R-:W-:Y:S04]  /*9fb0*/  LDS R39, [R20+0x18] ;  /* 0x0000180014277984 */ /* 0x000fe80000000800 */
[----:B------:R-:W-:Y:S04]  /*9fc0*/  LDS R38, [R20+0x1c] ;  /* 0x00001c0014267984 */ /* 0x000fe80000000800 */
[----:B------:R-:W-:Y:S04]  /*9fd0*/  LDS R37, [R20+0x20] ;  /* 0x0000200014257984 */ /* 0x000fe80000000800 */
[----:B------:R-:W-:Y:S01]  /*9fe0*/  LDS R36, [R20+0x24] ;  /* 0x0000240014247984 */ /* 0x000fe20000000800 */
[----:B-1----:R-:W-:-:S03]  /*9ff0*/  LOP3.LUT R6, R24, UR6, RZ, 0xc0, !PT ;  /* 0x0000000618067c12 */ /* 0x002fc6000f8ec0ff */
[----:B------:R-:W-:Y:S02]  /*a000*/  LDS R35, [R20+0x28] ;  /* 0x0000280014237984 */ /* 0x000fe40000000800 */
[----:B------:R-:W-:Y:S01]  /*a010*/  IMAD.SHL.U32 R7, R6, 0x400, RZ ;  /* 0x0000040006077824 */ /* 0x000fe200078e00ff */
[----:B------:R-:W-:Y:S01]  /*a020*/  SHF.R.U32.HI R6, RZ, 0x4, R6 ;  /* 0x00000004ff067819 */ /* 0x000fe20000011606 */
[----:B------:R-:W-:Y:S03]  /*a030*/  LDS R34, [R20+0x2c] ;  /* 0x00002c0014227984 */ /* 0x000fe60000000800 */
[----:B------:R-:W-:Y:S01]  /*a040*/  LOP3.LUT R7, R7, 0x7c00, RZ, 0xc0, !PT ;  /* 0x00007c0007077812 */ /* 0x000fe200078ec0ff */
[----:B------:R-:W-:Y:S01]  /*a050*/  LDS R33, [R20+0x30] ;  /* 0x0000300014217984 */ /* 0x000fe20000000800 */
[----:B------:R-:W-:-:S03]  /*a060*/  LOP3.LUT R6, R6, 0xffffffe, RZ, 0xc0, !PT ;  /* 0x0ffffffe06067812 */ /* 0x000fc600078ec0ff */
[----:B------:R-:W-:Y:S01]  /*a070*/  LDS R32, [R20+0x34] ;  /* 0x0000340014207984 */ /* 0x000fe20000000800 */
[----:B------:R-:W-:Y:S02]  /*a080*/  IADD3 R48, PT, PT, R6, R4, R7 ;  /* 0x0000000406307210 */ /* 0x000fe40007ffe007 */
[----:B--2---:R-:W-:Y:S01]  /*a090*/  LOP3.LUT R6, R44, UR6, RZ, 0xc0, !PT ;  /* 0x000000062c067c12 */ /* 0x004fe2000f8ec0ff */
[----:B------:R-:W-:Y:S04]  /*a0a0*/  LDS R31, [R20+0x38] ;  /* 0x00003800141f7984 */ /* 0x000fe80000000800 */
[----:B------:R-:W-:Y:S01]  /*a0b0*/  LDS R30, [R20+0x3c] ;  /* 0x00003c00141e7984 */ /* 0x000fe20000000800 */
[----:B------:R-:W-:Y:S01]  /*a0c0*/  IMAD.SHL.U32 R7, R6, 0x400, RZ ;  /* 0x0000040006077824 */ /* 0x000fe200078e00ff */
[----:B------:R-:W-:-:S02]  /*a0d0*/  SHF.R.U32.HI R6, RZ, 0x4, R6 ;  /* 0x00000004ff067819 */ /* 0x000fc40000011606 */
[----:B------:R-:W-:Y:S02]  /*a0e0*/  LDS R29, [R20+0x40] ;  /* 0x00004000141d7984 */ /* 0x000fe40000000800 */
[----:B------:R-:W-:Y:S02]  /*a0f0*/  LOP3.LUT R49, R7, 0x7c00, RZ, 0xc0, !PT ;  /* 0x00007c0007317812 */ /* 0x000fe400078ec0ff */
[----:B------:R-:W-:Y:S01]  /*a100*/  LDS R28, [R20+0x44] ;  /* 0x00004400141c7984 */ /* 0x000fe20000000800 */
[----:B------:R-:W-:-:S03]  /*a110*/  LOP3.LUT R6, R6, 0xffffffe, RZ, 0xc0, !PT ;  /* 0x0ffffffe06067812 */ /* 0x000fc600078ec0ff */
[----:B------:R-:W-:Y:S01]  /*a120*/  LDS R27, [R20+0x48] ;  /* 0x00004800141b7984 */ /* 0x000fe20000000800 */
[----:B------:R-:W-:Y:S02]  /*a130*/  IADD3 R49, PT, PT, R6, R4, R49 ;  /* 0x0000000406317210 */ /* 0x000fe40007ffe031 */
[----:B---3--:R-:W-:Y:S01]  /*a140*/  LOP3.LUT R6, R43, UR6, RZ, 0xc0, !PT ;  /* 0x000000062b067c12 */ /* 0x008fe2000f8ec0ff */
[----:B------:R-:W-:Y:S04]  /*a150*/  LDS R26, [R20+0x4c] ;  /* 0x00004c00141a7984 */ /* 0x000fe80000000800 */
[----:B------:R-:W-:Y:S01]  /*a160*/  LDS R46, [R20+0x50] ;  /* 0x00005000142e7984 */ /* 0x000fe20000000800 */
[----:B------:R-:W-:Y:S01]  /*a170*/  IMAD.SHL.U32 R8, R6, 0x400, RZ ;  /* 0x0000040006087824 */ /* 0x000fe200078e00ff */
[----:B------:R-:W-:-:S02]  /*a180*/  SHF.R.U32.HI R6, RZ, 0x4, R6 ;  /* 0x00000004ff067819 */ /* 0x000fc40000011606 */
[----:B------:R-:W-:Y:S02]  /*a190*/  LDS R45, [R20+0x54] ;  /* 0x00005400142d7984 */ /* 0x000fe40000000800 */
[----:B------:R-:W-:Y:S01]  /*a1a0*/  LOP3.LUT R51, R8, 0x7c00, RZ, 0xc0, !PT ;  /* 0x00007c0008337812 */ /* 0x000fe200078ec0ff */
[----:B------:R-:W-:Y:S01]  /*a1b0*/  BAR.SYNC.DEFER_BLOCKING 0x0 ;  /* 0x0000000000007b1d */ /* 0x000fe20000010000 */
[----:B------:R-:W-:-:S04]  /*a1c0*/  LOP3.LUT R8, R6, 0xffffffe, RZ, 0xc0, !PT ;  /* 0x0ffffffe06087812 */ /* 0x000fc800078ec0ff */
[----:B------:R-:W-:Y:S01]  /*a1d0*/  IADD3 R51, PT, PT, R8, R4, R51 ;  /* 0x0000000408337210 */ /* 0x000fe20007ffe033 */
[----:B------:R-:W-:Y:S04]  /*a1e0*/  STS [R4], RZ ;  /* 0x000000ff04007388 */ /* 0x000fe80000000800 */
        /* <DEDUP_REMOVED lines=36> */
[----:B-1----:R-:W-:-:S05]  /*a430*/  LOP3.LUT R7, R42, UR6, RZ, 0xc0, !PT ;  /* 0x000000062a077c12 */ /* 0x002fca000f8ec0ff */
        /* <DEDUP_REMOVED lines=8> */
[----:B-1----:R-:W-:-:S05]  /*a4c0*/  LOP3.LUT R6, R41, UR6, RZ, 0xc0, !PT ;  /* 0x0000000629067c12 */ /* 0x002fca000f8ec0ff */
[----:B------:R-:W-:Y:S01]  /*a4d0*/  IMAD.SHL.U32 R7, R6, 0x400, RZ ;  /* 0x0000040006077824 */ /* 0x000fe200078e00ff */
[----:B------:R-:W-:-:S04]  /*a4e0*/  SHF.R.U32.HI R6, RZ, 0x4, R6 ;  /* 0x00000004ff067819 */ /* 0x000fc80000011606 */
[----:B------:R-:W-:Y:S02]  /*a4f0*/  LOP3.LUT R7, R7, 0x7c00, RZ, 0xc0, !PT ;  /* 0x00007c0007077812 */ /* 0x000fe400078ec0ff */
[----:B------:R-:W-:-:S04]  /*a500*/  LOP3.LUT R55, R6, 0xffffffe, RZ, 0xc0, !PT ;  /* 0x0ffffffe06377812 */ /* 0x000fc800078ec0ff */
[----:B------:R-:W-:Y:S02]  /*a510*/  IADD3 R55, PT, PT, R55, R4, R7 ;  /* 0x0000000437377210 */ /* 0x000fe40007ffe007 */
[----:B------:R-:W-:Y:S01]  /*a520*/  LOP3.LUT R7, R40, UR6, RZ, 0xc0, !PT ;  /* 0x0000000628077c12 */ /* 0x000fe2000f8ec0ff */
[----:B--2---:R-:W-:-:S05]  /*a530*/  VIADD R8, R52, 0x1 ;  /* 0x0000000134087836 */ /* 0x004fca0000000000 */
        /* <DEDUP_REMOVED lines=106> */
[----:B------:R-:W-:-:S04]  /*abe0*/  LOP3.LUT R7, R28, UR6, RZ, 0xc0, !PT ;  /* 0x000000061c077c12 */ /* 0x000fc8000f8ec0ff */
[----:B------:R-:W-:-:S04]  /*abf0*/  SHF.R.U32.HI R9, RZ, 0x4, R7 ;  /* 0x00000004ff097819 */ /* 0x000fc80000011607 */
[----:B------:R-:W-:Y:S01]  /*ac00*/  LOP3.LUT R9, R9, 0xffffffe, RZ, 0xc0, !PT ;  /* 0x0ffffffe09097812 */ /* 0x000fe200078ec0ff */
[----:B--2---:R-:W-:-:S05]  /*ac10*/  VIADD R8, R76, 0x1 ;  /* 0x000000014c087836 */ /* 0x004fca0000000000 */
[----:B------:R1:W-:Y:S04]  /*ac20*/  STS.U16 [R75], R8 ;  /* 0x000000084b007388 */ /* 0x0003e80000000400 */
[----:B------:R-:W2:Y:S01]  /*ac30*/  LDS.U16 R78, [R77] ;  /* 0x000000004d4e7984 */ /* 0x000ea20000000400 */
[----:B-1----:R-:W-:-:S05]  /*ac40*/  IMAD.SHL.U32 R8, R7, 0x400, RZ ;  /* 0x0000040007087824 */ /* 0x002fca00078e00ff */
        /* <DEDUP_REMOVED lines=57> */
[----:B0-----:R-:W0:Y:S04]  /*afe0*/  LDS R4, [R5+0x4] ;  /* 0x0000040005047984 */ /* 0x001e280000000800 */
        /* <DEDUP_REMOVED lines=9> */
[----:B------:R-:W5:Y:S01]  /*b080*/  LDS R94, [R5+0x2c] ;  /* 0x00002c00055e7984 */ /* 0x000f620000000800 */
[----:B0-----:R-:W-:-:S03]  /*b090*/  IMAD.IADD R95, R93, 0x1, R4 ;  /* 0x000000015d5f7824 */ /* 0x001fc600078e0204 */
        /* <DEDUP_REMOVED lines=11> */
[----:B------:R-:W-:-:S03]  /*b150*/  IMAD.IADD R101, R13, 0x1, R100 ;  /* 0x000000010d657824 */ /* 0x000fc600078e0264 */
        /* <DEDUP_REMOVED lines=29> */
[----:B------:R-:W-:-:S04]  /*b330*/  IMAD.IADD R117, R94, 0x1, R115 ;  /* 0x000000015e757824 */ /* 0x000fc800078e0273 */
[----:B0-----:R-:W-:-:S04]  /*b340*/  IMAD.IADD R119, R4, 0x1, R117 ;  /* 0x0000000104777824 */ /* 0x001fc800078e0275 */
[----:B-1----:R-:W-:-:S04]  /*b350*/  IMAD.IADD R94, R8, 0x1, R119 ;  /* 0x00000001085e7824 */ /* 0x002fc800078e0277 */
[----:B--2---:R-:W-:-:S04]  /*b360*/  IMAD.IADD R121, R9, 0x1, R94 ;  /* 0x0000000109797824 */ /* 0x004fc800078e025e */
[----:B---3--:R-:W-:-:S04]  /*b370*/  IMAD.IADD R116, R10, 0x1, R121 ;  /* 0x000000010a747824 */ /* 0x008fc800078e0279 */
[----:B----4-:R-:W-:-:S04]  /*b380*/  IMAD.IADD R123, R11, 0x1, R116 ;  /* 0x000000010b7b7824 */ /* 0x010fc800078e0274 */
[----:B-----5:R-:W-:-:S04]  /*b390*/  IMAD.IADD R118, R6, 0x1, R123 ;  /* 0x0000000106767824 */ /* 0x020fc800078e027b */
[----:B------:R-:W-:-:S04]  /*b3a0*/  IMAD.IADD R125, R13, 0x1, R118 ;  /* 0x000000010d7d7824 */ /* 0x000fc800078e0276 */
[----:B------:R-:W-:-:S04]  /*b3b0*/  IMAD.IADD R120, R14, 0x1, R125 ;  /* 0x000000010e787824 */ /* 0x000fc800078e027d */
[----:B------:R-:W-:-:S04]  /*b3c0*/  IMAD.IADD R122, R7, 0x1, R120 ;  /* 0x00000001077a7824 */ /* 0x000fc800078e0278 */
[----:B------:R-:W-:Y:S02]  /*b3d0*/  IMAD.IADD R14, R15, 0x1, R122 ;  /* 0x000000010f0e7824 */ /* 0x000fe400078e027a */
[----:B------:R-:W0:Y:S03]  /*b3e0*/  S2R R15, SR_TID.X ;  /* 0x00000000000f7919 */ /* 0x000e260000002100 */
[----:B------:R-:W1:Y:S02]  /*b3f0*/  SHFL.UP P0, R5, R14, 0x1, RZ ;  /* 0x042000000e057989 */ /* 0x000e6400000000ff */
[----:B-1----:R-:W-:Y:S01]  /*b400*/  @P0 IMAD.IADD R5, R14, 0x1, R5 ;  /* 0x000000010e050824 */ /* 0x002fe200078e0205 */
[----:B0-----:R-:W-:-:S04]  /*b410*/  SHF.R.U32.HI R13, RZ, 0x5, R15 ;  /* 0x00000005ff0d7819 */ /* 0x001fc8000001160f */
[----:B------:R-:W0:Y:S01]  /*b420*/  SHFL.UP P0, R4, R5, 0x2, RZ ;  /* 0x0440000005047989 */ /* 0x000e2200000000ff */
[----:B------:R-:W-:Y:S02]  /*b430*/  ISETP.GT.U32.AND P5, PT, R15, 0x3f, PT ;  /* 0x0000003f0f00780c */ /* 0x000fe40003fa4070 */
[----:B------:R-:W-:-:S11]  /*b440*/  ISETP.NE.AND P2, PT, R13, 0x6, PT ;  /* 0x000000060d00780c */ /* 0x000fd60003f45270 */
[----:B------:R-:W-:Y:S02]  /*b450*/  @!P5 IMAD.MOV.U32 R23, RZ, RZ, 0x1700 ;  /* 0x00001700ff17d424 */ /* 0x000fe400078e00ff */
[----:B0-----:R-:W-:Y:S01]  /*b460*/  @P0 IMAD.IADD R4, R5, 0x1, R4 ;  /* 0x0000000105040824 */ /* 0x001fe200078e0204 */
[----:B------:R-:W-:-:S04]  /*b470*/  @!P1 SHF.R.U32.HI R5, RZ, 0x3, R15 ;  /* 0x00000003ff059819 */ /* 0x000fc8000001160f */
[----:B------:R-:W0:Y:S01]  /*b480*/  SHFL.UP P0, R7, R4, 0x4, RZ ;  /* 0x0480000004077989 */ /* 0x000e2200000000ff */
[----:B------:R-:W-:Y:S01]  /*b490*/  @!P1 LOP3.LUT R126, R5, 0x7c, RZ, 0xc0, !PT ;  /* 0x0000007c057e9812 */ /* 0x000fe200078ec0ff */
[----:B0-----:R-:W-:-:S05]  /*b4a0*/  @P0 IMAD.IADD R7, R4, 0x1, R7 ;  /* 0x0000000104070824 */ /* 0x001fca00078e0207 */
[----:B------:R-:W0:Y:S02]  /*b4b0*/  SHFL.UP P0, R124, R7, 0x8, RZ ;  /* 0x05000000077c7989 */ /* 0x000e2400000000ff */
[----:B0-----:R-:W-:-:S05]  /*b4c0*/  @P0 IMAD.IADD R124, R7, 0x1, R124 ;  /* 0x00000001077c0824 */ /* 0x001fca00078e027c */
[----:B------:R-:W0:Y:S02]  /*b4d0*/  SHFL.UP P0, R127, R124, 0x10, RZ ;  /* 0x060000007c7f7989 */ /* 0x000e2400000000ff */
[----:B0-----:R-:W-:Y:S01]  /*b4e0*/  @P0 IMAD.IADD R127, R124, 0x1, R127 ;  /* 0x000000017c7f0824 */ /* 0x001fe200078e027f */
[----:B------:R-:W-:-:S04]  /*b4f0*/  ISETP.NE.AND P0, PT, R13, 0x1, PT ;  /* 0x000000010d00780c */ /* 0x000fc80003f05270 */
[----:B------:R0:W-:Y:S01]  /*b500*/  @!P1 STS [R126+UR4+0x8400], R127 ;  /* 0x0084007f7e009988 */ /* 0x0001e20008000804 */
[----:B------:R-:W-:Y:S01]  /*b510*/  BAR.SYNC.DEFER_BLOCKING 0x0 ;  /* 0x0000000000007b1d */ /* 0x000fe20000010000 */
[----:B------:R-:W-:Y:S01]  /*b520*/  ISETP.NE.AND P1, PT, R13, 0x4, PT ;  /* 0x000000040d00780c */ /* 0x000fe20003f25270 */
[----:B0-----:R-:W-:-:S04]  /*b530*/  IMAD.IADD R127, R127, 0x1, -R14 ;  /* 0x000000017f7f7824 */ /* 0x001fc800078e0a0e */
        /* <DEDUP_REMOVED lines=11> */
[----:B------:R-:W-:Y:S01]  /*b5f0*/  ISETP.NE.AND P0, PT, R13, 0x5, PT ;  /* 0x000000050d00780c */ /* 0x000fe20003f05270 */
[----:B------:R-:W-:Y:S01]  /*b600*/  @!P5 IMAD.SHL.U32 R6, R15, 0x400, RZ ;  /* 0x000004000f06d824 */ /* 0x000fe200078e00ff */
[----:B------:R-:W-:Y:S01]  /*b610*/  SEL R21, R7, R21, !P1 ;  /* 0x0000001507157207 */ /* 0x000fe20004800000 */
[----:B------:R-:W-:Y:S01]  /*b620*/  IMAD.IADD R9, R9, 0x1, R8 ;  /* 0x0000000109097824 */ /* 0x000fe200078e0208 */
[----:B------:R-:W-:Y:S02]  /*b630*/  ISETP.GT.U32.AND P1, PT, R15, 0x1f, PT ;  /* 0x0000001f0f00780c */ /* 0x000fe40003f24070 */
[----:B------:R-:W-:Y:S01]  /*b640*/  SEL R21, R8, R21, !P0 ;  /* 0x0000001508157207 */ /* 0x000fe20004000000 */
[----:B------:R-:W-:Y:S01]  /*b650*/  IMAD.IADD R10, R10, 0x1, R9 ;  /* 0x000000010a0a7824 */ /* 0x000fe200078e0209 */
[----:B------:R-:W-:-:S02]  /*b660*/  ISETP.NE.AND P0, PT, R12, RZ, PT ;  /* 0x000000ff0c00720c */ /* 0x000fc40003f05270 */
[----:B------:R-:W-:Y:S01]  /*b670*/  SEL R21, R9, R21, !P2 ;  /* 0x0000001509157207 */ /* 0x000fe20005000000 */
[----:B------:R-:W-:Y:S01]  /*b680*/  IMAD.IADD R11, R11, 0x1, R10 ;  /* 0x000000010b0b7824 */ /* 0x000fe200078e020a */
[----:B------:R-:W-:Y:S02]  /*b690*/  ISETP.GT.U32.OR P3, PT, R15, 0x1f, P0 ;  /* 0x0000001f0f00780c */ /* 0x000fe40000764470 */
[----:B------:R-:W-:Y:S02]  /*b6a0*/  ISETP.NE.AND P2, PT, R13, 0x7, PT ;  /* 0x000000070d00780c */ /* 0x000fe40003f45270 */
[----:B------:R-:W-:Y:S02]  /*b6b0*/  SEL R4, R127, RZ, P0 ;  /* 0x000000ff7f047207 */ /* 0x000fe40000000000 */
[----:B------:R-:W-:Y:S02]  /*b6c0*/  SEL R21, R10, R21, !P2 ;  /* 0x000000150a157207 */ /* 0x000fe40005000000 */
[----:B------:R-:W-:-:S02]  /*b6d0*/  ISETP.NE.AND P0, PT, R15, RZ, PT ;  /* 0x000000ff0f00720c */ /* 0x000fc40003f05270 */
[----:B------:R-:W-:Y:S01]  /*b6e0*/  @!P5 LOP3.LUT R7, R6, 0x7c00, RZ, 0xc0, !PT ;  /* 0x00007c000607d812 */ /* 0x000fe200078ec0ff */
[----:B------:R-:W-:Y:S01]  /*b6f0*/  @P1 IMAD.IADD R127, R21, 0x1, R4 ;  /* 0x00000001157f1824 */ /* 0x000fe200078e0204 */
[----:B------:R-:W-:Y:S01]  /*b700*/  @!P5 SHF.R.U32.HI R8, RZ, 0x4, R15 ;  /* 0x00000004ff08d819 */ /* 0x000fe2000001160f */
[----:B------:R-:W-:Y:S01]  /*b710*/  @!P3 IMAD.U32 R127, R11, 0x10000, RZ ;  /* 0x000100000b7fb824 */ /* 0x000fe200078e00ff */
[C---:B------:R-:W-:Y:S02]  /*b720*/  LEA R4, R15.reuse, UR4, 0x2 ;  /* 0x000000040f047c11 */ /* 0x040fe4000f8e10ff */
[----:B------:R-:W-:Y:S02]  /*b730*/  @!P5 LOP3.LUT R8, R8, 0x3e, RZ, 0xc0, !PT ;  /* 0x0000003e0808d812 */ /* 0x000fe400078ec0ff */
[----:B------:R-:W-:Y:S01]  /*b740*/  @!P3 STS [UR4+0x8428], R127 ;  /* 0x0084287fff00b988 */ /* 0x000fe20008000804 */
[----:B------:R-:W-:Y:S01]  /*b750*/  IMAD R14, R15, 0x4, R4 ;  /* 0x000000040f0e7824 */ /* 0x000fe200078e0204 */
[----:B------:R-:W-:Y:S01]  /*b760*/  @!P5 IADD3 R11, PT, PT, R8, UR4, R7 ;  /* 0x00000004080bdc10 */ /* 0x000fe2000fffe007 */
[----:B------:R-:W-:Y:S06]  /*b770*/  BAR.SYNC.DEFER_BLOCKING 0x0 ;  /* 0x0000000000007b1d */ /* 0x000fec0000010000 */
[----:B------:R-:W0:Y:S02]  /*b780*/  LDS R5, [UR4+0x8428] ;  /* 0x00842804ff057984 */ /* 0x000e240008000800 */
[----:B0-----:R-:W-:Y:S01]  /*b790*/  SEL R6, R5, RZ, P0 ;  /* 0x000000ff05067207 */ /* 0x001fe20000000000 */
[C---:B------:R-:W-:Y:S01]  /*b7a0*/  IMAD R5, R15.reuse, 0x7c, R14 ;  /* 0x0000007c0f057824 */ /* 0x040fe200078e020e */
[----:B------:R-:W-:-:S03]  /*b7b0*/  ISETP.GT.U32.AND P0, PT, R15, 0x3e, PT ;  /* 0x0000003e0f00780c */ /* 0x000fc60003f04070 */
        /* <DEDUP_REMOVED lines=69> */
[----:B------:R-:W2:Y:S04]  /*bc10*/  @!P5 LDS.U16 R22, [R11] ;  /* 0x000000000b16d984 */ /* 0x000ea80000000400 */
        /* <DEDUP_REMOVED lines=12> */
[--C-:B--2---:R-:W-:Y:S01]  /*bce0*/  @!P5 SHF.R.S32.HI R9, RZ, 0x1f, R22.reuse ;  /* 0x0000001fff09d819 */ /* 0x104fe20000011416 */
[--C-:B------:R-:W-:Y:S01]  /*bcf0*/  @!P5 IMAD.MOV.U32 R8, RZ, RZ, R22.reuse ;  /* 0x000000ffff08d224 */ /* 0x100fe200078e0016 */
[----:B------:R-:W-:Y:S01]  /*bd00*/  @!P5 SHF.R.S32.HI R10, RZ, 0x1f, R22 ;  /* 0x0000001fff0ad819 */ /* 0x000fe20000011416 */
[----:B------:R-:W2:Y:S01]  /*bd10*/  LDS.U16 R67, [R67] ;  /* 0x0000000043437984 */ /* 0x000ea20000000400 */
[----:B---3--:R-:W-:-:S03]  /*bd20*/  IMAD.IADD R48, R47, 0x1, R48 ;  /* 0x000000012f307824 */ /* 0x008fc600078e0230 */
[----:B------:R-:W3:Y:S01]  /*bd30*/  LDS.U16 R69, [R69] ;  /* 0x0000000045457984 */ /* 0x000ee20000000400 */
[----:B----4-:R-:W-:Y:S01]  /*bd40*/  IMAD.IADD R49, R50, 0x1, R49 ;  /* 0x0000000132317824 */ /* 0x010fe200078e0231 */
[----:B------:R-:W-:Y:S02]  /*bd50*/  LEA R11, R48, UR4, 0x2 ;  /* 0x00000004300b7c11 */ /* 0x000fe4000f8e10ff */
[----:B------:R-:W4:Y:S01]  /*bd60*/  LDS.U16 R71, [R71] ;  /* 0x0000000047477984 */ /* 0x000f220000000400 */
[----:B-----5:R-:W-:Y:S01]  /*bd70*/  IMAD.IADD R51, R52, 0x1, R51 ;  /* 0x0000000134337824 */ /* 0x020fe200078e0233 */
[----:B------:R-:W-:Y:S02]  /*bd80*/  LEA R49, R49, UR4, 0x2 ;  /* 0x0000000431317c11 */ /* 0x000fe4000f8e10ff */
[----:B------:R-:W5:Y:S01]  /*bd90*/  LDS.U16 R73, [R73] ;  /* 0x0000000049497984 */ /* 0x000f620000000400 */
[----:B------:R-:W-:-:S03]  /*bda0*/  IMAD.IADD R53, R54, 0x1, R53 ;  /* 0x0000000136357824 */ /* 0x000fc600078e0235 */
[----:B------:R-:W5:Y:S01]  /*bdb0*/  LDS.U16 R75, [R75] ;  /* 0x000000004b4b7984 */ /* 0x000f620000000400 */
[----:B------:R-:W-:Y:S01]  /*bdc0*/  IMAD.IADD R55, R56, 0x1, R55 ;  /* 0x0000000138377824 */ /* 0x000fe200078e0237 */
[----:B------:R-:W-:Y:S02]  /*bdd0*/  LEA R53, R53, UR4, 0x2 ;  /* 0x0000000435357c11 */ /* 0x000fe4000f8e10ff */
[----:B------:R-:W5:Y:S01]  /*bde0*/  LDS.U16 R77, [R77] ;  /* 0x000000004d4d7984 */ /* 0x000f620000000400 */
[----:B------:R-:W-:-:S03]  /*bdf0*/  IMAD.IADD R57, R58, 0x1, R57 ;  /* 0x000000013a397824 */ /* 0x000fc600078e0239 */
[----:B------:R-:W5:Y:S01]  /*be00*/  LDS.U16 R79, [R79] ;  /* 0x000000004f4f7984 */ /* 0x000f620000000400 */
[----:B------:R-:W-:Y:S01]  /*be10*/  IMAD.IADD R59, R60, 0x1, R59 ;  /* 0x000000013c3b7824 */ /* 0x000fe200078e023b */
[----:B------:R-:W-:Y:S02]  /*be20*/  LEA R57, R57, UR4, 0x2 ;  /* 0x0000000439397c11 */ /* 0x000fe4000f8e10ff */
[----:B------:R-:W5:Y:S01]  /*be30*/  LDS.U16 R82, [R82] ;  /* 0x0000000052527984 */ /* 0x000f620000000400 */
[----:B------:R-:W-:Y:S01]  /*be40*/  IMAD.IADD R61, R62, 0x1, R61 ;  /* 0x000000013e3d7824 */ /* 0x000fe200078e023d */
[----:B------:R-:W-:Y:S02]  /*be50*/  LEA R48, R59, UR4, 0x2 ;  /* 0x000000043b307c11 */ /* 0x000fe4000f8e10ff */
[----:B------:R-:W5:Y:S01]  /*be60*/  LDS.U16 R6, [R85] ;  /* 0x0000000055067984 */ /* 0x000f620000000400 */
[----:B0-----:R-:W-:Y:S01]  /*be70*/  IMAD.IADD R63, R64, 0x1, R63 ;  /* 0x00000001403f7824 */ /* 0x001fe200078e023f */
[----:B------:R-:W-:-:S02]  /*be80*/  LEA R61, R61, UR4, 0x2 ;  /* 0x000000043d3d7c11 */ /* 0x000fc4000f8e10ff */
[----:B------:R-:W0:Y:S01]  /*be90*/  LDS.U16 R7, [R88] ;  /* 0x0000000058077984 */ /* 0x000e220000000400 */
[----:B-1----:R-:W-:-:S03]  /*bea0*/  IMAD.IADD R65, R66, 0x1, R65 ;  /* 0x0000000142417824 */ /* 0x002fc600078e0241 */
[----:B------:R-:W1:Y:S01]  /*beb0*/  LDS.U16 R92, [R92] ;  /* 0x000000005c5c7984 */ /* 0x000e620000000400 */
[----:B--2---:R-:W-:Y:S01]  /*bec0*/  IMAD.IADD R67, R68, 0x1, R67 ;  /* 0x0000000144437824 */ /* 0x004fe200078e0243 */
[----:B------:R-:W-:Y:S01]  /*bed0*/  LEA R65, R65, UR4, 0x2 ;  /* 0x0000000441417c11 */ /* 0x000fe2000f8e10ff */
[----:B------:R-:W-:Y:S01]  /*bee0*/  BAR.SYNC.DEFER_BLOCKING 0x0 ;  /* 0x0000000000007b1d */ /* 0x000fe20000010000 */
[----:B---3--:R-:W-:Y:S02]  /*bef0*/  IMAD.IADD R69, R70, 0x1, R69 ;  /* 0x0000000146457824 */ /* 0x008fe400078e0245 */
[----:B----4-:R-:W-:-:S03]  /*bf00*/  IMAD.IADD R71, R72, 0x1, R71 ;  /* 0x0000000148477824 */ /* 0x010fc600078e0247 */
[----:B------:R-:W-:Y:S01]  /*bf10*/  LEA R69, R69, UR4, 0x2 ;  /* 0x0000000445457c11 */ /* 0x000fe2000f8e10ff */
[----:B-----5:R-:W-:Y:S02]  /*bf20*/  IMAD.IADD R73, R74, 0x1, R73 ;  /* 0x000000014a497824 */ /* 0x020fe400078e0249 */
[----:B------:R-:W-:-:S03]  /*bf30*/  IMAD.IADD R75, R76, 0x1, R75 ;  /* 0x000000014c4b7824 */ /* 0x000fc600078e024b */
[----:B------:R-:W-:Y:S01]  /*bf40*/  LEA R73, R73, UR4, 0x2 ;  /* 0x0000000449497c11 */ /* 0x000fe2000f8e10ff */
[----:B------:R-:W-:Y:S02]  /*bf50*/  IMAD.IADD R77, R78, 0x1, R77 ;  /* 0x000000014e4d7824 */ /* 0x000fe400078e024d */
[----:B------:R-:W-:-:S03]  /*bf60*/  IMAD.IADD R79, R80, 0x1, R79 ;  /* 0x00000001504f7824 */ /* 0x000fc600078e024f */
[----:B------:R-:W-:Y:S01]  /*bf70*/  LEA R77, R77, UR4, 0x2 ;  /* 0x000000044d4d7c11 */ /* 0x000fe2000f8e10ff */
[----:B------:R2:W-:Y:S01]  /*bf80*/  @!P5 STS.64 [R14], R8 ;  /* 0x000000080e00d388 */ /* 0x0005e20000000a00 */
[----:B------:R-:W-:Y:S01]  /*bf90*/  IMAD.IADD R82, R81, 0x1, R82 ;  /* 0x0000000151527824 */ /* 0x000fe200078e0252 */
[----:B------:R-:W-:Y:S01]  /*bfa0*/  BAR.SYNC.DEFER_BLOCKING 0x0 ;  /* 0x0000000000007b1d */ /* 0x000fe20000010000 */
[----:B------:R-:W-:Y:S01]  /*bfb0*/  IMAD.IADD R83, R83, 0x1, R6 ;  /* 0x0000000153537824 */ /* 0x000fe200078e0206 */
[----:B------:R-:W-:Y:S01]  /*bfc0*/  @!P5 IADD3 R6, P2, PT, -R22, R16, RZ ;  /* 0x000000101606d210 */ /* 0x000fe20007f5e1ff */
[----:B0-----:R-:W-:-:S04]  /*bfd0*/  IMAD.IADD R84, R84, 0x1, R7 ;  /* 0x0000000154547824 */ /* 0x001fc800078e0207 */
[----:B------:R-:W-:Y:S01]  /*bfe0*/  @!P5 IMAD.X R7, R17, 0x1, ~R10, P2 ;  /* 0x000000011107d824 */ /* 0x000fe200010e0e0a */
[----:B------:R-:W-:Y:S01]  /*bff0*/  LEA R10, R51, UR4, 0x2 ;  /* 0x00000004330a7c11 */ /* 0x000fe2000f8e10ff */
[----:B-1----:R-:W-:Y:S01]  /*c000*/  IMAD.IADD R92, R89, 0x1, R92 ;  /* 0x00000001595c7824 */ /* 0x002fe200078e025c */
[----:B--2---:R-:W-:Y:S02]  /*c010*/  LEA R8, R55, UR4, 0x2 ;  /* 0x0000000437087c11 */ /* 0x004fe4000f8e10ff */
[----:B------:R-:W-:Y:S02]  /*c020*/  LEA R9, R82, UR4, 0x2 ;  /* 0x0000000452097c11 */ /* 0x000fe4000f8e10ff */
[----:B------:R-:W-:Y:S01]  /*c030*/  LEA R92, R92, UR4, 0x2 ;  /* 0x000000045c5c7c11 */ /* 0x000fe2000f8e10ff */
[----:B------:R-:W-:Y:S01]  /*c040*/  @!P0 LDS R23, [R14+0x8] ;  /* 0x000008000e178984 */ /* 0x000fe20000000800 */
[----:B------:R-:W-:Y:S06]  /*c050*/  BAR.SYNC.DEFER_BLOCKING 0x0 ;  /* 0x0000000000007b1d */ /* 0x000fec0000010000 */
[----:B------:R-:W-:Y:S02]  /*c060*/  @!P5 STS.64 [R14+0x5c00], R6 ;  /* 0x005c00060e00d388 */ /* 0x000fe40000000a00 */
[----:B------:R-:W-:Y:S06]  /*c070*/  BAR.SYNC.DEFER_BLOCKING 0x0 ;  /* 0x0000000000007b1d */ /* 0x000fec0000010000 */
[----:B------:R0:W-:Y:S04]  /*c080*/  STS [R11], R24 ;  /* 0x000000180b007388 */ /* 0x0001e80000000800 */
[----:B------:R1:W-:Y:S04]  /*c090*/  STS [R49], R44 ;  /* 0x0000002c31007388 */ /* 0x0003e80000000800 */
[----:B------:R2:W-:Y:S01]  /*c0a0*/  STS [R10], R43 ;  /* 0x0000002b0a007388 */ /* 0x0005e20000000800 */
[----:B0-----:R-:W-:-:S03]  /*c0b0*/  LEA R24, R67, UR4, 0x2 ;  /* 0x0000000443187c11 */ /* 0x001fc6000f8e10ff */
[----:B------:R-:W-:Y:S01]  /*c0c0*/  STS [R53], R42 ;  /* 0x0000002a35007388 */ /* 0x000fe20000000800 */
[----:B------:R-:W-:Y:S02]  /*c0d0*/  LEA R11, R84, UR4, 0x2 ;  /* 0x00000004540b7c11 */ /* 0x000fe4000f8e10ff */
[----:B-1----:R-:W-:Y:S01]  /*c0e0*/  LEA R44, R71, UR4, 0x2 ;  /* 0x00000004472c7c11 */ /* 0x002fe2000f8e10ff */
[----:B------:R0:W-:Y:S01]  /*c0f0*/  STS [R8], R41 ;  /* 0x0000002908007388 */ /* 0x0001e20000000800 */
[----:B--2---:R-:W-:-:S03]  /*c100*/  LEA R10, R63, UR4, 0x2 ;  /* 0x000000043f0a7c11 */ /* 0x004fc6000f8e10ff */
[----:B------:R-:W-:Y:S04]  /*c110*/  STS [R57], R40 ;  /* 0x0000002839007388 */ /* 0x000fe80000000800 */
[----:B------:R-:W-:Y:S01]  /*c120*/  STS [R48], R39 ;  /* 0x0000002730007388 */ /* 0x000fe20000000800 */
[----:B0-----:R-:W-:-:S03]  /*c130*/  LEA R8, R75, UR4, 0x2 ;  /* 0x000000044b087c11 */ /* 0x001fc6000f8e10ff */
[----:B------:R0:W-:Y:S04]  /*c140*/  STS [R61], R38 ;  /* 0x000000263d007388 */ /* 0x0001e80000000800 */
[----:B------:R1:W-:Y:S04]  /*c150*/  STS [R10], R37 ;  /* 0x000000250a007388 */ /* 0x0003e80000000800 */
[----:B------:R-:W-:Y:S01]  /*c160*/  STS [R65], R36 ;  /* 0x0000002441007388 */ /* 0x000fe20000000800 */
[----:B0-----:R-:W-:-:S03]  /*c170*/  LEA R38, R79, UR4, 0x2 ;  /* 0x000000044f267c11 */ /* 0x001fc6000f8e10ff */
[----:B------:R0:W-:Y:S01]  /*c180*/  STS [R24], R35 ;  /* 0x0000002318007388 */ /* 0x0001e20000000800 */
[----:B-1----:R-:W-:-:S03]  /*c190*/  LEA R10, R83, UR4, 0x2 ;  /* 0x00000004530a7c11 */ /* 0x002fc6000f8e10ff */
[----:B------:R-:W-:Y:S04]  /*c1a0*/  STS [R69], R34 ;  /* 0x0000002245007388 */ /* 0x000fe80000000800 */
[----:B------:R1:W-:Y:S01]  /*c1b0*/  STS [R44], R33 ;  /* 0x000000212c007388 */ /* 0x0003e20000000800 */
[----:B0-----:R-:W-:-:S03]  /*c1c0*/  LEA R24, R87, UR4, 0x2 ;  /* 0x0000000457187c11 */ /* 0x001fc6000f8e10ff */
[----:B------:R-:W-:Y:S04]  /*c1d0*/  STS [R73], R32 ;  /* 0x0000002049007388 */ /* 0x000fe80000000800 */
[----:B------:R-:W-:Y:S01]  /*c1e0*/  STS [R8], R31 ;  /* 0x0000001f08007388 */ /* 0x000fe20000000800 */
[----:B-1----:R-:W-:-:S03]  /*c1f0*/  LEA R33, R86, UR4, 0x2 ;  /* 0x0000000456217c11 */ /* 0x002fc6000f8e10ff */
[----:B------:R-:W-:Y:S04]  /*c200*/  STS [R77], R30 ;  /* 0x0000001e4d007388 */ /* 0x000fe80000000800 */
[----:B------:R-:W-:Y:S04]  /*c210*/  STS [R38], R29 ;  /* 0x0000001d26007388 */ /* 0x000fe80000000800 */
[----:B------:R-:W-:Y:S04]  /*c220*/  STS [R9], R28 ;  /* 0x0000001c09007388 */ /* 0x000fe80000000800 */
[----:B------:R-:W-:Y:S04]  /*c230*/  STS [R10], R27 ;  /* 0x0000001b0a007388 */ /* 0x000fe80000000800 */
[----:B------:R-:W-:Y:S04]  /*c240*/  STS [R11], R26 ;  /* 0x0000001a0b007388 */ /* 0x000fe80000000800 */
[----:B------:R-:W-:Y:S04]  /*c250*/  STS [R33], R46 ;  /* 0x0000002e21007388 */ /* 0x000fe80000000800 */
[----:B------:R-:W-:Y:S04]  /*c260*/  STS [R24], R45 ;  /* 0x0000002d18007388 */ /* 0x000fe80000000800 */
[----:B------:R-:W-:Y:S01]  /*c270*/  STS [R92], R25 ;  /* 0x000000195c007388 */ /* 0x000fe20000000800 */
[----:B------:R-:W-:Y:S06]  /*c280*/  BAR.SYNC.DEFER_BLOCKING 0x0 ;  /* 0x0000000000007b1d */ /* 0x000fec0000010000 */
[----:B------:R-:W0:Y:S04]  /*c290*/  LDS R41, [R4] ;  /* 0x0000000004297984 */ /* 0x000e280000000800 */
[----:B------:R-:W1:Y:S04]  /*c2a0*/  LDS R43, [R4+0x400] ;  /* 0x00040000042b7984 */ /* 0x000e680000000800 */
[----:B------:R-:W2:Y:S04]  /*c2b0*/  LDS R47, [R4+0x800] ;  /* 0x00080000042f7984 */ /* 0x000ea80000000800 */
[----:B------:R-:W3:Y:S04]  /*c2c0*/  LDS R49, [R4+0xc00] ;  /* 0x000c000004317984 */ /* 0x000ee80000000800 */
[----:B------:R-:W4:Y:S04]  /*c2d0*/  LDS R51, [R4+0x1000] ;  /* 0x0010000004337984 */ /* 0x000f280000000800 */
[----:B------:R-:W5:Y:S04]  /*c2e0*/  LDS R53, [R4+0x1400] ;  /* 0x0014000004357984 */ /* 0x000f680000000800 */
[----:B------:R-:W5:Y:S04]  /*c2f0*/  LDS R45, [R4+0x1800] ;  /* 0x00180000042d7984 */ /* 0x000f680000000800 */
[----:B------:R-:W-:Y:S04]  /*c300*/  LDS R55, [R4+0x1c00] ;  /* 0x001c000004377984 */ /* 0x000fe80000000800 */
[----:B------:R-:W-:Y:S04]  /*c310*/  LDS R57, [R4+0x2000] ;  /* 0x0020000004397984 */ /* 0x000fe80000000800 */
[----:B------:R-:W-:Y:S01]  /*c320*/  LDS R59, [R4+0x2400] ;  /* 0x00240000043b7984 */ /* 0x000fe20000000800 */
[----:B0-----:R-:W-:-:S03]  /*c330*/  LOP3.LUT R8, R41, UR6, RZ, 0xc0, !PT ;  /* 0x0000000629087c12 */ /* 0x001fc6000f8ec0ff */
[----:B------:R-:W-:Y:S01]  /*c340*/  LDS R61, [R4+0x2800] ;  /* 0x00280000043d7984 */ /* 0x000fe20000000800 */
[----:B------:R-:W-:-:S03]  /*c350*/  LEA R10, R8, UR4, 0x3 ;  /* 0x00000004080a7c11 */ /* 0x000fc6000f8e18ff */
[----:B------:R-:W-:Y:S01]  /*c360*/  LDS R63, [R4+0x2c00] ;  /* 0x002c0000043f7984 */ /* 0x000fe20000000800 */
[----:B-1----:R-:W-:-:S03]  /*c370*/  LOP3.LUT R8, R43, UR6, RZ, 0xc0, !PT ;  /* 0x000000062b087c12 */ /* 0x002fc6000f8ec0ff */
[----:B------:R-:W-:Y:S01]  /*c380*/  LDS R65, [R4+0x3000] ;  /* 0x0030000004417984 */ /* 0x000fe20000000800 */
[----:B------:R-:W-:Y:S02]  /*c390*/  LEA R24, R8, UR4, 0x3 ;  /* 0x0000000408187c11 */ /* 0x000fe4000f8e18ff */
[----:B--2---:R-:W-:Y:S01]  /*c3a0*/  LOP3.LUT R8, R47, UR6, RZ, 0xc0, !PT ;  /* 0x000000062f087c12 */ /* 0x004fe2000f8ec0ff */
[----:B------:R-:W0:Y:S01]  /*c3b0*/  LDS.64 R10, [R10+0x5c00] ;  /* 0x005c00000a0a7984 */ /* 0x000e220000000a00 */
[----:B---3--:R-:W-:Y:S02]  /*c3c0*/  LOP3.LUT R28, R49, UR6, RZ, 0xc0, !PT ;  /* 0x00000006311c7c12 */ /* 0x008fe4000f8ec0ff */
[----:B------:R-:W-:Y:S01]  /*c3d0*/  LEA R26, R8, UR4, 0x3 ;  /* 0x00000004081a7c11 */ /* 0x000fe2000f8e18ff */
[----:B------:R-:W1:Y:S01]  /*c3e0*/  LDS.64 R24, [R24+0x5c00] ;  /* 0x005c000018187984 */ /* 0x000e620000000a00 */
[----:B------:R-:W2:Y:S01]  /*c3f0*/  LDC.64 R8, c[0x0][0x390] ;  /* 0x0000e400ff087b82 */ /* 0x000ea20000000a00 */
[----:B----4-:R-:W-:-:S02]  /*c400*/  LOP3.LUT R29, R51, UR6, RZ, 0xc0, !PT ;  /* 0x00000006331d7c12 */ /* 0x010fc4000f8ec0ff */
[----:B------:R-:W-:Y:S01]  /*c410*/  LEA R28, R28, UR4, 0x3 ;  /* 0x000000041c1c7c11 */ /* 0x000fe2000f8e18ff */
[----:B------:R-:W3:Y:S01]  /*c420*/  LDS.64 R26, [R26+0x5c00] ;  /* 0x005c00001a1a7984 */ /* 0x000ee20000000a00 */
[----:B------:R-:W-:Y:S02]  /*c430*/  LEA R30, R29, UR4, 0x3 ;  /* 0x000000041d1e7c11 */ /* 0x000fe4000f8e18ff */
[----:B-----5:R-:W-:Y:S01]  /*c440*/  LOP3.LUT R32, R53, UR6, RZ, 0xc0, !PT ;  /* 0x0000000635207c12 */ /* 0x020fe2000f8ec0ff */
[----:B------:R-:W-:Y:S01]  /*c450*/  LDS R67, [R4+0x3400] ;  /* 0x0034000004437984 */ /* 0x000fe20000000800 */
[----:B------:R-:W-:-:S03]  /*c460*/  LOP3.LUT R33, R45, UR6, RZ, 0xc0, !PT ;  /* 0x000000062d217c12 */ /* 0x000fc6000f8ec0ff */
[----:B------:R-:W4:Y:S01]  /*c470*/  LDS.64 R28, [R28+0x5c00] ;  /* 0x005c00001c1c7984 */ /* 0x000f220000000a00 */
[----:B------:R-:W-:-:S03]  /*c480*/  LEA R33, R33, UR4, 0x3 ;  /* 0x0000000421217c11 */ /* 0x000fc6000f8e18ff */
[----:B------:R-:W5:Y:S04]  /*c490*/  LDS.64 R30, [R30+0x5c00] ;  /* 0x005c00001e1e7984 */ /* 0x000f680000000a00 */
[----:B------:R-:W-:Y:S01]  /*c4a0*/  LDS R69, [R4+0x3c00] ;  /* 0x003c000004457984 */ /* 0x000fe20000000800 */
[----:B--2---:R-:W-:-:S03]  /*c4b0*/  IMAD.WIDE.U32 R8, R0, 0x4, R8 ;  /* 0x0000000400087825 */ /* 0x004fc600078e0008 */
[----:B------:R-:W-:Y:S04]  /*c4c0*/  LDS R73, [R4+0x4400] ;  /* 0x0044000004497984 */ /* 0x000fe80000000800 */
[----:B------:R-:W-:Y:S04]  /*c4d0*/  LDS R71, [R4+0x4000] ;  /* 0x0040000004477984 */ /* 0x000fe80000000800 */
[----:B------:R-:W-:Y:S01]  /*c4e0*/  LDS R75, [R4+0x5400] ;  /* 0x00540000044b7984 */ /* 0x000fe20000000800 */
[-C--:B0-----:R-:W-:Y:S02]  /*c4f0*/  IADD3 R35, P0, PT, R10, R15.reuse, RZ ;  /* 0x0000000f0a237210 */ /* 0x081fe40007f1e0ff */
[----:B------:R-:W-:Y:S01]  /*c500*/  LEA R10, R32, UR4, 0x3 ;  /* 0x00000004200a7c11 */ /* 0x000fe2000f8e18ff */
[----:B------:R-:W-:Y:S01]  /*c510*/  LDS R77, [R4+0x5800] ;  /* 0x00580000044d7984 */ /* 0x000fe20000000800 */
[----:B-1----:R-:W-:Y:S01]  /*c520*/  IADD3 R37, P2, PT, R24, R15, RZ ;  /* 0x0000000f18257210 */ /* 0x002fe20007f5e0ff */
[----:B------:R-:W-:Y:S01]  /*c530*/  IMAD.X R36, RZ, RZ, R11, P0 ;  /* 0x000000ffff247224 */ /* 0x000fe200000e060b */
[CC--:B------:R-:W-:Y:S01]  /*c540*/  LEA R34, P0, R35.reuse, R8.reuse, 0x2 ;  /* 0x0000000823227211 */ /* 0x0c0fe200078010ff */
[----:B------:R-:W0:Y:S02]  /*c550*/  LDS.64 R32, [R33+0x5c00] ;  /* 0x005c000021207984 */ /* 0x000e240000000a00 */
[----:B------:R-:W-:Y:S01]  /*c560*/  IMAD.X R24, RZ, RZ, R25, P2 ;  /* 0x000000ffff187224 */ /* 0x000fe200010e0619 */
[----:B------:R-:W-:Y:S01]  /*c570*/  LEA.HI.X R35, R35, R9, R36, 0x2, P0 ;  /* 0x0000000923237211 */ /* 0x000fe200000f1424 */
[----:B------:R-:W1:Y:S01]  /*c580*/  LDS.64 R10, [R10+0x5c00] ;  /* 0x005c00000a0a7984 */ /* 0x000e620000000a00 */
[----:B------:R-:W-:-:S02]  /*c590*/  LEA R36, P0, R37, R8, 0x2 ;  /* 0x0000000825247211 */ /* 0x000fc400078010ff */
[----:B---3--:R-:W-:Y:S01]  /*c5a0*/  IADD3 R39, P2, PT, R26, R15, RZ ;  /* 0x0000000f1a277210 */ /* 0x008fe20007f5e0ff */
[----:B------:R4:W-:Y:S01]  /*c5b0*/  STG.E desc[UR8][R34.64], R41 ;  /* 0x0000002922007986 */ /* 0x0009e2000c101908 */
[----:B------:R-:W-:Y:S02]  /*c5c0*/  LEA.HI.X R37, R37, R9, R24, 0x2, P0 ;  /* 0x0000000925257211 */ /* 0x000fe400000f1418 */
[----:B------:R-:W-:Y:S01]  /*c5d0*/  LOP3.LUT R24, R55, UR6, RZ, 0xc0, !PT ;  /* 0x0000000637187c12 */ /* 0x000fe2000f8ec0ff */
[----:B------:R-:W-:Y:S01]  /*c5e0*/  IMAD.X R27, RZ, RZ, R27, P2 ;  /* 0x000000ffff1b7224 */ /* 0x000fe200010e061b */
[----:B------:R-:W-:Y:S01]  /*c5f0*/  LOP3.LUT R25, R57, UR6, RZ, 0xc0, !PT ;  /* 0x0000000639197c12 */ /* 0x000fe2000f8ec0ff */
[----:B------:R0:W-:Y:S01]  /*c600*/  STG.E desc[UR8][R36.64+0x400], R43 ;  /* 0x0004002b24007986 */ /* 0x0001e2000c101908 */
[----:B------:R-:W-:Y:S02]  /*c610*/  LEA R24, R24, UR4, 0x3 ;  /* 0x0000000418187c11 */ /* 0x000fe4000f8e18ff */
[----:B------:R-:W-:-:S02]  /*c620*/  LEA R38, P0, R39, R8, 0x2 ;  /* 0x0000000827267211 */ /* 0x000fc400078010ff */
[----:B------:R-:W-:Y:S02]  /*c630*/  LEA R26, R25, UR4, 0x3 ;  /* 0x00000004191a7c11 */ /* 0x000fe4000f8e18ff */
[----:B------:R-:W2:Y:S01]  /*c640*/  LDS.64 R24, [R24+0x5c00] ;  /* 0x005c000018187984 */ /* 0x000ea20000000a00 */
[----:B------:R-:W-:Y:S02]  /*c650*/  LEA.HI.X R39, R39, R9, R27, 0x2, P0 ;  /* 0x0000000927277211 */ /* 0x000fe400000f141b */
[-C--:B----4-:R-:W-:Y:S01]  /*c660*/  IADD3 R41, P0, PT, R28, R15.reuse, RZ ;  /* 0x0000000f1c297210 */ /* 0x090fe20007f1e0ff */
[----:B------:R-:W3:Y:S01]  /*c670*/  LDS.64 R26, [R26+0x5c00] ;  /* 0x005c00001a1a7984 */ /* 0x000ee20000000a00 */
[----:B-----5:R-:W-:Y:S02]  /*c680*/  IADD3 R35, P2, PT, R30, R15, RZ ;  /* 0x0000000f1e237210 */ /* 0x020fe40007f5e0ff */
[----:B------:R-:W-:Y:S01]  /*c690*/  LOP3.LUT R28, R59, UR6, RZ, 0xc0, !PT ;  /* 0x000000063b1c7c12 */ /* 0x000fe2000f8ec0ff */
[----:B------:R-:W-:Y:S01]  /*c6a0*/  IMAD.X R40, RZ, RZ, R29, P0 ;  /* 0x000000ffff287224 */ /* 0x000fe200000e061d */
[----:B------:R1:W-:Y:S01]  /*c6b0*/  STG.E desc[UR8][R38.64+0x800], R47 ;  /* 0x0008002f26007986 */ /* 0x0003e2000c101908 */
[----:B------:R-:W-:Y:S01]  /*c6c0*/  IMAD.X R29, RZ, RZ, R31, P2 ;  /* 0x000000ffff1d7224 */ /* 0x000fe200010e061f */
[----:B------:R-:W-:-:S02]  /*c6d0*/  LEA R28, R28, UR4, 0x3 ;  /* 0x000000041c1c7c11 */ /* 0x000fc4000f8e18ff */
[-C--:B------:R-:W-:Y:S01]  /*c6e0*/  LEA R34, P2, R35, R8.reuse, 0x2 ;  /* 0x0000000823227211 */ /* 0x080fe200078410ff */
[----:B------:R-:W-:Y:S01]  /*c6f0*/  LDS R47, [R4+0x3800] ;  /* 0x00380000042f7984 */ /* 0x000fe20000000800 */
[----:B------:R-:W-:Y:S02]  /*c700*/  LEA R30, P0, R41, R8, 0x2 ;  /* 0x00000008291e7211 */ /* 0x000fe400078010ff */
[-C--:B------:R-:W-:Y:S02]  /*c710*/  LEA.HI.X R35, R35, R9.reuse, R29, 0x2, P2 ;  /* 0x0000000923237211 */ /* 0x080fe400010f141d */
[----:B------:R-:W4:Y:S01]  /*c720*/  LDS.64 R28, [R28+0x5c00] ;  /* 0x005c00001c1c7984 */ /* 0x000f220000000a00 */
[----:B------:R-:W-:Y:S02]  /*c730*/  LEA.HI.X R31, R41, R9, R40, 0x2, P0 ;  /* 0x00000009291f7211 */ /* 0x000fe400000f1428 */
[-C--:B0-----:R-:W-:Y:S02]  /*c740*/  IADD3 R37, P2, PT, R32, R15.reuse, RZ ;  /* 0x0000000f20257210 */ /* 0x081fe40007f5e0ff */
[----:B-1----:R-:W-:Y:S01]  /*c750*/  IADD3 R39, P0, PT, R10, R15, RZ ;  /* 0x0000000f0a277210 */ /* 0x002fe20007f1e0ff */
[----:B------:R0:W-:Y:S01]  /*c760*/  STG.E desc[UR8][R30.64+0xc00], R49 ;  /* 0x000c00311e007986 */ /* 0x0001e2000c101908 */
[----:B------:R-:W-:-:S02]  /*c770*/  LOP3.LUT R36, R61, UR6, RZ, 0xc0, !PT ;  /* 0x000000063d247c12 */ /* 0x000fc4000f8ec0ff */
[----:B------:R-:W-:Y:S01]  /*c780*/  LOP3.LUT R40, R73, UR6, RZ, 0xc0, !PT ;  /* 0x0000000649287c12 */ /* 0x000fe2000f8ec0ff */
[----:B------:R-:W-:Y:S01]  /*c790*/  IMAD.X R38, RZ, RZ, R11, P0 ;  /* 0x000000ffff267224 */ /* 0x000fe200000e060b */
[----:B------:R-:W-:Y:S01]  /*c7a0*/  LEA R10, R36, UR4, 0x3 ;  /* 0x00000004240a7c11 */ /* 0x000fe2000f8e18ff */
[----:B------:R-:W-:Y:S01]  /*c7b0*/  IMAD.X R11, RZ, RZ, R33, P2 ;  /* 0x000000ffff0b7224 */ /* 0x000fe200010e0621 */
[-C--:B------:R-:W-:Y:S01]  /*c7c0*/  LEA R36, P2, R37, R8.reuse, 0x2 ;  /* 0x0000000825247211 */ /* 0x080fe200078410ff */
[----:B------:R3:W-:Y:S01]  /*c7d0*/  STG.E desc[UR8][R34.64+0x1000], R51 ;  /* 0x0010003322007986 */ /* 0x0007e2000c101908 */
[----:B------:R-:W-:Y:S02]  /*c7e0*/  LEA R32, P0, R39, R8, 0x2 ;  /* 0x0000000827207211 */ /* 0x000fe400078010ff */
[-C--:B------:R-:W-:Y:S01]  /*c7f0*/  LEA.HI.X R37, R37, R9.reuse, R11, 0x2, P2 ;  /* 0x0000000925257211 */ /* 0x080fe200010f140b */
[----:B------:R-:W1:Y:S01]  /*c800*/  LDS R49, [R4+0x4800] ;  /* 0x0048000004317984 */ /* 0x000e620000000800 */
[----:B------:R-:W-:-:S02]  /*c810*/  LEA.HI.X R33, R39, R9, R38, 0x2, P0 ;  /* 0x0000000927217211 */ /* 0x000fc400000f1426 */
[----:B------:R-:W-:Y:S01]  /*c820*/  LOP3.LUT R38, R63, UR6, RZ, 0xc0, !PT ;  /* 0x000000063f267c12 */ /* 0x000fe2000f8ec0ff */
[----:B------:R-:W5:Y:S01]  /*c830*/  LDS.64 R10, [R10+0x5c00] ;  /* 0x005c00000a0a7984 */ /* 0x000f620000000a00 */
[-C--:B--2---:R-:W-:Y:S02]  /*c840*/  IADD3 R39, P0, PT, R24, R15.reuse, RZ ;  /* 0x0000000f18277210 */ /* 0x084fe40007f1e0ff */
[----:B------:R-:W-:Y:S01]  /*c850*/  LOP3.LUT R24, R65, UR6, RZ, 0xc0, !PT ;  /* 0x0000000641187c12 */ /* 0x000fe2000f8ec0ff */
[----:B------:R2:W-:Y:S01]  /*c860*/  STG.E desc[UR8][R32.64+0x1400], R53 ;  /* 0x0014003520007986 */ /* 0x0005e2000c101908 */
[----:B0-----:R-:W-:Y:S02]  /*c870*/  LEA R30, R38, UR4, 0x3 ;  /* 0x00000004261e7c11 */ /* 0x001fe4000f8e18ff */
[----:B------:R-:W-:Y:S01]  /*c880*/  LEA R24, R24, UR4, 0x3 ;  /* 0x0000000418187c11 */ /* 0x000fe2000f8e18ff */
[----:B------:R4:W-:Y:S01]  /*c890*/  STG.E desc[UR8][R36.64+0x1800], R45 ;  /* 0x0018002d24007986 */ /* 0x0009e2000c101908 */
[----:B---3--:R-:W-:-:S02]  /*c8a0*/  IADD3 R35, P2, PT, R26, R15, RZ ;  /* 0x0000000f1a237210 */ /* 0x008fc40007f5e0ff */
[----:B------:R-:W-:Y:S01]  /*c8b0*/  LOP3.LUT R26, R67, UR6, RZ, 0xc0, !PT ;  /* 0x00000006431a7c12 */ /* 0x000fe2000f8ec0ff */
[----:B------:R-:W0:Y:S01]  /*c8c0*/  LDS.64 R30, [R30+0x5c00] ;  /* 0x005c00001e1e7984 */ /* 0x000e220000000a00 */
[----:B------:R-:W-:Y:S01]  /*c8d0*/  LEA R42, R40, UR4, 0x3 ;  /* 0x00000004282a7c11 */ /* 0x000fe2000f8e18ff */
[----:B------:R-:W-:Y:S01]  /*c8e0*/  IMAD.X R27, RZ, RZ, R27, P2 ;  /* 0x000000ffff1b7224 */ /* 0x000fe200010e061b */
[----:B------:R-:W-:Y:S01]  /*c8f0*/  LEA R26, R26, UR4, 0x3 ;  /* 0x000000041a1a7c11 */ /* 0x000fe2000f8e18ff */
[----:B--2---:R-:W-:Y:S01]  /*c900*/  IMAD.X R33, RZ, RZ, R25, P0 ;  /* 0x000000ffff217224 */ /* 0x004fe200000e0619 */
[-C--:B------:R-:W-:Y:S01]  /*c910*/  LEA R32, P0, R39, R8.reuse, 0x2 ;  /* 0x0000000827207211 */ /* 0x080fe200078010ff */
[----:B------:R-:W2:Y:S01]  /*c920*/  LDS.64 R24, [R24+0x5c00] ;  /* 0x005c000018187984 */ /* 0x000ea20000000a00 */
[----:B------:R-:W-:Y:S02]  /*c930*/  LEA R34, P2, R35, R8, 0x2 ;  /* 0x0000000823227211 */ /* 0x000fe400078410ff */
[----:B------:R-:W-:Y:S01]  /*c940*/  LEA.HI.X R33, R39, R9, R33, 0x2, P0 ;  /* 0x0000000927217211 */ /* 0x000fe200000f1421 */
[----:B------:R-:W3:Y:S01]  /*c950*/  LDS R51, [R4+0x4c00] ;  /* 0x004c000004337984 */ /* 0x000ee20000000800 */
[----:B----4-:R-:W-:-:S02]  /*c960*/  IADD3 R37, P0, PT, R28, R15, RZ ;  /* 0x0000000f1c257210 */ /* 0x010fc40007f1e0ff */
[----:B------:R-:W-:Y:S01]  /*c970*/  LOP3.LUT R28, R47, UR6, RZ, 0xc0, !PT ;  /* 0x000000062f1c7c12 */ /* 0x000fe2000f8ec0ff */
[----:B------:R-:W-:Y:S01]  /*c980*/  LDS R53, [R4+0x5000] ;  /* 0x0050000004357984 */ /* 0x000fe20000000800 */
[----:B------:R-:W-:Y:S01]  /*c990*/  LEA.HI.X R35, R35, R9, R27, 0x2, P2 ;  /* 0x0000000923237211 */ /* 0x000fe200010f141b */
[----:B------:R-:W-:Y:S01]  /*c9a0*/  IMAD.X R29, RZ, RZ, R29, P0 ;  /* 0x000000ffff1d7224 */ /* 0x000fe200000e061d */
[----:B------:R-:W-:Y:S01]  /*c9b0*/  LEA R28, R28, UR4, 0x3 ;  /* 0x000000041c1c7c11 */ /* 0x000fe2000f8e18ff */
[----:B------:R-:W4:Y:S01]  /*c9c0*/  LDS.64 R26, [R26+0x5c00] ;  /* 0x005c00001a1a7984 */ /* 0x000f220000000a00 */
[----:B------:R-:W-:-:S03]  /*c9d0*/  LEA R36, P0, R37, R8, 0x2 ;  /* 0x0000000825247211 */ /* 0x000fc600078010ff */
[----:B------:R0:W-:Y:S01]  /*c9e0*/  STG.E desc[UR8][R32.64+0x1c00], R55 ;  /* 0x001c003720007986 */ /* 0x0001e2000c101908 */
[----:B------:R-:W-:Y:S02]  /*c9f0*/  LEA.HI.X R37, R37, R9, R29, 0x2, P0 ;  /* 0x0000000925257211 */ /* 0x000fe400000f141d */
[----:B-1----:R-:W-:Y:S01]  /*ca00*/  LOP3.LUT R40, R49, UR6, RZ, 0xc0, !PT ;  /* 0x0000000631287c12 */ /* 0x002fe2000f8ec0ff */
[----:B------:R-:W1:Y:S01]  /*ca10*/  LDS.64 R28, [R28+0x5c00] ;  /* 0x005c00001c1c7984 */ /* 0x000e620000000a00 */
[----:B-----5:R-:W-:Y:S02]  /*ca20*/  IADD3 R39, P0, PT, R10, R15, RZ ;  /* 0x0000000f0a277210 */ /* 0x020fe40007f1e0ff */
[----:B------:R-:W-:Y:S01]  /*ca30*/  LOP3.LUT R10, R69, UR6, RZ, 0xc0, !PT ;  /* 0x00000006450a7c12 */ /* 0x000fe2000f8ec0ff */
[----:B------:R-:W-:Y:S02]  /*ca40*/  STG.E desc[UR8][R34.64+0x2000], R57 ;  /* 0x0020003922007986 */ /* 0x000fe4000c101908 */
[----:B------:R-:W-:Y:S01]  /*ca50*/  IMAD.X R41, RZ, RZ, R11, P0 ;  /* 0x000000ffff297224 */ /* 0x000fe200000e060b */
[----:B------:R-:W-:Y:S01]  /*ca60*/  LEA R38, P0, R39, R8, 0x2 ;  /* 0x0000000827267211 */ /* 0x000fe200078010ff */
[----:B------:R5:W-:Y:S01]  /*ca70*/  STG.E desc[UR8][R36.64+0x2400], R59 ;  /* 0x0024003b24007986 */ /* 0x000be2000c101908 */
[----:B------:R-:W-:-:S02]  /*ca80*/  LOP3.LUT R11, R71, UR6, RZ, 0xc0, !PT ;  /* 0x00000006470b7c12 */ /* 0x000fc4000f8ec0ff */
[----:B------:R-:W-:Y:S01]  /*ca90*/  LEA R10, R10, UR4, 0x3 ;  /* 0x000000040a0a7c11 */ /* 0x000fe2000f8e18ff */
[----:B------:R4:W1:Y:S01]  /*caa0*/  LDS.64 R34, [R42+0x5c00] ;  /* 0x005c00002a227984 */ /* 0x0008620000000a00 */
[----:B------:R-:W-:Y:S02]  /*cab0*/  LEA.HI.X R39, R39, R9, R41, 0x2, P0 ;  /* 0x0000000927277211 */ /* 0x000fe400000f1429 */
[-C--:B0-----:R-:W-:Y:S02]  /*cac0*/  IADD3 R41, P0, PT, R30, R15.reuse, RZ ;  /* 0x0000000f1e297210 */ /* 0x081fe40007f1e0ff */
[----:B------:R-:W-:Y:S01]  /*cad0*/  LEA R32, R11, UR4, 0x3 ;  /* 0x000000040b207c11 */ /* 0x000fe2000f8e18ff */
[----:B------:R0:W-:Y:S01]  /*cae0*/  STG.E desc[UR8][R38.64+0x2800], R61 ;  /* 0x0028003d26007986 */ /* 0x0001e2000c101908 */
[----:B--2---:R-:W-:Y:S01]  /*caf0*/  IADD3 R55, P2, PT, R24, R15, RZ ;  /* 0x0000000f18377210 */ /* 0x004fe20007f5e0ff */
[----:B------:R-:W-:Y:S01]  /*cb00*/  IMAD.X R30, RZ, RZ, R31, P0 ;  /* 0x000000ffff1e7224 */ /* 0x000fe200000e061f */
[----:B-----5:R-:W-:Y:S01]  /*cb10*/  LEA R37, R40, UR4, 0x3 ;  /* 0x0000000428257c11 */ /* 0x020fe2000f8e18ff */
[----:B------:R-:W2:Y:S01]  /*cb20*/  LDS.64 R10, [R10+0x5c00] ;  /* 0x005c00000a0a7984 */ /* 0x000ea20000000a00 */
[----:B------:R-:W-:Y:S01]  /*cb30*/  LEA R40, P0, R41, R8, 0x2 ;  /* 0x0000000829287211 */ /* 0x000fe200078010ff */
[----:B------:R-:W-:Y:S01]  /*cb40*/  IMAD.X R50, RZ, RZ, R25, P2 ;  /* 0x000000ffff327224 */ /* 0x000fe200010e0619 */
[----:B------:R-:W-:Y:S01]  /*cb50*/  LOP3.LUT R36, R77, UR6, RZ, 0xc0, !PT ;  /* 0x000000064d247c12 */ /* 0x000fe2000f8ec0ff */
[----:B------:R-:W-:Y:S01]  /*cb60*/  LDS.64 R24, [R37+0x5c00] ;  /* 0x005c000025187984 */ /* 0x000fe20000000a00 */
[----:B------:R-:W-:-:S02]  /*cb70*/  LEA.HI.X R41, R41, R9, R30, 0x2, P0 ;  /* 0x0000000929297211 */ /* 0x000fc400000f141e */
[----:B---3--:R-:W-:Y:S01]  /*cb80*/  LOP3.LUT R30, R51, UR6, RZ, 0xc0, !PT ;  /* 0x00000006331e7c12 */ /* 0x008fe2000f8ec0ff */
[----:B------:R-:W3:Y:S01]  /*cb90*/  LDS.64 R32, [R32+0x5c00] ;  /* 0x005c000020207984 */ /* 0x000ee20000000a00 */
[----:B----4-:R-:W-:Y:S02]  /*cba0*/  IADD3 R43, P0, PT, R26, R15, RZ ;  /* 0x0000000f1a2b7210 */ /* 0x010fe40007f1e0ff */
[----:B------:R-:W-:Y:S01]  /*cbb0*/  LOP3.LUT R31, R53, UR6, RZ, 0xc0, !PT ;  /* 0x00000006351f7c12 */ /* 0x000fe2000f8ec0ff */
[----:B------:R-:W-:Y:S01]  /*cbc0*/  STG.E desc[UR8][R40.64+0x2c00], R63 ;  /* 0x002c003f28007986 */ /* 0x000fe2000c101908 */
[----:B------:R-:W-:Y:S01]  /*cbd0*/  LOP3.LUT R26, R75, UR6, RZ, 0xc0, !PT ;  /* 0x000000064b1a7c12 */ /* 0x000fe2000f8ec0ff */
[----:B------:R-:W-:Y:S01]  /*cbe0*/  IMAD.X R48, RZ, RZ, R27, P0 ;  /* 0x000000ffff307224 */ /* 0x000fe200000e061b */
[----:B------:R-:W-:Y:S02]  /*cbf0*/  LEA R44, R30, UR4, 0x3 ;  /* 0x000000041e2c7c11 */ /* 0x000fe4000f8e18ff */
[----:B------:R-:W-:-:S02]  /*cc00*/  LEA R31, R31, UR4, 0x3 ;  /* 0x000000041f1f7c11 */ /* 0x000fc4000f8e18ff */
[----:B------:R-:W-:Y:S02]  /*cc10*/  LEA R46, R26, UR4, 0x3 ;  /* 0x000000041a2e7c11 */ /* 0x000fe4000f8e18ff */
[CC--:B------:R-:W-:Y:S01]  /*cc20*/  LEA R42, P2, R43.reuse, R8.reuse, 0x2 ;  /* 0x000000082b2a7211 */ /* 0x0c0fe200078410ff */
[----:B------:R4:W5:Y:S01]  /*cc30*/  LDS.64 R26, [R44+0x5c00] ;  /* 0x005c00002c1a7984 */ /* 0x0009620000000a00 */
[----:B-1----:R-:W-:Y:S02]  /*cc40*/  IADD3 R45, P3, PT, R28, R15, RZ ;  /* 0x0000000f1c2d7210 */ /* 0x002fe40007f7e0ff */
[----:B------:R-:W-:Y:S01]  /*cc50*/  LEA R36, R36, UR4, 0x3 ;  /* 0x0000000424247c11 */ /* 0x000fe2000f8e18ff */
[----:B------:R-:W1:Y:S01]  /*cc60*/  LDS.64 R30, [R31+0x5c00] ;  /* 0x005c00001f1e7984 */ /* 0x000e620000000a00 */
[-C--:B------:R-:W-:Y:S01]  /*cc70*/  LEA.HI.X R43, R43, R9.reuse, R48, 0x2, P2 ;  /* 0x000000092b2b7211 */ /* 0x080fe200010f1430 */
[----:B------:R-:W-:Y:S01]  /*cc80*/  IMAD.X R48, RZ, RZ, R29, P3 ;  /* 0x000000ffff307224 */ /* 0x000fe200018e061d */
[CC--:B0-----:R-:W-:Y:S01]  /*cc90*/  LEA R38, P0, R55.reuse, R8.reuse, 0x2 ;  /* 0x0000000837267211 */ /* 0x0c1fe200078010ff */
[----:B------:R-:W0:Y:S03]  /*cca0*/  LDS.64 R28, [R46+0x5c00] ;  /* 0x005c00002e1c7984 */ /* 0x000e260000000a00 */
[----:B------:R-:W-:Y:S01]  /*ccb0*/  LEA.HI.X R39, R55, R9, R50, 0x2, P0 ;  /* 0x0000000937277211 */ /* 0x000fe200000f1432 */
[----:B------:R-:W0:Y:S01]  /*ccc0*/  LDS.64 R36, [R36+0x5c00] ;  /* 0x005c000024247984 */ /* 0x000e220000000a00 */
[----:B----4-:R-:W-:-:S02]  /*ccd0*/  LEA R44, P0, R45, R8, 0x2 ;  /* 0x000000082d2c7211 */ /* 0x010fc400078010ff */
[----:B------:R-:W-:Y:S01]  /*cce0*/  IADD3 R55, P3, PT, R34, R15, RZ ;  /* 0x0000000f22377210 */ /* 0x000fe20007f7e0ff */
[----:B------:R4:W-:Y:S01]  /*ccf0*/  STG.E desc[UR8][R38.64+0x3000], R65 ;  /* 0x0030004126007986 */ /* 0x0009e2000c101908 */
[----:B------:R-:W-:Y:S02]  /*cd00*/  LEA.HI.X R45, R45, R9, R48, 0x2, P0 ;  /* 0x000000092d2d7211 */ /* 0x000fe400000f1430 */
[-C--:B--2---:R-:W-:Y:S01]  /*cd10*/  IADD3 R59, P0, PT, R10, R15.reuse, RZ ;  /* 0x0000000f0a3b7210 */ /* 0x084fe20007f1e0ff */
[----:B------:R-:W-:Y:S01]  /*cd20*/  IMAD.X R35, RZ, RZ, R35, P3 ;  /* 0x000000ffff237224 */ /* 0x000fe200018e0623 */
[-C--:B------:R-:W-:Y:S01]  /*cd30*/  LEA R34, P3, R55, R8.reuse, 0x2 ;  /* 0x0000000837227211 */ /* 0x080fe200078610ff */
[----:B------:R-:W-:Y:S02]  /*cd40*/  STG.E desc[UR8][R42.64+0x3400], R67 ;  /* 0x003400432a007986 */ /* 0x000fe4000c101908 */
[----:B------:R-:W-:Y:S01]  /*cd50*/  IMAD.X R11, RZ, RZ, R11, P0 ;  /* 0x000000ffff0b7224 */ /* 0x000fe200000e060b */
[----:B------:R-:W-:Y:S01]  /*cd60*/  LEA R10, P0, R59, R8, 0x2 ;  /* 0x000000083b0a7211 */ /* 0x000fe200078010ff */
[----:B------:R-:W-:Y:S01]  /*cd70*/  STG.E desc[UR8][R44.64+0x3800], R47 ;  /* 0x0038002f2c007986 */ /* 0x000fe2000c101908 */
[----:B---3--:R-:W-:-:S02]  /*cd80*/  IADD3 R57, P2, PT, R32, R15, RZ ;  /* 0x0000000f20397210 */ /* 0x008fc40007f5e0ff */
[----:B----4-:R-:W-:Y:S02]  /*cd90*/  IADD3 R39, P4, PT, R24, R15, RZ ;  /* 0x0000000f18277210 */ /* 0x010fe40007f9e0ff */
[-C--:B------:R-:W-:Y:S01]  /*cda0*/  LEA.HI.X R11, R59, R9.reuse, R11, 0x2, P0 ;  /* 0x000000093b0b7211 */ /* 0x080fe200000f140b */
[----:B------:R-:W-:Y:S01]  /*cdb0*/  IMAD.X R33, RZ, RZ, R33, P2 ;  /* 0x000000ffff217224 */ /* 0x000fe200010e0621 */
[-C--:B------:R-:W-:Y:S01]  /*cdc0*/  LEA R24, P0, R39, R8.reuse, 0x2 ;  /* 0x0000000827187211 */ /* 0x080fe200078010ff */
[----:B------:R-:W-:Y:S01]  /*cdd0*/  IMAD.X R25, RZ, RZ, R25, P4 ;  /* 0x000000ffff197224 */ /* 0x000fe200020e0619 */
[----:B------:R-:W-:Y:S01]  /*cde0*/  LEA R32, P2, R57, R8, 0x2 ;  /* 0x0000000839207211 */ /* 0x000fe200078410ff */
[----:B------:R0:W-:Y:S01]  /*cdf0*/  STG.E desc[UR8][R10.64+0x3c00], R69 ;  /* 0x003c00450a007986 */ /* 0x0001e2000c101908 */
[-C--:B------:R-:W-:Y:S02]  /*ce00*/  LEA.HI.X R35, R55, R9.reuse, R35, 0x2, P3 ;  /* 0x0000000937237211 */ /* 0x080fe400018f1423 */
[----:B------:R-:W-:-:S02]  /*ce10*/  LEA.HI.X R25, R39, R9, R25, 0x2, P0 ;  /* 0x0000000927197211 */ /* 0x000fc400000f1419 */
[----:B-----5:R-:W-:Y:S02]  /*ce20*/  IADD3 R41, P0, PT, R26, R15, RZ ;  /* 0x0000000f1a297210 */ /* 0x020fe40007f1e0ff */
[----:B------:R-:W-:Y:S02]  /*ce30*/  LEA.HI.X R33, R57, R9, R33, 0x2, P2 ;  /* 0x0000000939217211 */ /* 0x000fe400010f1421 */
[-C--:B-1----:R-:W-:Y:S01]  /*ce40*/  IADD3 R39, P2, PT, R30, R15.reuse, RZ ;  /* 0x0000000f1e277210 */ /* 0x082fe20007f5e0ff */
[----:B------:R-:W-:Y:S01]  /*ce50*/  IMAD.X R27, RZ, RZ, R27, P0 ;  /* 0x000000ffff1b7224 */ /* 0x000fe200000e061b */
[-C--:B------:R-:W-:Y:S01]  /*ce60*/  LEA R26, P0, R41, R8.reuse, 0x2 ;  /* 0x00000008291a7211 */ /* 0x080fe200078010ff */
[----:B------:R1:W-:Y:S01]  /*ce70*/  STG.E desc[UR8][R32.64+0x4000], R71 ;  /* 0x0040004720007986 */ /* 0x0003e2000c101908 */
[----:B0-----:R-:W-:Y:S01]  /*ce80*/  IADD3 R11, P3, PT, R28, R15, RZ ;  /* 0x0000000f1c0b7210 */ /* 0x001fe20007f7e0ff */
[----:B------:R-:W-:Y:S01]  /*ce90*/  IMAD.X R31, RZ, RZ, R31, P2 ;  /* 0x000000ffff1f7224 */ /* 0x000fe200010e061f */
[-C--:B------:R-:W-:Y:S01]  /*cea0*/  LEA R30, P2, R39, R8.reuse, 0x2 ;  /* 0x00000008271e7211 */ /* 0x080fe200078410ff */
[----:B------:R-:W-:Y:S01]  /*ceb0*/  STG.E desc[UR8][R34.64+0x4400], R73 ;  /* 0x0044004922007986 */ /* 0x000fe2000c101908 */
[-C--:B------:R-:W-:Y:S01]  /*cec0*/  LEA.HI.X R27, R41, R9.reuse, R27, 0x2, P0 ;  /* 0x00000009291b7211 */ /* 0x080fe200000f141b */
[----:B------:R-:W-:Y:S01]  /*ced0*/  IMAD.X R28, RZ, RZ, R29, P3 ;  /* 0x000000ffff1c7224 */ /* 0x000fe200018e061d */
[----:B------:R-:W-:Y:S01]  /*cee0*/  LEA R10, P0, R11, R8, 0x2 ;  /* 0x000000080b0a7211 */ /* 0x000fe200078010ff */
[----:B------:R0:W-:Y:S01]  /*cef0*/  STG.E desc[UR8][R24.64+0x4800], R49 ;  /* 0x0048003118007986 */ /* 0x0001e2000c101908 */
[----:B------:R-:W-:-:S02]  /*cf00*/  LEA.HI.X R31, R39, R9, R31, 0x2, P2 ;  /* 0x00000009271f7211 */ /* 0x000fc400010f141f */
[----:B------:R-:W-:Y:S01]  /*cf10*/  LEA.HI.X R11, R11, R9, R28, 0x2, P0 ;  /* 0x000000090b0b7211 */ /* 0x000fe200000f141c */
[----:B------:R3:W-:Y:S01]  /*cf20*/  STG.E desc[UR8][R26.64+0x4c00], R51 ;  /* 0x004c00331a007986 */ /* 0x0007e2000c101908 */
[----:B-1----:R-:W-:Y:S02]  /*cf30*/  IADD3 R33, P4, PT, R36, R15, RZ ;  /* 0x0000000f24217210 */ /* 0x002fe40007f9e0ff */
[----:B------:R-:W-:Y:S01]  /*cf40*/  IADD3 R18, P0, PT, R18, 0x1700, RZ ;  /* 0x0000170012127810 */ /* 0x000fe20007f1e0ff */
[----:B------:R3:W-:Y:S01]  /*cf50*/  STG.E desc[UR8][R30.64+0x5000], R53 ;  /* 0x005000351e007986 */ /* 0x0007e2000c101908 */
[C---:B------:R-:W-:Y:S01]  /*cf60*/  LEA R8, P2, R33.reuse, R8, 0x2 ;  /* 0x0000000821087211 */ /* 0x040fe200078410ff */
[----:B------:R-:W-:Y:S02]  /*cf70*/  IMAD.X R36, RZ, RZ, R37, P4 ;  /* 0x000000ffff247224 */ /* 0x000fe400020e0625 */
[----:B------:R-:W-:Y:S01]  /*cf80*/  IMAD.X R19, RZ, RZ, R19, P0 ;  /* 0x000000ffff137224 */ /* 0x000fe200000e0613 */
[----:B------:R3:W-:Y:S02]  /*cf90*/  STG.E desc[UR8][R10.64+0x5400], R75 ;  /* 0x0054004b0a007986 */ /* 0x0007e4000c101908 */
[----:B------:R-:W-:-:S02]  /*cfa0*/  LEA.HI.X R9, R33, R9, R36, 0x2, P2 ;  /* 0x0000000921097211 */ /* 0x000fc400010f1424 */
[----:B0-----:R-:W-:-:S03]  /*cfb0*/  IADD3 R24, P2, PT, -R18, R3, RZ ;  /* 0x0000000312187210 */ /* 0x001fc60007f5e1ff */
[----:B------:R3:W-:Y:S01]  /*cfc0*/  STG.E desc[UR8][R8.64+0x5800], R77 ;  /* 0x0058004d08007986 */ /* 0x0007e2000c101908 */
[----:B------:R-:W-:Y:S01]  /*cfd0*/  BAR.SYNC.DEFER_BLOCKING 0x0 ;  /* 0x0000000000007b1d */ /* 0x000fe20000010000 */
[----:B------:R-:W-:Y:S01]  /*cfe0*/  IMAD.X R25, R2, 0x1, ~R19, P2 ;  /* 0x0000000102197824 */ /* 0x000fe200010e0e13 */
[----:B------:R-:W-:Y:S02]  /*cff0*/  ISETP.GT.U32.AND P0, PT, R24, 0x16ff, PT ;  /* 0x000016ff1800780c */ /* 0x000fe40003f04070 */
[----:B------:R-:W-:Y:S02]  /*d000*/  @!P5 IADD3 R16, P2, PT, R23, R6, RZ ;  /* 0x000000061710d210 */ /* 0x000fe40007f5e0ff */
[----:B------:R-:W-:Y:S02]  /*d010*/  ISETP.GT.AND.EX P0, PT, R25, RZ, PT, P0 ;  /* 0x000000ff1900720c */ /* 0x000fe40003f04300 */
[----:B------:R-:W-:-:S11]  /*d020*/  @!P5 LEA.HI.X.SX32 R17, R23, R7, 0x1, P2 ;  /* 0x000000071711d211 */ /* 0x000fd600010f0eff */
[----:B---3--:R-:W-:Y:S05]  /*d030*/  @P0 BRA `(.L_x_42) ;  /* 0xffffffc800d40947 */ /* 0x008fea000383ffff */
[----:B------:R-:W-:Y:S02]  /*d040*/  IMAD.MOV.U32 R20, RZ, RZ, R24 ;  /* 0x000000ffff147224 */ /* 0x000fe400078e0018 */
[----:B------:R-:W-:-:S07]  /*d050*/  IMAD.MOV.U32 R21, RZ, RZ, R25 ;  /* 0x000000ffff157224 */ /* 0x000fce00078e0019 */
.L_x_41:
[----:B------:R-:W-:-:S04]  /*d060*/  ISETP.GE.U32.AND P0, PT, R18, R3, PT ;  /* 0x000000031200720c */ /* 0x000fc80003f06070 */
[----:B------:R-:W-:-:S13]  /*d070*/  ISETP.GE.AND.EX P0, PT, R19, R2, PT, P0 ;  /* 0x000000021300720c */ /* 0x000fda0003f06300 */
[----:B------:R-:W-:Y:S05]  /*d080*/  @P0 BRA `(.L_x_43) ;  /* 0x0000004c00ac0947 */ /* 0x000fea0003800000 */
[----:B------:R-:W3:Y:S01]  /*d090*/  S2R R15, SR_TID.X ;  /* 0x00000000000f7919 */ /* 0x000ee20000002100 */
[----:B------:R-:W-:-:S03]  /*d0a0*/  UMOV UR4, 0xffffffff ;  /* 0xffffffff00047882 */ /* 0x000fc60000000000 */
[----:B------:R-:W-:Y:S05]  /*d0b0*/  BRA.DIV UR4, `(.L_x_44) ;  /* 0x0000013204bc7947 */ /* 0x000fea000b800000 */
[----:B------:R4:W0:Y:S02]  /*d0c0*/  SHFL.IDX PT, R6, R20, RZ, 0x1f ;  /* 0x00001fff14067589 */ /* 0x00082400000e0000 */
.L_x_192:
[----:B0-2---:R-:W0:Y:S01]  /*d0d0*/  LDC.64 R4, c[0x0][0x380] ;  /* 0x0000e000ff047b82 */ /* 0x005e220000000a00 */
[C---:B---3--:R-:W-:Y:S01]  /*d0e0*/  VIADD R59, R15.reuse, 0x100 ;  /* 0x000001000f3b7836 */ /* 0x048fe20000000000 */
[C---:B------:R-:W-:Y:S01]  /*d0f0*/  IADD3 R7, P0, PT, R15.reuse, R18, RZ ;  /* 0x000000120f077210 */ /* 0x040fe20007f1e0ff */
[C---:B------:R-:W-:Y:S01]  /*d100*/  VIADD R61, R15.reuse, 0x200 ;  /* 0x000002000f3d7836 */ /* 0x040fe20000000000 */
[-C--:B------:R-:W-:Y:S01]  /*d110*/  ISETP.GE.AND P2, PT, R15, R6.reuse, PT ;  /* 0x000000060f00720c */ /* 0x080fe20003f46270 */
[----:B------:R-:W-:Y:S01]  /*d120*/  IMAD.MOV.U32 R8, RZ, RZ, -0x1 ;  /* 0xffffffffff087424 */ /* 0x000fe200078e00ff */
[-C--:B------:R-:W-:Y:S01]  /*d130*/  ISETP.GE.AND P3, PT, R59, R6.reuse, PT ;  /* 0x000000063b00720c */ /* 0x080fe20003f66270 */
[----:B------:R-:W-:Y:S01]  /*d140*/  IMAD.X R19, RZ, RZ, R19, P0 ;  /* 0x000000ffff137224 */ /* 0x000fe200000e0613 */
[----:B------:R-:W-:Y:S01]  /*d150*/  ISETP.GE.AND P4, PT, R61, R6, PT ;  /* 0x000000063d00720c */ /* 0x000fe20003f86270 */
[----:B-1----:R-:W-:Y:S01]  /*d160*/  IMAD.MOV.U32 R10, RZ, RZ, -0x1 ;  /* 0xffffffffff0a7424 */ /* 0x002fe200078e00ff */
[C---:B------:R-:W-:Y:S01]  /*d170*/  LOP3.LUT R57, R15.reuse, 0x400, RZ, 0xfc, !PT ;  /* 0x000004000f397812 */ /* 0x040fe200078efcff */
[----:B------:R-:W-:Y:S01]  /*d180*/  IMAD.MOV.U32 R22, RZ, RZ, -0x1 ;  /* 0xffffffffff167424 */ /* 0x000fe200078e00ff */
[C---:B------:R-:W-:Y:S01]  /*d190*/  LOP3.LUT R51, R15.reuse, 0x800, RZ, 0xfc, !PT ;  /* 0x000008000f337812 */ /* 0x040fe200078efcff */
[C---:B------:R-:W-:Y:S01]  /*d1a0*/  VIADD R63, R15.reuse, 0x300 ;  /* 0x000003000f3f7836 */ /* 0x040fe20000000000 */
[C---:B------:R-:W-:Y:S01]  /*d1b0*/  LOP3.LUT R43, R15.reuse, 0xc00, RZ, 0xfc, !PT ;  /* 0x00000c000f2b7812 */ /* 0x040fe200078efcff */
[----:B------:R-:W-:-:S02]  /*d1c0*/  VIADD R65, R15, 0x500 ;  /* 0x000005000f417836 */ /* 0x000fc40000000000 */
[----:B------:R-:W-:Y:S01]  /*d1d0*/  VIADD R55, R15, 0x600 ;  /* 0x000006000f377836 */ /* 0x000fe20000000000 */
[----:B------:R-:W-:Y:S01]  /*d1e0*/  ISETP.GE.AND P6, PT, R63, R6, PT ;  /* 0x000000063f00720c */ /* 0x000fe20003fc6270 */
[----:B------:R-:W-:Y:S02]  /*d1f0*/  VIADD R53, R15, 0x700 ;  /* 0x000007000f357836 */ /* 0x000fe40000000000 */
[----:B------:R-:W-:Y:S02]  /*d200*/  IMAD.MOV.U32 R24, RZ, RZ, -0x1 ;  /* 0xffffffffff187424 */ /* 0x000fe400078e00ff */
[----:B------:R-:W-:Y:S02]  /*d210*/  IMAD.MOV.U32 R26, RZ, RZ, -0x1 ;  /* 0xffffffffff1a7424 */ /* 0x000fe400078e00ff */
[----:B0-----:R-:W-:-:S04]  /*d220*/  IMAD.WIDE.U32 R4, R0, 0x4, R4 ;  /* 0x0000000400047825 */ /* 0x001fc800078e0004 */
[----:B------:R-:W-:Y:S01]  /*d230*/  IMAD.MOV.U32 R28, RZ, RZ, -0x1 ;  /* 0xffffffffff1c7424 */ /* 0x000fe200078e00ff */
[C---:B------:R-:W-:Y:S01]  /*d240*/  LEA R4, P0, R7.reuse, R4, 0x2 ;  /* 0x0000000407047211 */ /* 0x040fe200078010ff */
[----:B------:R-:W-:Y:S02]  /*d250*/  IMAD.MOV.U32 R30, RZ, RZ, -0x1 ;  /* 0xffffffffff1e7424 */ /* 0x000fe400078e00ff */
[----:B------:R-:W-:Y:S01]  /*d260*/  IMAD.MOV.U32 R32, RZ, RZ, -0x1 ;  /* 0xffffffffff207424 */ /* 0x000fe200078e00ff */
[----:B------:R-:W-:Y:S01]  /*d270*/  LEA.HI.X R5, R7, R5, R19, 0x2, P0 ;  /* 0x0000000507057211 */ /* 0x000fe200000f1413 */
[----:B------:R-:W-:Y:S01]  /*d280*/  VIADD R49, R15, 0x900 ;  /* 0x000009000f317836 */ /* 0x000fe20000000000 */
[-C--:B------:R-:W-:Y:S01]  /*d290*/  ISETP.GE.AND P0, PT, R57, R6.reuse, PT ;  /* 0x000000063900720c */ /* 0x080fe20003f06270 */
[----:B------:R-:W-:Y:S02]  /*d2a0*/  VIADD R47, R15, 0xa00 ;  /* 0x00000a000f2f7836 */ /* 0x000fe40000000000 */
[----:B------:R-:W2:Y:S01]  /*d2b0*/  @!P2 LDG.E R8, desc[UR8][R4.64] ;  /* 0x000000080408a981 */ /* 0x000ea2000c1e1900 */
[----:B------:R-:W-:Y:S01]  /*d2c0*/  ISETP.GE.AND P2, PT, R65, R6, PT ;  /* 0x000000064100720c */ /* 0x000fe20003f46270 */
[----:B------:R-:W-:-:S02]  /*d2d0*/  VIADD R45, R15, 0xb00 ;  /* 0x00000b000f2d7836 */ /* 0x000fc40000000000 */
[----:B------:R-:W3:Y:S01]  /*d2e0*/  @!P3 LDG.E R10, desc[UR8][R4.64+0x400] ;  /* 0x00040008040ab981 */ /* 0x000ee2000c1e1900 */
[-C--:B------:R-:W-:Y:S01]  /*d2f0*/  ISETP.GE.AND P3, PT, R55, R6.reuse, PT ;  /* 0x000000063700720c */ /* 0x080fe20003f66270 */
[----:B------:R-:W-:Y:S02]  /*d300*/  IMAD.MOV.U32 R34, RZ, RZ, -0x1 ;  /* 0xffffffffff227424 */ /* 0x000fe400078e00ff */
[----:B------:R-:W5:Y:S01]  /*d310*/  @!P4 LDG.E R22, desc[UR8][R4.64+0x800] ;  /* 0x000800080416c981 */ /* 0x000f62000c1e1900 */
[-C--:B------:R-:W-:Y:S01]  /*d320*/  ISETP.GE.AND P4, PT, R53, R6.reuse, PT ;  /* 0x000000063500720c */ /* 0x080fe20003f86270 */
[----:B------:R-:W-:Y:S02]  /*d330*/  IMAD.MOV.U32 R36, RZ, RZ, -0x1 ;  /* 0xffffffffff247424 */ /* 0x000fe400078e00ff */
[----:B------:R-:W4:Y:S01]  /*d340*/  @!P6 LDG.E R24, desc[UR8][R4.64+0xc00] ;  /* 0x000c00080418e981 */ /* 0x000f22000c1e1900 */
[----:B------:R-:W-:Y:S01]  /*d350*/  ISETP.GE.AND P6, PT, R51, R6, PT ;  /* 0x000000063300720c */ /* 0x000fe20003fc6270 */
[----:B------:R-:W-:-:S02]  /*d360*/  IMAD.MOV.U32 R38, RZ, RZ, -0x1 ;  /* 0xffffffffff267424 */ /* 0x000fc400078e00ff */
[----:B------:R-:W4:Y:S01]  /*d370*/  @!P0 LDG.E R26, desc[UR8][R4.64+0x1000] ;  /* 0x00100008041a8981 */ /* 0x000f22000c1e1900 */
[-C--:B------:R-:W-:Y:S01]  /*d380*/  ISETP.GE.AND P0, PT, R49, R6.reuse, PT ;  /* 0x000000063100720c */ /* 0x080fe20003f06270 */
[----:B------:R-:W-:Y:S02]  /*d390*/  IMAD.MOV.U32 R40, RZ, RZ, -0x1 ;  /* 0xffffffffff287424 */ /* 0x000fe400078e00ff */
[----:B------:R-:W4:Y:S01]  /*d3a0*/  @!P2 LDG.E R28, desc[UR8][R4.64+0x1400] ;  /* 0x00140008041ca981 */ /* 0x000f22000c1e1900 */
[-C--:B------:R-:W-:Y:S01]  /*d3b0*/  ISETP.GE.AND P2, PT, R47, R6.reuse, PT ;  /* 0x000000062f00720c */ /* 0x080fe20003f46270 */
[----:B------:R-:W-:Y:S02]  /*d3c0*/  IMAD.MOV.U32 R42, RZ, RZ, -0x1 ;  /* 0xffffffffff2a7424 */ /* 0x000fe400078e00ff */
[----:B------:R-:W4:Y:S01]  /*d3d0*/  @!P3 LDG.E R30, desc[UR8][R4.64+0x1800] ;  /* 0x00180008041eb981 */ /* 0x000f22000c1e1900 */
[----:B------:R-:W-:Y:S01]  /*d3e0*/  ISETP.GE.AND P3, PT, R45, R6, PT ;  /* 0x000000062d00720c */ /* 0x000fe20003f66270 */
[----:B------:R-:W-:-:S02]  /*d3f0*/  VIADD R41, R15, 0xd00 ;  /* 0x00000d000f297836 */ /* 0x000fc40000000000 */
[----:B------:R-:W4:Y:S01]  /*d400*/  @!P4 LDG.E R32, desc[UR8][R4.64+0x1c00] ;  /* 0x001c00080420c981 */ /* 0x000f22000c1e1900 */
[-C--:B------:R-:W-:Y:S01]  /*d410*/  ISETP.GE.AND P4, PT, R43, R6.reuse, PT ;  /* 0x000000062b00720c */ /* 0x080fe20003f86270 */
[C---:B------:R-:W-:Y:S01]  /*d420*/  VIADD R39, R15.reuse, 0xe00 ;  /* 0x00000e000f277836 */ /* 0x040fe20000000000 */
[C---:B------:R-:W-:Y:S01]  /*d430*/  LOP3.LUT R35, R15.reuse, 0x1000, RZ, 0xfc, !PT ;  /* 0x000010000f237812 */ /* 0x040fe200078efcff */
[C---:B------:R-:W-:Y:S01]  /*d440*/  VIADD R37, R15.reuse, 0xf00 ;  /* 0x00000f000f257836 */ /* 0x040fe20000000000 */
[----:B------:R-:W4:Y:S01]  /*d450*/  @!P6 LDG.E R34, desc[UR8][R4.64+0x2000] ;  /* 0x002000080422e981 */ /* 0x000f22000c1e1900 */
[----:B------:R-:W-:Y:S01]  /*d460*/  VIADD R33, R15, 0x1100 ;  /* 0x000011000f217836 */ /* 0x000fe20000000000 */
[-C--:B------:R-:W-:Y:S01]  /*d470*/  ISETP.GE.AND P6, PT, R41, R6.reuse, PT ;  /* 0x000000062900720c */ /* 0x080fe20003fc6270 */
[----:B------:R-:W-:Y:S01]  /*d480*/  IMAD.MOV.U32 R44, RZ, RZ, -0x1 ;  /* 0xffffffffff2c7424 */ /* 0x000fe200078e00ff */
[----:B------:R-:W4:Y:S01]  /*d490*/  @!P0 LDG.E R36, desc[UR8][R4.64+0x2400] ;  /* 0x0024000804248981 */ /* 0x000f22000c1e1900 */
[----:B------:R-:W-:-:S03]  /*d4a0*/  ISETP.GE.AND P0, PT, R39, R6, PT ;  /* 0x000000062700720c */ /* 0x000fc60003f06270 */
[----:B------:R-:W4:Y:S01]  /*d4b0*/  @!P2 LDG.E R38, desc[UR8][R4.64+0x2800] ;  /* 0x002800080426a981 */ /* 0x000f22000c1e1900 */
[----:B------:R-:W-:-:S03]  /*d4c0*/  ISETP.GE.AND P2, PT, R37, R6, PT ;  /* 0x000000062500720c */ /* 0x000fc60003f46270 */
[----:B------:R-:W4:Y:S01]  /*d4d0*/  @!P3 LDG.E R40, desc[UR8][R4.64+0x2c00] ;  /* 0x002c00080428b981 */ /* 0x000f22000c1e1900 */
[----:B------:R-:W-:-:S03]  /*d4e0*/  ISETP.GE.AND P3, PT, R35, R6, PT ;  /* 0x000000062300720c */ /* 0x000fc60003f66270 */
[----:B------:R-:W4:Y:S01]  /*d4f0*/  @!P4 LDG.E R42, desc[UR8][R4.64+0x3000] ;  /* 0x00300008042ac981 */ /* 0x000f22000c1e1900 */
[----:B------:R-:W-:Y:S01]  /*d500*/  ISETP.GE.AND P4, PT, R33, R6, PT ;  /* 0x000000062100720c */ /* 0x000fe20003f86270 */
[----:B------:R-:W-:Y:S02]  /*d510*/  IMAD.MOV.U32 R46, RZ, RZ, -0x1 ;  /* 0xffffffffff2e7424 */ /* 0x000fe400078e00ff */
[----:B------:R-:W-:Y:S02]  /*d520*/  IMAD.MOV.U32 R48, RZ, RZ, -0x1 ;  /* 0xffffffffff307424 */ /* 0x000fe400078e00ff */
[----:B------:R-:W-:Y:S02]  /*d530*/  IMAD.MOV.U32 R50, RZ, RZ, -0x1 ;  /* 0xffffffffff327424 */ /* 0x000fe400078e00ff */
[----:B------:R-:W-:Y:S01]  /*d540*/  IMAD.MOV.U32 R52, RZ, RZ, -0x1 ;  /* 0xffffffffff347424 */ /* 0x000fe200078e00ff */
[C---:B------:R-:W-:Y:S01]  /*d550*/  LOP3.LUT R27, R15.reuse, 0x1400, RZ, 0xfc, !PT ;  /* 0x000014000f1b7812 */ /* 0x040fe200078efcff */
[C---:B------:R-:W-:Y:S01]  /*d560*/  VIADD R31, R15.reuse, 0x1200 ;  /* 0x000012000f1f7836 */ /* 0x040fe20000000000 */
[----:B------:R-:W4:Y:S01]  /*d570*/  @!P6 LDG.E R44, desc[UR8][R4.64+0x3400] ;  /* 0x00340008042ce981 */ /* 0x000f22000c1e1900 */
[----:B------:R-:W-:-:S02]  /*d580*/  VIADD R29, R15, 0x1300 ;  /* 0x000013000f1d7836 */ /* 0x000fc40000000000 */
[C---:B------:R-:W-:Y:S01]  /*d590*/  VIADD R25, R15.reuse, 0x1500 ;  /* 0x000015000f197836 */ /* 0x040fe20000000000 */
[----:B------:R-:W4:Y:S01]  /*d5a0*/  @!P0 LDG.E R46, desc[UR8][R4.64+0x3800] ;  /* 0x00380008042e8981 */ /* 0x000f22000c1e1900 */
[----:B------:R-:W-:Y:S01]  /*d5b0*/  VIADD R23, R15, 0x1600 ;  /* 0x000016000f177836 */ /* 0x000fe20000000000 */
[-C--:B------:R-:W-:Y:S02]  /*d5c0*/  ISETP.GE.AND P6, PT, R31, R6.reuse, PT ;  /* 0x000000061f00720c */ /* 0x080fe40003fc6270 */
[----:B------:R-:W4:Y:S01]  /*d5d0*/  @!P2 LDG.E R48, desc[UR8][R4.64+0x3c00] ;  /* 0x003c00080430a981 */ /* 0x000f22000c1e1900 */
[-C--:B------:R-:W-:Y:S02]  /*d5e0*/  ISETP.GE.AND P0, PT, R29, R6.reuse, PT ;  /* 0x000000061d00720c */ /* 0x080fe40003f06270 */
[-C--:B------:R-:W-:Y:S01]  /*d5f0*/  ISETP.GE.AND P2, PT, R27, R6.reuse, PT ;  /* 0x000000061b00720c */ /* 0x080fe20003f46270 */
        /* <DEDUP_REMOVED lines=8> */
[----:B------:R-:W4:Y:S01]  /*d680*/  @!P6 LDG.E R6, desc[UR8][R4.64+0x4800] ;  /* 0x004800080406e981 */ /* 0x000f22000c1e1900 */
[----:B------:R-:W-:-:S03]  /*d690*/  IMAD.MOV.U32 R60, RZ, RZ, -0x1 ;  /* 0xffffffffff3c7424 */ /* 0x000fc600078e00ff */
[----:B------:R-:W4:Y:S04]  /*d6a0*/  @!P0 LDG.E R54, desc[UR8][R4.64+0x4c00] ;  /* 0x004c000804368981 */ /* 0x000f28000c1e1900 */
[----:B------:R-:W4:Y:S04]  /*d6b0*/  @!P2 LDG.E R56, desc[UR8][R4.64+0x5000] ;  /* 0x005000080438a981 */ /* 0x000f28000c1e1900 */
[----:B------:R-:W4:Y:S04]  /*d6c0*/  @!P3 LDG.E R58, desc[UR8][R4.64+0x5400] ;  /* 0x00540008043ab981 */ /* 0x000f28000c1e1900 */
[----:B------:R-:W4:Y:S01]  /*d6d0*/  @!P4 LDG.E R60, desc[UR8][R4.64+0x5800] ;  /* 0x00580008043cc981 */ /* 0x000f22000c1e1900 */
[----:B------:R-:W0:Y:S01]  /*d6e0*/  S2R R7, SR_CgaCtaId ;  /* 0x0000000000077919 */ /* 0x000e220000008800 */
[----:B------:R-:W-:Y:S01]  /*d6f0*/  MOV R18, 0x400 ;  /* 0x0000040000127802 */ /* 0x000fe20000000f00 */
[----:B------:R-:W-:-:S03]  /*d700*/  UMOV UR4, 0xffffffff ;  /* 0xffffffff00047882 */ /* 0x000fc60000000000 */
[----:B0-----:R-:W-:-:S05]  /*d710*/  LEA R18, R7, R18, 0x18 ;  /* 0x0000001207127211 */ /* 0x001fca00078ec0ff */
[----:B------:R-:W-:-:S05]  /*d720*/  IMAD R19, R15, 0x4, R18 ;  /* 0x000000040f137824 */ /* 0x000fca00078e0212 */
[----:B--2---:R0:W-:Y:S04]  /*d730*/  STS [R19], R8 ;  /* 0x0000000813007388 */ /* 0x0041e80000000800 */
[----:B---3--:R0:W-:Y:S04]  /*d740*/  STS [R19+0x400], R10 ;  /* 0x0004000a13007388 */ /* 0x0081e80000000800 */
[----:B-----5:R0:W-:Y:S04]  /*d750*/  STS [R19+0x800], R22 ;  /* 0x0008001613007388 */ /* 0x0201e80000000800 */
[----:B----4-:R0:W-:Y:S04]  /*d760*/  STS [R19+0xc00], R24 ;  /* 0x000c001813007388 */ /* 0x0101e80000000800 */
[----:B------:R0:W-:Y:S04]  /*d770*/  STS [R19+0x1000], R26 ;  /* 0x0010001a13007388 */ /* 0x0001e80000000800 */
        /* <DEDUP_REMOVED lines=17> */
[----:B------:R0:W-:Y:S01]  /*d890*/  STS [R19+0x5800], R60 ;  /* 0x0058003c13007388 */ /* 0x0001e20000000800 */
[----:B------:R-:W-:Y:S05]  /*d8a0*/  BRA.DIV UR4, `(.L_x_45) ;  /* 0x0000012a04e07947 */ /* 0x000fea000b800000 */
.L_x_195:
[----:B------:R-:W-:Y:S05]  /*d8b0*/  WARPSYNC.ALL ;  /* 0x0000000000007948 */ /* 0x000fea0003800000 */
[----:B------:R-:W-:Y:S01]  /*d8c0*/  BAR.SYNC.DEFER_BLOCKING 0x0 ;  /* 0x0000000000007b1d */ /* 0x000fe20000010000 */
[C-C-:B0-----:R-:W-:Y:S01]  /*d8d0*/  IMAD R6, R15.reuse, 0x54, R14.reuse ;  /* 0x000000540f067824 */ /* 0x141fe200078e020e */
[----:B------:R-:W-:Y:S01]  /*d8e0*/  UBMSK UR6, URZ, 0x6 ;  /* 0x00000006ff06789b */ /* 0x000fe20008000000 */
[----:B------:R-:W-:Y:S01]  /*d8f0*/  IMAD R146, R15, 0x7c, R14 ;  /* 0x0000007c0f927824 */ /* 0x000fe200078e020e */
[C---:B------:R-:W-:Y:S02]  /*d900*/  ISETP.NE.AND P2, PT, R12.reuse, 0x1f, PT ;  /* 0x0000001f0c00780c */ /* 0x040fe40003f45270 */
[----:B------:R-:W-:Y:S01]  /*d910*/  ISETP.NE.AND P3, PT, R12, RZ, PT ;  /* 0x000000ff0c00720c */ /* 0x000fe20003f65270 */
[----:B------:R-:W-:Y:S01]  /*d920*/  BSSY.RECONVERGENT B1, `(.L_x_46) ;  /* 0x0000241000017945 */ /* 0x000fe20003800200 */
[----:B------:R-:W-:-:S02]  /*d930*/  ISETP.GT.U32.AND P6, PT, R20, R59, PT ;  /* 0x0000003b1400720c */ /* 0x000fc40003fc4070 */
[----:B------:R-:W-:Y:S02]  /*d940*/  ISETP.GT.U32.OR P4, PT, R15, 0x1f, P3 ;  /* 0x0000001f0f00780c */ /* 0x000fe40001f84470 */
[----:B------:R-:W-:Y:S01]  /*d950*/  ISETP.GT.AND.EX P6, PT, R21, RZ, PT, P6 ;  /* 0x000000ff1500720c */ /* 0x000fe20003fc4360 */
[----:B------:R-:W0:Y:S04]  /*d960*/  LDS R66, [R6] ;  /* 0x0000000006427984 */ /* 0x000e280000000800 */
[----:B------:R-:W1:Y:S04]  /*d970*/  LDS R64, [R6+0x4] ;  /* 0x0000040006407984 */ /* 0x000e680000000800 */
        /* <DEDUP_REMOVED lines=9> */
[----:B0-----:R-:W-:-:S03]  /*da10*/  LOP3.LUT R4, R66, UR6, RZ, 0xc0, !PT ;  /* 0x0000000642047c12 */ /* 0x001fc6000f8ec0ff */
        /* <DEDUP_REMOVED lines=9> */
[----:B-1----:R-:W-:Y:S01]  /*dab0*/  LOP3.LUT R4, R64, UR6, RZ, 0xc0, !PT ;  /* 0x0000000640047c12 */ /* 0x002fe2000f8ec0ff */
        /* <DEDUP_REMOVED lines=10> */
[----:B--2---:R-:W-:Y:S01]  /*db60*/  LOP3.LUT R4, R62, UR6, RZ, 0xc0, !PT ;  /* 0x000000063e047c12 */ /* 0x004fe2000f8ec0ff */
[----:B------:R-:W-:Y:S04]  /*db70*/  LDS R22, [R6+0x50] ;  /* 0x0000500006167984 */ /* 0x000fe80000000800 */
[----:B------:R-:W-:Y:S04]  /*db80*/  LDS R42, [R6+0x54] ;  /* 0x00005400062a7984 */ /* 0x000fe80000000800 */
[----:B------:R0:W-:Y:S01]  /*db90*/  LDS R40, [R6+0x58] ;  /* 0x0000580006287984 */ /* 0x0001e20000000800 */
[----:B------:R-:W-:Y:S01]  /*dba0*/  BAR.SYNC.DEFER_BLOCKING 0x0 ;  /* 0x0000000000007b1d */ /* 0x000fe20000010000 */
[----:B0-----:R-:W-:Y:S01]  /*dbb0*/  IMAD.SHL.U32 R6, R4, 0x400, RZ ;  /* 0x0000040004067824 */ /* 0x001fe200078e00ff */
[----:B------:R-:W-:-:S04]  /*dbc0*/  SHF.R.U32.HI R4, RZ, 0x4, R4 ;  /* 0x00000004ff047819 */ /* 0x000fc80000011604 */
[----:B------:R-:W-:Y:S02]  /*dbd0*/  LOP3.LUT R6, R6, 0x7c00, RZ, 0xc0, !PT ;  /* 0x00007c0006067812 */ /* 0x000fe400078ec0ff */
[----:B------:R-:W-:-:S04]  /*dbe0*/  LOP3.LUT R4, R4, 0xffffffe, RZ, 0xc0, !PT ;  /* 0x0ffffffe04047812 */ /* 0x000fc800078ec0ff */
[----:B------:R-:W-:Y:S02]  /*dbf0*/  IADD3 R72, PT, PT, R4, R19, R6 ;  /* 0x0000001304487210 */ /* 0x000fe40007ffe006 */
[----:B---3--:R-:W-:Y:S01]  /*dc00*/  LOP3.LUT R4, R60, UR6, RZ, 0xc0, !PT ;  /* 0x000000063c047c12 */ /* 0x008fe2000f8ec0ff */
        /* <DEDUP_REMOVED lines=33> */
[----:B------:R-:W0:Y:S02]  /*de20*/  LDS.U16 R67, [R68] ;  /* 0x0000000044437984 */ /* 0x000e240000000400 */
[----:B0-----:R-:W-:-:S05]  /*de30*/  VIADD R5, R67, 0x1 ;  /* 0x0000000143057836 */ /* 0x001fca0000000000 */
[----:B------:R0:W-:Y:S04]  /*de40*/  STS.U16 [R68], R5 ;  /* 0x0000000544007388 */ /* 0x0001e80000000400 */
[----:B------:R-:W1:Y:S01]  /*de50*/  LDS.U16 R69, [R70] ;  /* 0x0000000046457984 */ /* 0x000e620000000400 */
[----:B0-----:R-:W-:Y:S01]  /*de60*/  IMAD.SHL.U32 R5, R4, 0x400, RZ ;  /* 0x0000040004057824 */ /* 0x001fe200078e00ff */
[----:B------:R-:W-:-:S04]  /*de70*/  SHF.R.U32.HI R4, RZ, 0x4, R4 ;  /* 0x00000004ff047819 */ /* 0x000fc80000011604 */
[----:B------:R-:W-:Y:S02]  /*de80*/  LOP3.LUT R74, R5, 0x7c00, RZ, 0xc0, !PT ;  /* 0x00007c00054a7812 */ /* 0x000fe400078ec0ff */
[----:B------:R-:W-:-:S04]  /*de90*/  LOP3.LUT R4, R4, 0xffffffe, RZ, 0xc0, !PT ;  /* 0x0ffffffe04047812 */ /* 0x000fc800078ec0ff */
[----:B------:R-:W-:Y:S02]  /*dea0*/  IADD3 R74, PT, PT, R4, R19, R74 ;  /* 0x00000013044a7210 */ /* 0x000fe40007ffe04a */
[----:B------:R-:W-:-:S05]  /*deb0*/  LOP3.LUT R4, R58, UR6, RZ, 0xc0, !PT ;  /* 0x000000063a047c12 */ /* 0x000fca000f8ec0ff */
[----:B------:R-:W-:Y:S01]  /*dec0*/  IMAD.SHL.U32 R6, R4, 0x400, RZ ;  /* 0x0000040004067824 */ /* 0x000fe200078e00ff */
[----:B------:R-:W-:-:S04]  /*ded0*/  SHF.R.U32.HI R4, RZ, 0x4, R4 ;  /* 0x00000004ff047819 */ /* 0x000fc80000011604 */
[----:B------:R-:W-:Y:S02]  /*dee0*/  LOP3.LUT R6, R6, 0x7c00, RZ, 0xc0, !PT ;  /* 0x00007c0006067812 */ /* 0x000fe400078ec0ff */
[----:B------:R-:W-:-:S04]  /*def0*/  LOP3.LUT R4, R4, 0xffffffe, RZ, 0xc0, !PT ;  /* 0x0ffffffe04047812 */ /* 0x000fc800078ec0ff */
[----:B------:R-:W-:Y:S02]  /*df00*/  IADD3 R76, PT, PT, R4, R19, R6 ;  /* 0x00000013044c7210 */ /* 0x000fe40007ffe006 */
[----:B------:R-:W-:Y:S01]  /*df10*/  LOP3.LUT R4, R56, UR6, RZ, 0xc0, !PT ;  /* 0x0000000638047c12 */ /* 0x000fe2000f8ec0ff */
[----:B-1----:R-:W-:-:S05]  /*df20*/  VIADD R7, R69, 0x1 ;  /* 0x0000000145077836 */ /* 0x002fca0000000000 */
[----:B------:R-:W-:Y:S04]  /*df30*/  STS.U16 [R70], R7 ;  /* 0x0000000746007388 */ /* 0x000fe80000000400 */
        /* <DEDUP_REMOVED lines=151> */
[----:B------:R-:W-:Y:S02]  /*e8b0*/  LOP3.LUT R111, R4, 0xffffffe, RZ, 0xc0, !PT ;  /* 0x0ffffffe046f7812 */ /* 0x000fe400078ec0ff */
[----:B------:R-:W-:Y:S02]  /*e8c0*/  LOP3.LUT R5, R40, UR6, RZ, 0xc0, !PT ;  /* 0x0000000628057c12 */ /* 0x000fe4000f8ec0ff */
[----:B------:R-:W-:-:S03]  /*e8d0*/  IADD3 R111, PT, PT, R111, R19, R6 ;  /* 0x000000136f6f7210 */ /* 0x000fc60007ffe006 */
[----:B------:R-:W-:Y:S01]  /*e8e0*/  IMAD.SHL.U32 R6, R5, 0x400, RZ ;  /* 0x0000040005067824 */ /* 0x000fe200078e00ff */
[----:B------:R-:W-:-:S04]  /*e8f0*/  SHF.R.U32.HI R5, RZ, 0x4, R5 ;  /* 0x00000004ff057819 */ /* 0x000fc80000011605 */
[----:B------:R-:W-:Y:S02]  /*e900*/  LOP3.LUT R112, R6, 0x7c00, RZ, 0xc0, !PT ;  /* 0x00007c0006707812 */ /* 0x000fe400078ec0ff */
[----:B------:R-:W-:-:S04]  /*e910*/  LOP3.LUT R5, R5, 0xffffffe, RZ, 0xc0, !PT ;  /* 0x0ffffffe05057812 */ /* 0x000fc800078ec0ff */
[----:B------:R-:W-:Y:S01]  /*e920*/  IADD3 R112, PT, PT, R5, R19, R112 ;  /* 0x0000001305707210 */ /* 0x000fe20007ffe070 */
[----:B-1----:R-:W-:-:S05]  /*e930*/  VIADD R7, R105, 0x1 ;  /* 0x0000000169077836 */ /* 0x002fca0000000000 */
[----:B------:R-:W-:Y:S04]  /*e940*/  STS.U16 [R106], R7 ;  /* 0x000000076a007388 */ /* 0x000fe80000000400 */
[----:B------:R-:W0:Y:S02]  /*e950*/  LDS.U16 R107, [R109] ;  /* 0x000000006d6b7984 */ /* 0x000e240000000400 */
[----:B0-----:R-:W-:-:S05]  /*e960*/  VIADD R4, R107, 0x1 ;  /* 0x000000016b047836 */ /* 0x001fca0000000000 */
[----:B------:R-:W-:Y:S04]  /*e970*/  STS.U16 [R109], R4 ;  /* 0x000000046d007388 */ /* 0x000fe80000000400 */
[----:B------:R-:W0:Y:S02]  /*e980*/  LDS.U16 R108, [R111] ;  /* 0x000000006f6c7984 */ /* 0x000e240000000400 */
[----:B0-----:R-:W-:-:S05]  /*e990*/  VIADD R6, R108, 0x1 ;  /* 0x000000016c067836 */ /* 0x001fca0000000000 */
[----:B------:R-:W-:Y:S04]  /*e9a0*/  STS.U16 [R111], R6 ;  /* 0x000000066f007388 */ /* 0x000fe80000000400 */
[----:B------:R-:W0:Y:S02]  /*e9b0*/  LDS.U16 R110, [R112] ;  /* 0x00000000706e7984 */ /* 0x000e240000000400 */
[----:B0-----:R-:W-:-:S05]  /*e9c0*/  VIADD R5, R110, 0x1 ;  /* 0x000000016e057836 */ /* 0x001fca0000000000 */
[----:B------:R-:W-:Y:S01]  /*e9d0*/  STS.U16 [R112], R5 ;  /* 0x0000000570007388 */ /* 0x000fe20000000400 */
[----:B------:R-:W-:Y:S06]  /*e9e0*/  BAR.SYNC.DEFER_BLOCKING 0x0 ;  /* 0x0000000000007b1d */ /* 0x000fec0000010000 */
[----:B------:R-:W-:Y:S04]  /*e9f0*/  LDS R113, [R146] ;  /* 0x0000000092717984 */ /* 0x000fe80000000800 */
[----:B------:R-:W0:Y:S04]  /*ea00*/  LDS R4, [R146+0x4] ;  /* 0x0000040092047984 */ /* 0x000e280000000800 */
        /* <DEDUP_REMOVED lines=57> */
[----:B----4-:R-:W-:Y:S01]  /*eda0*/  IMAD.IADD R145, R6, 0x1, R143 ;  /* 0x0000000106917824 */ /* 0x010fe200078e028f */
[----:B------:R-:W-:-:S03]  /*edb0*/  @!P2 SHF.R.U32.HI R6, RZ, 0x3, R15 ;  /* 0x00000003ff06a819 */ /* 0x000fc6000001160f */
[----:B-----5:R-:W-:Y:S01]  /*edc0*/  IMAD.IADD R140, R10, 0x1, R145 ;  /* 0x000000010a8c7824 */ /* 0x020fe200078e0291 */
[----:B------:R-:W-:-:S03]  /*edd0*/  @!P2 LOP3.LUT R7, R6, 0x7c, RZ, 0xc0, !PT ;  /* 0x0000007c0607a812 */ /* 0x000fc600078ec0ff */
[----:B------:R-:W-:Y:S02]  /*ede0*/  IMAD.IADD R147, R11, 0x1, R140 ;  /* 0x000000010b937824 */ /* 0x000fe400078e028c */
[----:B------:R-:W-:Y:S02]  /*edf0*/  @!P2 IMAD.IADD R151, R18, 0x1, R7 ;  /* 0x000000011297a824 */ /* 0x000fe400078e0207 */
        /* <DEDUP_REMOVED lines=15> */
[----:B------:R-:W-:Y:S01]  /*eef0*/  @!P2 STS [R151+0x8400], R144 ;  /* 0x008400909700a388 */ /* 0x000fe20000000800 */
[----:B------:R-:W-:Y:S01]  /*ef00*/  BAR.SYNC.DEFER_BLOCKING 0x0 ;  /* 0x0000000000007b1d */ /* 0x000fe20000010000 */
[----:B------:R-:W-:-:S05]  /*ef10*/  ISETP.NE.AND P2, PT, R13, 0x5, PT ;  /* 0x000000050d00780c */ /* 0x000fca0003f45270 */
[----:B------:R-:W0:Y:S04]  /*ef20*/  LDS.128 R4, [R18+0x8400] ;  /* 0x0084000012047984 */ /* 0x000e280000000c00 */
[----:B------:R-:W1:Y:S01]  /*ef30*/  LDS.128 R8, [R18+0x8410] ;  /* 0x0084100012087984 */ /* 0x000e620000000c00 */
[----:B0-----:R-:W-:-:S04]  /*ef40*/  IMAD.IADD R5, R4, 0x1, R5 ;  /* 0x0000000104057824 */ /* 0x001fc800078e0205 */
[----:B------:R-:W-:Y:S01]  /*ef50*/  IMAD.IADD R6, R6, 0x1, R5 ;  /* 0x0000000106067824 */ /* 0x000fe200078e0205 */
[----:B------:R-:W-:Y:S02]  /*ef60*/  SEL R4, R5, R4, !P0 ;  /* 0x0000000405047207 */ /* 0x000fe40004000000 */
[----:B------:R-:W-:Y:S01]  /*ef70*/  ISETP.NE.AND P0, PT, R13, 0x3, PT ;  /* 0x000000030d00780c */ /* 0x000fe20003f05270 */
[----:B------:R-:W-:Y:S01]  /*ef80*/  IMAD.IADD R7, R7, 0x1, R6 ;  /* 0x0000000107077824 */ /* 0x000fe200078e0206 */
[----:B------:R-:W-:Y:S02]  /*ef90*/  SEL R5, R115, RZ, P3 ;  /* 0x000000ff73057207 */ /* 0x000fe40001800000 */
[----:B------:R-:W-:Y:S01]  /*efa0*/  SEL R4, R6, R4, !P0 ;  /* 0x0000000406047207 */ /* 0x000fe20004000000 */
[----:B-1----:R-:W-:Y:S01]  /*efb0*/  IMAD.IADD R8, R7, 0x1, R8 ;  /* 0x0000000107087824 */ /* 0x002fe200078e0208 */
[----:B------:R-:W-:Y:S02]  /*efc0*/  ISETP.NE.AND P0, PT, R13, 0x4, PT ;  /* 0x000000040d00780c */ /* 0x000fe40003f05270 */
[----:B------:R-:W-:Y:S01]  /*efd0*/  @!P5 SHF.R.U32.HI R6, RZ, 0x4, R15 ;  /* 0x00000004ff06d819 */ /* 0x000fe2000001160f */
[----:B------:R-:W-:Y:S01]  /*efe0*/  IMAD.IADD R9, R9, 0x1, R8 ;  /* 0x0000000109097824 */ /* 0x000fe200078e0208 */
[----:B------:R-:W-:-:S02]  /*eff0*/  SEL R4, R7, R4, !P0 ;  /* 0x0000000407047207 */ /* 0x000fc40004000000 */
[C---:B------:R-:W-:Y:S01]  /*f000*/  ISETP.NE.AND P0, PT, R13.reuse, 0x6, PT ;  /* 0x000000060d00780c */ /* 0x040fe20003f05270 */
[----:B------:R-:W-:Y:S01]  /*f010*/  IMAD.IADD R10, R10, 0x1, R9 ;  /* 0x000000010a0a7824 */ /* 0x000fe200078e0209 */
[----:B------:R-:W-:Y:S02]  /*f020*/  SEL R4, R8, R4, !P2 ;  /* 0x0000000408047207 */ /* 0x000fe40005000000 */
[----:B------:R-:W-:Y:S01]  /*f030*/  ISETP.NE.AND P2, PT, R13, 0x7, PT ;  /* 0x000000070d00780c */ /* 0x000fe20003f45270 */
[----:B------:R-:W-:Y:S01]  /*f040*/  IMAD.IADD R11, R11, 0x1, R10 ;  /* 0x000000010b0b7824 */ /* 0x000fe200078e020a */
[----:B------:R-:W-:Y:S02]  /*f050*/  SEL R4, R9, R4, !P0 ;  /* 0x0000000409047207 */ /* 0x000fe40004000000 */
[----:B------:R-:W-:Y:S02]  /*f060*/  ISETP.NE.AND P0, PT, R15, RZ, PT ;  /* 0x000000ff0f00720c */ /* 0x000fe40003f05270 */
[----:B------:R-:W-:-:S02]  /*f070*/  SEL R4, R10, R4, !P2 ;  /* 0x000000040a047207 */ /* 0x000fc40005000000 */
[----:B------:R-:W-:Y:S02]  /*f080*/  @!P5 LOP3.LUT R6, R6, 0x3e, RZ, 0xc0, !PT ;  /* 0x0000003e0606d812 */ /* 0x000fe400078ec0ff */
[----:B------:R-:W-:Y:S01]  /*f090*/  ISETP.GT.U32.AND P2, PT, R20, R57, PT ;  /* 0x000000391400720c */ /* 0x000fe20003f44070 */
[----:B------:R-:W-:Y:S01]  /*f0a0*/  @P1 IMAD.IADD R115, R4, 0x1, R5 ;  /* 0x0000000104731824 */ /* 0x000fe200078e0205 */
[C---:B------:R-:W-:Y:S01]  /*f0b0*/  ISETP.GT.U32.AND P1, PT, R20.reuse, R63, PT ;  /* 0x0000003f1400720c */ /* 0x040fe20003f24070 */
[----:B------:R-:W-:Y:S01]  /*f0c0*/  @!P4 IMAD.U32 R115, R11, 0x10000, RZ ;  /* 0x000100000b73c824 */ /* 0x000fe200078e00ff */
[----:B------:R-:W-:Y:S01]  /*f0d0*/  ISETP.GT.U32.AND P3, PT, R20, R65, PT ;  /* 0x000000411400720c */ /* 0x000fe20003f64070 */
[----:B------:R-:W-:-:S03]  /*f0e0*/  @!P5 IMAD.SHL.U32 R5, R15, 0x400, RZ ;  /* 0x000004000f05d824 */ /* 0x000fc600078e00ff */
[----:B------:R-:W-:Y:S02]  /*f0f0*/  @!P4 STS [R18+0x8428], R115 ;  /* 0x008428731200c388 */ /* 0x000fe40000000800 */
[----:B------:R-:W-:Y:S01]  /*f100*/  @!P5 LOP3.LUT R5, R5, 0x7c00, RZ, 0xc0, !PT ;  /* 0x00007c000505d812 */ /* 0x000fe200078ec0ff */
[----:B------:R-:W-:Y:S03]  /*f110*/  BAR.SYNC.DEFER_BLOCKING 0x0 ;  /* 0x0000000000007b1d */ /* 0x000fe60000010000 */
[----:B------:R-:W-:-:S03]  /*f120*/  @!P5 IADD3 R5, PT, PT, R6, R18, R5 ;  /* 0x000000120605d210 */ /* 0x000fc60007ffe005 */
[----:B------:R-:W0:Y:S02]  /*f130*/  LDS R4, [R18+0x8428] ;  /* 0x0084280012047984 */ /* 0x000e240000000800 */
[----:B0-----:R-:W-:Y:S02]  /*f140*/  SEL R4, R4, RZ, P0 ;  /* 0x000000ff04047207 */ /* 0x001fe40000000000 */
[----:B------:R-:W-:-:S03]  /*f150*/  ISETP.GT.U32.AND P0, PT, R20, R61, PT ;  /* 0x0000003d1400720c */ /* 0x000fc60003f04070 */
        /* <DEDUP_REMOVED lines=67> */
[----:B------:R0:W1:Y:S04]  /*f590*/  @!P5 LDS.U16 R8, [R5] ;  /* 0x000000000508d984 */ /* 0x0000680000000400 */
[----:B------:R-:W2:Y:S04]  /*f5a0*/  LDS.U16 R68, [R68] ;  /* 0x0000000044447984 */ /* 0x000ea80000000400 */
[----:B------:R-:W3:Y:S01]  /*f5b0*/  LDS.U16 R70, [R70] ;  /* 0x0000000046467984 */ /* 0x000ee20000000400 */
[----:B0-----:R-:W-:-:S02]  /*f5c0*/  CS2R R4, SRZ ;  /* 0x0000000000047805 */ /* 0x001fc4000001ff00 */
[----:B------:R-:W-:Y:S01]  /*f5d0*/  @!P5 IMAD.MOV.U32 R5, RZ, RZ, RZ ;  /* 0x000000ffff05d224 */ /* 0x000fe200078e00ff */
[----:B------:R-:W0:Y:S04]  /*f5e0*/  LDS.U16 R72, [R72] ;  /* 0x0000000048487984 */ /* 0x000e280000000400 */
[----:B------:R-:W4:Y:S04]  /*f5f0*/  LDS.U16 R74, [R74] ;  /* 0x000000004a4a7984 */ /* 0x000f280000000400 */
[----:B------:R-:W5:Y:S04]  /*f600*/  LDS.U16 R76, [R76] ;  /* 0x000000004c4c7984 */ /* 0x000f680000000400 */
[----:B------:R-:W5:Y:S04]  /*f610*/  LDS.U16 R78, [R78] ;  /* 0x000000004e4e7984 */ /* 0x000f680000000400 */
[----:B------:R-:W5:Y:S04]  /*f620*/  LDS.U16 R80, [R80] ;  /* 0x0000000050507984 */ /* 0x000f680000000400 */
[----:B------:R-:W5:Y:S04]  /*f630*/  LDS.U16 R82, [R82] ;  /* 0x0000000052527984 */ /* 0x000f680000000400 */
[----:B------:R-:W5:Y:S04]  /*f640*/  LDS.U16 R84, [R84] ;  /* 0x0000000054547984 */ /* 0x000f680000000400 */
[----:B------:R-:W5:Y:S01]  /*f650*/  LDS.U16 R86, [R86] ;  /* 0x0000000056567984 */ /* 0x000f620000000400 */
[----:B-1----:R-:W-:-:S03]  /*f660*/  @!P5 IMAD.MOV.U32 R4, RZ, RZ, R8 ;  /* 0x000000ffff04d224 */ /* 0x002fc600078e0008 */
[----:B------:R-:W1:Y:S01]  /*f670*/  LDS.U16 R88, [R88] ;  /* 0x0000000058587984 */ /* 0x000e620000000400 */
[----:B--2---:R-:W-:Y:S01]  /*f680*/  IMAD.IADD R67, R67, 0x1, R68 ;  /* 0x0000000143437824 */ /* 0x004fe200078e0244 */
[----:B------:R-:W-:Y:S02]  /*f690*/  @!P5 IADD3 R16, P4, PT, R16, -R4, RZ ;  /* 0x800000041010d210 */ /* 0x000fe40007f9e0ff */
[----:B------:R-:W2:Y:S01]  /*f6a0*/  LDS.U16 R90, [R90] ;  /* 0x000000005a5a7984 */ /* 0x000ea20000000400 */
[----:B---3--:R-:W-:Y:S02]  /*f6b0*/  IMAD.IADD R69, R69, 0x1, R70 ;  /* 0x0000000145457824 */ /* 0x008fe400078e0246 */
[----:B------:R-:W-:Y:S01]  /*f6c0*/  @!P5 IMAD.X R17, R17, 0x1, ~R5, P4 ;  /* 0x000000011111d824 */ /* 0x000fe200020e0e05 */
[----:B------:R-:W3:Y:S01]  /*f6d0*/  LDS.U16 R92, [R92] ;  /* 0x000000005c5c7984 */ /* 0x000ee20000000400 */
[----:B0-----:R-:W-:Y:S01]  /*f6e0*/  IMAD.IADD R71, R71, 0x1, R72 ;  /* 0x0000000147477824 */ /* 0x001fe200078e0248 */
[----:B------:R-:W-:Y:S01]  /*f6f0*/  ISETP.GT.U32.AND P4, PT, R20, R55, PT ;  /* 0x000000371400720c */ /* 0x000fe20003f84070 */
[----:B------:R-:W-:Y:S01]  /*f700*/  IMAD R67, R67, 0x4, R18 ;  /* 0x0000000443437824 */ /* 0x000fe200078e0212 */
[----:B------:R-:W0:Y:S01]  /*f710*/  LDS.U16 R94, [R94] ;  /* 0x000000005e5e7984 */ /* 0x000e220000000400 */
[----:B----4-:R-:W-:-:S02]  /*f720*/  IMAD.IADD R73, R73, 0x1, R74 ;  /* 0x0000000149497824 */ /* 0x010fc400078e024a */
[----:B------:R-:W-:Y:S01]  /*f730*/  IMAD R69, R69, 0x4, R18 ;  /* 0x0000000445457824 */ /* 0x000fe200078e0212 */
[----:B------:R-:W4:Y:S01]  /*f740*/  LDS.U16 R96, [R96] ;  /* 0x0000000060607984 */ /* 0x000f220000000400 */
[----:B-----5:R-:W-:Y:S02]  /*f750*/  IMAD.IADD R75, R75, 0x1, R76 ;  /* 0x000000014b4b7824 */ /* 0x020fe400078e024c */
[----:B------:R-:W-:Y:S01]  /*f760*/  IMAD R71, R71, 0x4, R18 ;  /* 0x0000000447477824 */ /* 0x000fe200078e0212 */
[----:B------:R-:W5:Y:S01]  /*f770*/  LDS.U16 R98, [R98] ;  /* 0x0000000062627984 */ /* 0x000f620000000400 */
[----:B------:R-:W-:Y:S02]  /*f780*/  IMAD.IADD R77, R77, 0x1, R78 ;  /* 0x000000014d4d7824 */ /* 0x000fe400078e024e */
[----:B------:R-:W-:Y:S01]  /*f790*/  IMAD R73, R73, 0x4, R18 ;  /* 0x0000000449497824 */ /* 0x000fe200078e0212 */
[----:B------:R-:W5:Y:S01]  /*f7a0*/  LDS.U16 R100, [R100] ;  /* 0x0000000064647984 */ /* 0x000f620000000400 */
[----:B------:R-:W-:-:S02]  /*f7b0*/  IMAD.IADD R79, R79, 0x1, R80 ;  /* 0x000000014f4f7824 */ /* 0x000fc400078e0250 */
[----:B------:R-:W-:Y:S01]  /*f7c0*/  IMAD R75, R75, 0x4, R18 ;  /* 0x000000044b4b7824 */ /* 0x000fe200078e0212 */
[----:B------:R-:W5:Y:S01]  /*f7d0*/  LDS.U16 R102, [R102] ;  /* 0x0000000066667984 */ /* 0x000f620000000400 */
[----:B------:R-:W-:Y:S02]  /*f7e0*/  IMAD.IADD R81, R81, 0x1, R82 ;  /* 0x0000000151517824 */ /* 0x000fe400078e0252 */
        /* <DEDUP_REMOVED lines=8> */
[----:B-1----:R-:W-:Y:S02]  /*f870*/  IMAD.IADD R87, R87, 0x1, R88 ;  /* 0x0000000157577824 */ /* 0x002fe400078e0258 */
[----:B------:R-:W-:Y:S01]  /*f880*/  IMAD R83, R83, 0x4, R18 ;  /* 0x0000000453537824 */ /* 0x000fe200078e0212 */
[----:B------:R-:W1:Y:S01]  /*f890*/  LDS.U16 R111, [R111] ;  /* 0x000000006f6f7984 */ /* 0x000e620000000400 */
[----:B--2---:R-:W-:Y:S02]  /*f8a0*/  IMAD.IADD R89, R89, 0x1, R90 ;  /* 0x0000000159597824 */ /* 0x004fe400078e025a */
[----:B------:R-:W-:Y:S01]  /*f8b0*/  IMAD R85, R85, 0x4, R18 ;  /* 0x0000000455557824 */ /* 0x000fe200078e0212 */
[----:B------:R-:W2:Y:S01]  /*f8c0*/  LDS.U16 R7, [R112] ;  /* 0x0000000070077984 */ /* 0x000ea20000000400 */
[----:B---3--:R-:W-:-:S02]  /*f8d0*/  IMAD.IADD R91, R91, 0x1, R92 ;  /* 0x000000015b5b7824 */ /* 0x008fc400078e025c */
[----:B------:R-:W-:Y:S01]  /*f8e0*/  IMAD R87, R87, 0x4, R18 ;  /* 0x0000000457577824 */ /* 0x000fe200078e0212 */
[----:B------:R-:W-:Y:S01]  /*f8f0*/  BAR.SYNC.DEFER_BLOCKING 0x0 ;  /* 0x0000000000007b1d */ /* 0x000fe20000010000 */
[----:B0-----:R-:W-:Y:S02]  /*f900*/  IMAD.IADD R93, R93, 0x1, R94 ;  /* 0x000000015d5d7824 */ /* 0x001fe400078e025e */
[----:B------:R-:W-:Y:S02]  /*f910*/  IMAD R89, R89, 0x4, R18 ;  /* 0x0000000459597824 */ /* 0x000fe400078e0212 */
[----:B----4-:R-:W-:Y:S02]  /*f920*/  IMAD.IADD R95, R95, 0x1, R96 ;  /* 0x000000015f5f7824 */ /* 0x010fe400078e0260 */
[----:B------:R-:W-:Y:S02]  /*f930*/  IMAD R91, R91, 0x4, R18 ;  /* 0x000000045b5b7824 */ /* 0x000fe400078e0212 */
[----:B-----5:R-:W-:-:S02]  /*f940*/  IMAD.IADD R97, R97, 0x1, R98 ;  /* 0x0000000161617824 */ /* 0x020fc400078e0262 */
[----:B------:R-:W-:Y:S02]  /*f950*/  IMAD R93, R93, 0x4, R18 ;  /* 0x000000045d5d7824 */ /* 0x000fe400078e0212 */
[----:B------:R-:W-:Y:S02]  /*f960*/  IMAD.IADD R99, R99, 0x1, R100 ;  /* 0x0000000163637824 */ /* 0x000fe400078e0264 */
[----:B------:R-:W-:Y:S02]  /*f970*/  IMAD R95, R95, 0x4, R18 ;  /* 0x000000045f5f7824 */ /* 0x000fe400078e0212 */
[----:B------:R-:W-:Y:S02]  /*f980*/  IMAD.IADD R101, R101, 0x1, R102 ;  /* 0x0000000165657824 */ /* 0x000fe400078e0266 */
[----:B------:R-:W-:Y:S02]  /*f990*/  IMAD R97, R97, 0x4, R18 ;  /* 0x0000000461617824 */ /* 0x000fe400078e0212 */
[----:B------:R-:W-:-:S02]  /*f9a0*/  IMAD.IADD R103, R103, 0x1, R104 ;  /* 0x0000000167677824 */ /* 0x000fc400078e0268 */
[----:B------:R-:W-:Y:S01]  /*f9b0*/  IMAD R99, R99, 0x4, R18 ;  /* 0x0000000463637824 */ /* 0x000fe200078e0212 */
[----:B------:R0:W-:Y:S01]  /*f9c0*/  @!P5 STS.64 [R14], R4 ;  /* 0x000000040e00d388 */ /* 0x0001e20000000a00 */
[----:B------:R-:W-:Y:S02]  /*f9d0*/  IMAD.IADD R105, R105, 0x1, R106 ;  /* 0x0000000169697824 */ /* 0x000fe400078e026a */
[----:B------:R-:W-:Y:S02]  /*f9e0*/  IMAD R101, R101, 0x4, R18 ;  /* 0x0000000465657824 */ /* 0x000fe400078e0212 */
[----:B------:R-:W-:Y:S02]  /*f9f0*/  IMAD.IADD R107, R107, 0x1, R6 ;  /* 0x000000016b6b7824 */ /* 0x000fe400078e0206 */
[----:B------:R-:W-:Y:S02]  /*fa00*/  IMAD R103, R103, 0x4, R18 ;  /* 0x0000000467677824 */ /* 0x000fe400078e0212 */
[----:B-1----:R-:W-:-:S02]  /*fa10*/  IMAD.IADD R111, R108, 0x1, R111 ;  /* 0x000000016c6f7824 */ /* 0x002fc400078e026f */
[----:B------:R-:W-:Y:S02]  /*fa20*/  IMAD R105, R105, 0x4, R18 ;  /* 0x0000000469697824 */ /* 0x000fe400078e0212 */
[----:B0-----:R-:W-:Y:S02]  /*fa30*/  @!P5 IMAD.MOV.U32 R4, RZ, RZ, R16 ;  /* 0x000000ffff04d224 */ /* 0x001fe400078e0010 */
[----:B------:R-:W-:Y:S01]  /*fa40*/  @!P5 IMAD.MOV.U32 R5, RZ, RZ, R17 ;  /* 0x000000ffff05d224 */ /* 0x000fe200078e0011 */
[----:B------:R-:W-:Y:S01]  /*fa50*/  BAR.SYNC.DEFER_BLOCKING 0x0 ;  /* 0x0000000000007b1d */ /* 0x000fe20000010000 */
[----:B--2---:R-:W-:Y:S02]  /*fa60*/  IMAD.IADD R7, R110, 0x1, R7 ;  /* 0x000000016e077824 */ /* 0x004fe400078e0207 */
[--C-:B------:R-:W-:Y:S02]  /*fa70*/  IMAD R107, R107, 0x4, R18.reuse ;  /* 0x000000046b6b7824 */ /* 0x100fe400078e0212 */
[----:B------:R-:W-:-:S02]  /*fa80*/  IMAD R111, R111, 0x4, R18 ;  /* 0x000000046f6f7824 */ /* 0x000fc400078e0212 */
[----:B------:R-:W-:Y:S01]  /*fa90*/  IMAD R7, R7, 0x4, R18 ;  /* 0x0000000407077824 */ /* 0x000fe200078e0212 */
[----:B------:R-:W-:Y:S06]  /*faa0*/  BAR.SYNC.DEFER_BLOCKING 0x0 ;  /* 0x0000000000007b1d */ /* 0x000fec0000010000 */
[----:B------:R0:W-:Y:S02]  /*fab0*/  @!P5 STS.64 [R14+0x5c00], R4 ;  /* 0x005c00040e00d388 */ /* 0x0001e40000000a00 */
[----:B------:R-:W-:Y:S01]  /*fac0*/  BAR.SYNC.DEFER_BLOCKING 0x0 ;  /* 0x0000000000007b1d */ /* 0x000fe20000010000 */
[----:B------:R-:W-:-:S04]  /*fad0*/  ISETP.GT.U32.AND P5, PT, R20, R15, PT ;  /* 0x0000000f1400720c */ /* 0x000fc80003fa4070 */
[----:B------:R-:W-:-:S03]  /*fae0*/  ISETP.GT.AND.EX P5, PT, R21, RZ, PT, P5 ;  /* 0x000000ff1500720c */ /* 0x000fc60003fa4350 */
[----:B0-----:R-:W0:Y:S01]  /*faf0*/  LDC.64 R4, c[0x0][0x390] ;  /* 0x0000e400ff047b82 */ /* 0x001e220000000a00 */
[----:B------:R1:W-:Y:S04]  /*fb00*/  STS [R67], R66 ;  /* 0x0000004243007388 */ /* 0x0003e80000000800 */
[----:B------:R1:W-:Y:S04]  /*fb10*/  STS [R69], R64 ;  /* 0x0000004045007388 */ /* 0x0003e80000000800 */
[----:B------:R1:W-:Y:S01]  /*fb20*/  STS [R71], R62 ;  /* 0x0000003e47007388 */ /* 0x0003e20000000800 */
[----:B0-----:R-:W-:-:S03]  /*fb30*/  IMAD.WIDE.U32 R4, R0, 0x4, R4 ;  /* 0x0000000400047825 */ /* 0x001fc600078e0004 */
[----:B------:R1:W-:Y:S04]  /*fb40*/  STS [R73], R60 ;  /* 0x0000003c49007388 */ /* 0x0003e80000000800 */
        /* <DEDUP_REMOVED lines=20> */
[----:B------:R-:W-:Y:S05]  /*fc90*/  @!P5 BRA `(.L_x_47) ;  /* 0x000000000024d947 */ /* 0x000fea0003800000 */
[----:B------:R-:W1:Y:S02]  /*fca0*/  LDS R9, [R19] ;  /* 0x0000000013097984 */ /* 0x000e640000000800 */
[----:B-1----:R-:W-:-:S05]  /*fcb0*/  LOP3.LUT R7, R9, UR6, RZ, 0xc0, !PT ;  /* 0x0000000609077c12 */ /* 0x002fca000f8ec0ff */
[----:B------:R-:W-:-:S05]  /*fcc0*/  IMAD R8, R7, 0x8, R18 ;  /* 0x0000000807087824 */ /* 0x000fca00078e0212 */
[----:B------:R-:W0:Y:S02]  /*fcd0*/  LDS.64 R6, [R8+0x5c00] ;  /* 0x005c000008067984 */ /* 0x000e240000000a00 */
[----:B0-----:R-:W-:-:S05]  /*fce0*/  IADD3 R11, P5, PT, R6, R15, RZ ;  /* 0x0000000f060b7210 */ /* 0x001fca0007fbe0ff */
[----:B------:R-:W-:Y:S01]  /*fcf0*/  IMAD.X R7, RZ, RZ, R7, P5 ;  /* 0x000000ffff077224 */ /* 0x000fe200028e0607 */
[----:B------:R-:W-:-:S04]  /*fd00*/  LEA R6, P5, R11, R4, 0x2 ;  /* 0x000000040b067211 */ /* 0x000fc800078a10ff */
[----:B------:R-:W-:-:S05]  /*fd10*/  LEA.HI.X R7, R11, R5, R7, 0x2, P5 ;  /* 0x000000050b077211 */ /* 0x000fca00028f1407 */
[----:B------:R0:W-:Y:S04]  /*fd20*/  STG.E desc[UR8][R6.64], R9 ;  /* 0x0000000906007986 */ /* 0x0001e8000c101908 */
.L_x_47:
[----:B------:R-:W-:Y:S05]  /*fd30*/  BSYNC.RECONVERGENT B1 ;  /* 0x0000000000017941 */ /* 0x000fea0003800200 */
.L_x_46:
[----:B------:R-:W-:Y:S01]  /*fd40*/  BSSY.RECONVERGENT B1, `(.L_x_48) ;  /* 0x000000c000017945 */ /* 0x000fe20003800200 */
[----:B------:R-:W-:-:S03]  /*fd50*/  ISETP.GT.U32.AND P5, PT, R20, R53, PT ;  /* 0x000000351400720c */ /* 0x000fc60003fa4070 */
[----:B------:R-:W-:Y:S10]  /*fd60*/  @!P6 BRA `(.L_x_49) ;  /* 0x000000000024e947 */ /* 0x000ff40003800000 */
[----:B0-----:R-:W1:Y:S02]  /*fd70*/  LDS R9, [R19+0x400] ;  /* 0x0004000013097984 */ /* 0x001e640000000800 */
        /* <DEDUP_REMOVED lines=8> */
.L_x_49:
[----:B------:R-:W-:Y:S05]  /*fe00*/  BSYNC.RECONVERGENT B1 ;  /* 0x0000000000017941 */ /* 0x000fea0003800200 */
.L_x_48:
[C---:B------:R-:W-:Y:S01]  /*fe10*/  ISETP.GT.AND.EX P0, PT, R21.reuse, RZ, PT, P0 ;  /* 0x000000ff1500720c */ /* 0x040fe20003f04300 */
[----:B------:R-:W-:Y:S01]  /*fe20*/  BSSY.RECONVERGENT B1, `(.L_x_50) ;  /* 0x000000d000017945 */ /* 0x000fe20003800200 */
[----:B------:R-:W-:Y:S02]  /*fe30*/  ISETP.GT.U32.AND P6, PT, R20, R51, PT ;  /* 0x000000331400720c */ /* 0x000fe40003fc4070 */
[----:B------:R-:W-:-:S09]  /*fe40*/  ISETP.GT.AND.EX P1, PT, R21, RZ, PT, P1 ;  /* 0x000000ff1500720c */ /* 0x000fd20003f24310 */
[----:B------:R-:W-:Y:S05]  /*fe50*/  @!P0 BRA `(.L_x_51) ;  /* 0x0000000000248947 */ /* 0x000fea0003800000 */
[----:B0-2---:R-:W1:Y:S02]  /*fe60*/  LDS R9, [R19+0x800] ;  /* 0x0008000013097984 */ /* 0x005e640000000800 */
        /* <DEDUP_REMOVED lines=8> */
.L_x_51:
[----:B------:R-:W-:Y:S05]  /*fef0*/  BSYNC.RECONVERGENT B1 ;  /* 0x0000000000017941 */ /* 0x000fea0003800200 */
.L_x_50:
[----:B------:R-:W-:Y:S01]  /*ff00*/  BSSY.RECONVERGENT B1, `(.L_x_52) ;  /* 0x000000c000017945 */ /* 0x000fe20003800200 */
[----:B------:R-:W-:-:S03]  /*ff10*/  ISETP.GT.U32.AND P0, PT, R20, R49, PT ;  /* 0x000000311400720c */ /* 0x000fc60003f04070 */
[----:B------:R-:W-:Y:S10]  /*ff20*/  @!P1 BRA `(.L_x_53) ;  /* 0x0000000000249947 */ /* 0x000ff40003800000 */
[----:B0-23--:R-:W1:Y:S02]  /*ff30*/  LDS R9, [R19+0xc00] ;  /* 0x000c000013097984 */ /* 0x00de640000000800 */
        /* <DEDUP_REMOVED lines=8> */
.L_x_53:
[----:B------:R-:W-:Y:S05]  /*ffc0*/  BSYNC.RECONVERGENT B1 ;  /* 0x0000000000017941 */ /* 0x000fea0003800200 */
.L_x_52:
[C---:B------:R-:W-:Y:S01]  /*ffd0*/  ISETP.GT.AND.EX P2, PT, R21.reuse, RZ, PT, P2 ;  /* 0x000000ff1500720c */ /* 0x040fe20003f44320 */
[----:B------:R-:W-:Y:S01]  /*ffe0*/  BSSY.RECONVERGENT B1, `(.L_x_54) ;  /* 0x000000d000017945 */ /* 0x000fe20003800200 */
[----:B------:R-:W-:Y:S02]  /*fff0*/  ISETP.GT.U32.AND P1, PT, R20, R47, PT ;  /* 0x0000002f1400720c */ /* 0x000fe40003f24070 */
[----:B------:R-:W-:-:S09]  /*10000*/  ISETP.GT.AND.EX P3, PT, R21, RZ, PT, P3 ;  /* 0x000000ff1500720c */ /* 0x000fd20003f64330 */
[----:B------:R-:W-:Y:S05]  /*10010*/  @!P2 BRA `(.L_x_55) ;  /* 0x000000000024a947 */ /* 0x000fea0003800000 */
[----:B0-234-:R-:W1:Y:S02]  /*10020*/  LDS R9, [R19+0x1000] ;  /* 0x0010000013097984 */ /* 0x01de640000000800 */
        /* <DEDUP_REMOVED lines=8> */
.L_x_55:
[----:B------:R-:W-:Y:S05]  /*100b0*/  BSYNC.RECONVERGENT B1 ;  /* 0x0000000000017941 */ /* 0x000fea0003800200 */
.L_x_54:
[----:B------:R-:W-:Y:S01]  /*100c0*/  BSSY.RECONVERGENT B1, `(.L_x_56) ;  /* 0x000000c000017945 */ /* 0x000fe20003800200 */
[----:B------:R-:W-:-:S03]  /*100d0*/  ISETP.GT.U32.AND P2, PT, R20, R45, PT ;  /* 0x0000002d1400720c */ /* 0x000fc60003f44070 */
[----:B------:R-:W-:Y:S10]  /*100e0*/  @!P3 BRA `(.L_x_57) ;  /* 0x000000000024b947 */ /* 0x000ff40003800000 */
        /* <DEDUP_REMOVED lines=9> */
.L_x_57:
[----:B------:R-:W-:Y:S05]  /*10180*/  BSYNC.RECONVERGENT B1 ;  /* 0x0000000000017941 */ /* 0x000fea0003800200 */
.L_x_56:
        /* <DEDUP_REMOVED lines=14> */
.L_x_59:
[----:B------:R-:W-:Y:S05]  /*10270*/  BSYNC.RECONVERGENT B1 ;  /* 0x0000000000017941 */ /* 0x000fea0003800200 */
.L_x_58:
        /* <DEDUP_REMOVED lines=12> */
.L_x_61:
[----:B------:R-:W-:Y:S05]  /*10340*/  BSYNC.RECONVERGENT B1 ;  /* 0x0000000000017941 */ /* 0x000fea0003800200 */
.L_x_60:
        /* <DEDUP_REMOVED lines=14> */
.L_x_63:
[----:B------:R-:W-:Y:S05]  /*10430*/  BSYNC.RECONVERGENT B1 ;  /* 0x0000000000017941 */ /* 0x000fea0003800200 */
.L_x_62:
        /* <DEDUP_REMOVED lines=12> */
.L_x_65:
[----:B------:R-:W-:Y:S05]  /*10500*/  BSYNC.RECONVERGENT B1 ;  /* 0x0000000000017941 */ /* 0x000fea0003800200 */
.L_x_64:
        /* <DEDUP_REMOVED lines=14> */
.L_x_67:
[----:B------:R-:W-:Y:S05]  /*105f0*/  BSYNC.RECONVERGENT B1 ;  /* 0x0000000000017941 */ /* 0x000fea0003800200 */
.L_x_66:
        /* <DEDUP_REMOVED lines=12> */
.L_x_69:
[----:B------:R-:W-:Y:S05]  /*106c0*/  BSYNC.RECONVERGENT B1 ;  /* 0x0000000000017941 */ /* 0x000fea0003800200 */
.L_x_68:
        /* <DEDUP_REMOVED lines=14> */
.L_x_71:
[----:B------:R-:W-:Y:S05]  /*107b0*/  BSYNC.RECONVERGENT B1 ;  /* 0x0000000000017941 */ /* 0x000fea0003800200 */
.L_x_70:
        /* <DEDUP_REMOVED lines=12> */
.L_x_73:
[----:B------:R-:W-:Y:S05]  /*10880*/  BSYNC.RECONVERGENT B1 ;  /* 0x0000000000017941 */ /* 0x000fea0003800200 */
.L_x_72:
        /* <DEDUP_REMOVED lines=14> */
.L_x_75:
[----:B------:R-:W-:Y:S05]  /*10970*/  BSYNC.RECONVERGENT B1 ;  /* 0x0000000000017941 */ /* 0x000fea0003800200 */
.L_x_74:
        /* <DEDUP_REMOVED lines=12> */
.L_x_77:
[----:B------:R-:W-:Y:S05]  /*10a40*/  BSYNC.RECONVERGENT B1 ;  /* 0x0000000000017941 */ /* 0x000fea0003800200 */
.L_x_76:
[C---:B------:R-:W-:Y:S01]  /*10a50*/  ISETP.GT.AND.EX P0, PT, R21.reuse, RZ, PT, P0 ;  /* 0x000000ff1500720c */ /* 0x040fe20003f04300 */
[----:B------:R-:W-:Y:S01]  /*10a60*/  BSSY.RECONVERGENT B1, `(.L_x_78) ;  /* 0x0000012000017945 */ /* 0x000fe20003800200 */
[----:B------:R-:W-:Y:S02]  /*10a70*/  ISETP.GT.U32.AND P6, PT, R20, R23, PT ;  /* 0x000000171400720c */ /* 0x000fe40003fc4070 */
[C---:B------:R-:W-:Y:S02]  /*10a80*/  ISETP.GT.AND.EX P1, PT, R21.reuse, RZ, PT, P1 ;  /* 0x000000ff1500720c */ /* 0x040fe40003f24310 */
[C---:B------:R-:W-:Y:S02]  /*10a90*/  ISETP.GT.AND.EX P2, PT, R21.reuse, RZ, PT, P2 ;  /* 0x000000ff1500720c */ /* 0x040fe40003f44320 */
[C---:B------:R-:W-:Y:S02]  /*10aa0*/  ISETP.GT.AND.EX P3, PT, R21.reuse, RZ, PT, P3 ;  /* 0x000000ff1500720c */ /* 0x040fe40003f64330 */
[----:B------:R-:W-:-:S02]  /*10ab0*/  ISETP.GT.AND.EX P4, PT, R21, RZ, PT, P4 ;  /* 0x000000ff1500720c */ /* 0x000fc40003f84340 */
[C---:B------:R-:W-:Y:S02]  /*10ac0*/  ISETP.GT.AND.EX P5, PT, R21.reuse, RZ, PT, P5 ;  /* 0x000000ff1500720c */ /* 0x040fe40003fa4350 */
[----:B------:R-:W-:Y:S01]  /*10ad0*/  ISETP.GT.AND.EX P6, PT, R21, RZ, PT, P6 ;  /* 0x000000ff1500720c */ /* 0x000fe20003fc4360 */
[----:B------:R-:W-:-:S12]  /*10ae0*/  @!P0 BRA `(.L_x_79) ;  /* 0x0000000000248947 */ /* 0x000fd80003800000 */
        /* <DEDUP_REMOVED lines=9> */
.L_x_79:
[----:B------:R-:W-:Y:S05]  /*10b80*/  BSYNC.RECONVERGENT B1 ;  /* 0x0000000000017941 */ /* 0x000fea0003800200 */
.L_x_78:
[----:B------:R-:W-:Y:S04]  /*10b90*/  BSSY.RECONVERGENT B1, `(.L_x_80) ;  /* 0x000000b000017945 */ /* 0x000fe80003800200 */
        /* <DEDUP_REMOVED lines=10> */
.L_x_81:
[----:B------:R-:W-:Y:S05]  /*10c40*/  BSYNC.RECONVERGENT B1 ;  /* 0x0000000000017941 */ /* 0x000fea0003800200 */
.L_x_80:
        /* <DEDUP_REMOVED lines=11> */
.L_x_83:
[----:B------:R-:W-:Y:S05]  /*10d00*/  BSYNC.RECONVERGENT B1 ;  /* 0x0000000000017941 */ /* 0x000fea0003800200 */
.L_x_82:
        /* <DEDUP_REMOVED lines=11> */
.L_x_85:
[----:B------:R-:W-:Y:S05]  /*10dc0*/  BSYNC.RECONVERGENT B1 ;  /* 0x0000000000017941 */ /* 0x000fea0003800200 */
.L_x_84:
        /* <DEDUP_REMOVED lines=11> */
.L_x_87:
[----:B------:R-:W-:Y:S05]  /*10e80*/  BSYNC.RECONVERGENT B1 ;  /* 0x0000000000017941 */ /* 0x000fea0003800200 */
.L_x_86:
        /* <DEDUP_REMOVED lines=11> */
.L_x_89:
[----:B------:R-:W-:Y:S05]  /*10f40*/  BSYNC.RECONVERGENT B1 ;  /* 0x0000000000017941 */ /* 0x000fea0003800200 */
.L_x_88:
[----:B------:R-:W-:Y:S05]  /*10f50*/  @!P6 BRA `(.L_x_43) ;  /* 0x0000000c00f8e947 */ /* 0x000fea0003800000 */
[----:B------:R-:W0:Y:S02]  /*10f60*/  LDS R19, [R19+0x5800] ;  /* 0x0058000013137984 */ /* 0x000e240000000800 */
[----:B01234-:R-:W-:-:S05]  /*10f70*/  LOP3.LUT R7, R19, UR6, RZ, 0xc0, !PT ;  /* 0x0000000613077c12 */ /* 0x01ffca000f8ec0ff */
[----:B------:R-:W-:-:S06]  /*10f80*/  IMAD R7, R7, 0x8, R18 ;  /* 0x0000000807077824 */ /* 0x000fcc00078e0212 */
[----:B------:R-:W0:Y:S02]  /*10f90*/  LDS.64 R6, [R7+0x5c00] ;  /* 0x005c000007067984 */ /* 0x000e240000000a00 */
[----:B0-----:R-:W-:-:S05]  /*10fa0*/  IADD3 R15, P0, PT, R6, R15, RZ ;  /* 0x0000000f060f7210 */ /* 0x001fca0007f1e0ff */
[----:B------:R-:W-:Y:S01]  /*10fb0*/  IMAD.X R6, RZ, RZ, R7, P0 ;  /* 0x000000ffff067224 */ /* 0x000fe200000e0607 */
[----:B------:R-:W-:-:S04]  /*10fc0*/  LEA R4, P0, R15, R4, 0x2 ;  /* 0x000000040f047211 */ /* 0x000fc800078010ff */
[----:B------:R-:W-:-:S05]  /*10fd0*/  LEA.HI.X R5, R15, R5, R6, 0x2, P0 ;  /* 0x000000050f057211 */ /* 0x000fca00000f1406 */
[----:B------:R0:W-:Y:S01]  /*10fe0*/  STG.E desc[UR8][R4.64+0x5800], R19 ;  /* 0x0058001304007986 */ /* 0x0001e2000c101908 */
[----:B------:R-:W-:Y:S05]  /*10ff0*/  BRA `(.L_x_43) ;  /* 0x0000000c00d07947 */ /* 0x000fea0003800000 */
.L_x_40:
[----:B------:R-:W0:Y:S01]  /*11000*/  LDCU.64 UR4, c[0x0][0x390] ;  /* 0x00007200ff0477ac */ /* 0x000e220008000a00 */
[----:B------:R-:W-:Y:S01]  /*11010*/  ISETP.GE.U32.AND P0, PT, R3, 0x1700, PT ;  /* 0x000017000300780c */ /* 0x000fe20003f06070 */
[----:B------:R-:W-:Y:S02]  /*11020*/  IMAD.MOV.U32 R18, RZ, RZ, RZ ;  /* 0x000000ffff127224 */ /* 0x000fe400078e00ff */
[----:B------:R-:W-:Y:S01]  /*11030*/  IMAD.MOV.U32 R59, RZ, RZ, RZ ;  /* 0x000000ffff3b7224 */ /* 0x000fe200078e00ff */
[----:B------:R-:W-:Y:S01]  /*11040*/  ISETP.GE.AND.EX P0, PT, R2, RZ, PT, P0 ;  /* 0x000000ff0200720c */ /* 0x000fe20003f06300 */
[----:B-1----:R-:W-:Y:S01]  /*11050*/  IMAD.MOV.U32 R10, RZ, RZ, R3 ;  /* 0x000000ffff0a7224 */ /* 0x002fe200078e0003 */
[----:B0-2---:R-:W-:-:S04]  /*11060*/  LEA R4, P1, R0, UR4, 0x2 ;  /* 0x0000000400047c11 */ /* 0x005fc8000f8210ff */
[----:B------:R-:W-:-:S07]  /*11070*/  LEA.HI.X R14, R0, UR5, RZ, 0x2, P1 ;  /* 0x00000005000e7c11 */ /* 0x000fce00088f14ff */
[----:B------:R-:W-:Y:S05]  /*11080*/  @!P0 BRA `(.L_x_90) ;  /* 0x0000000400088947 */ /* 0x000fea0003800000 */
[----:B------:R-:W-:Y:S02]  /*11090*/  IMAD.MOV.U32 R18, RZ, RZ, RZ ;  /* 0x000000ffff127224 */ /* 0x000fe400078e00ff */
[----:B------:R-:W-:-:S07]  /*110a0*/  IMAD.MOV.U32 R59, RZ, RZ, RZ ;  /* 0x000000ffff3b7224 */ /* 0x000fce00078e00ff */
.L_x_91:
[----:B------:R-:W-:-:S05]  /*110b0*/  IADD3 R16, P0, PT, R15, R18, RZ ;  /* 0x000000120f107210 */ /* 0x000fca0007f1e0ff */
[----:B------:R-:W-:Y:S02]  /*110c0*/  IMAD.X R7, RZ, RZ, R59, P0 ;  /* 0x000000ffff077224 */ /* 0x000fe400000e063b */
[----:B--2---:R-:W-:-:S03]  /*110d0*/  IMAD.SHL.U32 R11, R16, 0x4, RZ ;  /* 0x00000004100b7824 */ /* 0x004fc600078e00ff */
[----:B------:R-:W-:Y:S02]  /*110e0*/  SHF.L.U64.HI R16, R16, 0x2, R7 ;  /* 0x0000000210107819 */ /* 0x000fe40000010207 */
[----:B------:R-:W-:-:S05]  /*110f0*/  IADD3 R8, P0, PT, R11, R6, RZ ;  /* 0x000000060b087210 */ /* 0x000fca0007f1e0ff */
[----:B------:R-:W-:-:S05]  /*11100*/  IMAD.X R9, R16, 0x1, R5, P0 ;  /* 0x0000000110097824 */ /* 0x000fca00000e0605 */
[----:B------:R-:W2:Y:S04]  /*11110*/  LDG.E R7, desc[UR8][R8.64] ;  /* 0x0000000808077981 */ /* 0x000ea8000c1e1900 */
[----:B------:R-:W3:Y:S04]  /*11120*/  LDG.E R13, desc[UR8][R8.64+0x400] ;  /* 0x00040008080d7981 */ /* 0x000ee8000c1e1900 */
[----:B------:R-:W4:Y:S04]  /*11130*/  LDG.E R17, desc[UR8][R8.64+0x800] ;  /* 0x0008000808117981 */ /* 0x000f28000c1e1900 */
        /* <DEDUP_REMOVED lines=19> */
[----:B------:R0:W5:Y:S01]  /*11270*/  LDG.E R57, desc[UR8][R8.64+0x5800] ;  /* 0x0058000808397981 */ /* 0x000162000c1e1900 */
[----:B------:R-:W-:Y:S05]  /*11280*/  WARPSYNC.ALL ;  /* 0x0000000000007948 */ /* 0x000fea0003800000 */
[----:B------:R-:W-:Y:S01]  /*11290*/  BAR.SYNC.DEFER_BLOCKING 0x0 ;  /* 0x0000000000007b1d */ /* 0x000fe20000010000 */
[----:B------:R-:W-:-:S05]  /*112a0*/  IADD3 R10, P0, PT, R4, R11, RZ ;  /* 0x0000000b040a7210 */ /* 0x000fca0007f1e0ff */
[----:B------:R-:W-:Y:S01]  /*112b0*/  IMAD.X R11, R14, 0x1, R16, P0 ;  /* 0x000000010e0b7824 */ /* 0x000fe200000e0610 */
[----:B------:R-:W-:-:S05]  /*112c0*/  IADD3 R18, P0, PT, R18, 0x1700, RZ ;  /* 0x0000170012127810 */ /* 0x000fca0007f1e0ff */
[----:B------:R-:W-:Y:S01]  /*112d0*/  IMAD.X R59, RZ, RZ, R59, P0 ;  /* 0x000000ffff3b7224 */ /* 0x000fe200000e063b */
[----:B--2---:R1:W-:Y:S04]  /*112e0*/  STG.E desc[UR8][R10.64], R7 ;  /* 0x000000070a007986 */ /* 0x0043e8000c101908 */
[----:B---3--:R2:W-:Y:S04]  /*112f0*/  STG.E desc[UR8][R10.64+0x400], R13 ;  /* 0x0004000d0a007986 */ /* 0x0085e8000c101908 */
[----:B----4-:R2:W-:Y:S01]  /*11300*/  STG.E desc[UR8][R10.64+0x800], R17 ;  /* 0x000800110a007986 */ /* 0x0105e2000c101908 */
[----:B-1----:R-:W-:-:S03]  /*11310*/  IADD3 R7, P1, PT, -R18, R3, RZ ;  /* 0x0000000312077210 */ /* 0x002fc60007f3e1ff */
[----:B-----5:R2:W-:Y:S01]  /*11320*/  STG.E desc[UR8][R10.64+0xc00], R19 ;  /* 0x000c00130a007986 */ /* 0x0205e2000c101908 */
[----:B------:R-:W-:-:S03]  /*11330*/  ISETP.GT.U32.AND P0, PT, R7, 0x16ff, PT ;  /* 0x000016ff0700780c */ /* 0x000fc60003f04070 */
[----:B------:R2:W-:Y:S01]  /*11340*/  STG.E desc[UR8][R10.64+0x1000], R21 ;  /* 0x001000150a007986 */ /* 0x0005e2000c101908 */
[----:B0-----:R-:W-:-:S03]  /*11350*/  IMAD.X R8, R2, 0x1, ~R59, P1 ;  /* 0x0000000102087824 */ /* 0x001fc600008e0e3b */
[----:B------:R2:W-:Y:S02]  /*11360*/  STG.E desc[UR8][R10.64+0x1400], R23 ;  /* 0x001400170a007986 */ /* 0x0005e4000c101908 */
[----:B------:R-:W-:Y:S02]  /*11370*/  ISETP.GT.AND.EX P0, PT, R8, RZ, PT, P0 ;  /* 0x000000ff0800720c */ /* 0x000fe40003f04300 */
[----:B------:R2:W-:Y:S04]  /*11380*/  STG.E desc[UR8][R10.64+0x1800], R25 ;  /* 0x001800190a007986 */ /* 0x0005e8000c101908 */
        /* <DEDUP_REMOVED lines=15> */
[----:B------:R2:W-:Y:S01]  /*11480*/  STG.E desc[UR8][R10.64+0x5800], R57 ;  /* 0x005800390a007986 */ /* 0x0005e2000c101908 */
[----:B------:R-:W-:Y:S05]  /*11490*/  @P0 BRA `(.L_x_91) ;  /* 0xfffffffc00040947 */ /* 0x000fea000383ffff */
[----:B--2---:R-:W-:-:S07]  /*114a0*/  IMAD.MOV.U32 R10, RZ, RZ, R7 ;  /* 0x000000ffff0a7224 */ /* 0x004fce00078e0007 */
.L_x_90:
[----:B------:R-:W-:-:S04]  /*114b0*/  ISETP.GE.U32.AND P0, PT, R18, R3, PT ;  /* 0x000000031200720c */ /* 0x000fc80003f06070 */
[----:B------:R-:W-:-:S13]  /*114c0*/  ISETP.GE.AND.EX P0, PT, R59, R2, PT, P0 ;  /* 0x000000023b00720c */ /* 0x000fda0003f06300 */
[----:B------:R-:W-:Y:S05]  /*114d0*/  @P0 BRA `(.L_x_43) ;  /* 0x0000000800980947 */ /* 0x000fea0003800000 */
[C---:B------:R-:W-:Y:S01]  /*114e0*/  VIADD R55, R15.reuse, 0x100 ;  /* 0x000001000f377836 */ /* 0x040fe20000000000 */
[C---:B------:R-:W-:Y:S01]  /*114f0*/  IADD3 R7, P0, PT, R15.reuse, R18, RZ ;  /* 0x000000120f077210 */ /* 0x040fe20007f1e0ff */
[C---:B------:R-:W-:Y:S01]  /*11500*/  VIADD R57, R15.reuse, 0x200 ;  /* 0x000002000f397836 */ /* 0x040fe20000000000 */
[C---:B------:R-:W-:Y:S01]  /*11510*/  LOP3.LUT R65, R15.reuse, 0xc00, RZ, 0xfc, !PT ;  /* 0x00000c000f417812 */ /* 0x040fe200078efcff */
[----:B------:R-:W-:Y:S01]  /*11520*/  VIADD R61, R15, 0xa00 ;  /* 0x00000a000f3d7836 */ /* 0x000fe20000000000 */
[-C--:B------:R-:W-:Y:S01]  /*11530*/  ISETP.GE.AND P1, PT, R55, R10.reuse, PT ;  /* 0x0000000a3700720c */ /* 0x080fe20003f26270 */
[----:B------:R-:W-:Y:S01]  /*11540*/  VIADD R55, R15, 0x300 ;  /* 0x000003000f377836 */ /* 0x000fe20000000000 */
[-C--:B------:R-:W-:Y:S01]  /*11550*/  ISETP.GE.AND P6, PT, R57, R10.reuse, PT ;  /* 0x0000000a3900720c */ /* 0x080fe20003fc6270 */
[----:B------:R-:W-:Y:S01]  /*11560*/  IMAD.X R8, RZ, RZ, R59, P0 ;  /* 0x000000ffff087224 */ /* 0x000fe200000e063b */
[----:B------:R-:W-:Y:S01]  /*11570*/  P2R R46, PR, RZ, 0x2 ;  /* 0x00000002ff2e7803 */ /* 0x000fe20000000000 */
[----:B------:R-:W-:Y:S01]  /*11580*/  VIADD R59, R15, 0x900 ;  /* 0x000009000f3b7836 */ /* 0x000fe20000000000 */
[----:B------:R-:W-:Y:S01]  /*11590*/  ISETP.GE.AND P5, PT, R55, R10, PT ;  /* 0x0000000a3700720c */ /* 0x000fe20003fa6270 */
[C---:B------:R-:W-:Y:S01]  /*115a0*/  IMAD.SHL.U32 R55, R7.reuse, 0x4, RZ ;  /* 0x0000000407377824 */ /* 0x040fe200078e00ff */
[----:B------:R-:W-:Y:S01]  /*115b0*/  SHF.L.U64.HI R8, R7, 0x2, R8 ;  /* 0x0000000207087819 */ /* 0x000fe20000010208 */
[C---:B------:R-:W-:Y:S01]  /*115c0*/  VIADD R7, R15.reuse, 0x500 ;  /* 0x000005000f077836 */ /* 0x040fe20000000000 */
[C---:B------:R-:W-:Y:S01]  /*115d0*/  LOP3.LUT R57, R15.reuse, 0x400, RZ, 0xfc, !PT ;  /* 0x000004000f397812 */ /* 0x040fe200078efcff */
[----:B------:R-:W-:Y:S01]  /*115e0*/  VIADD R63, R15, 0xb00 ;  /* 0x00000b000f3f7836 */ /* 0x000fe20000000000 */
[----:B------:R-:W-:Y:S01]  /*115f0*/  IADD3 R6, P1, PT, R55, R6, RZ ;  /* 0x0000000637067210 */ /* 0x000fe20007f3e0ff */
[C---:B------:R-:W-:Y:S01]  /*11600*/  VIADD R67, R15.reuse, 0xd00 ;  /* 0x00000d000f437836 */ /* 0x040fe20000000000 */
[----:B------:R-:W-:Y:S01]  /*11610*/  IADD3 R4, P0, PT, R4, R55, RZ ;  /* 0x0000003704047210 */ /* 0x000fe20007f1e0ff */
[----:B------:R-:W-:Y:S01]  /*11620*/  VIADD R55, R15, 0x700 ;  /* 0x000007000f377836 */ /* 0x000fe20000000000 */
[-C--:B------:R-:W-:Y:S01]  /*11630*/  ISETP.GE.AND P3, PT, R7, R10.reuse, PT ;  /* 0x0000000a0700720c */ /* 0x080fe20003f66270 */
[----:B------:R-:W-:Y:S01]  /*11640*/  IMAD.X R7, R8, 0x1, R5, P1 ;  /* 0x0000000108077824 */ /* 0x000fe200008e0605 */
[----:B------:R-:W-:Y:S01]  /*11650*/  ISETP.NE.AND P1, PT, R46, RZ, PT ;  /* 0x000000ff2e00720c */ /* 0x000fe20003f25270 */
[----:B------:R-:W-:Y:S01]  /*11660*/  IMAD.X R5, R14, 0x1, R8, P0 ;  /* 0x000000010e057824 */ /* 0x000fe200000e0608 */
[CC--:B------:R-:W-:Y:S01]  /*11670*/  ISETP.GE.AND P0, PT, R15.reuse, R10.reuse, PT ;  /* 0x0000000a0f00720c */ /* 0x0c0fe20003f06270 */
[----:B------:R-:W-:Y:S01]  /*11680*/  VIADD R69, R15, 0xe00 ;  /* 0x00000e000f457836 */ /* 0x000fe20000000000 */
[----:B------:R-:W2:Y:S01]  /*11690*/  @!P6 LDG.E R13, desc[UR8][R6.64+0x800] ;  /* 0x00080008060de981 */ /* 0x000ea2000c1e1900 */
[-C--:B------:R-:W-:Y:S01]  /*116a0*/  ISETP.GE.AND P4, PT, R57, R10.reuse, PT ;  /* 0x0000000a3900720c */ /* 0x080fe20003f86270 */
[C---:B------:R-:W-:Y:S01]  /*116b0*/  VIADD R57, R15.reuse, 0x600 ;  /* 0x000006000f397836 */ /* 0x040fe20000000000 */
[C---:B------:R-:W-:Y:S01]  /*116c0*/  LOP3.LUT R73, R15.reuse, 0x1000, RZ, 0xfc, !PT ;  /* 0x000010000f497812 */ /* 0x040fe200078efcff */
[C---:B------:R-:W-:Y:S01]  /*116d0*/  VIADD R71, R15.reuse, 0xf00 ;  /* 0x00000f000f477836 */ /* 0x040fe20000000000 */
[C---:B------:R-:W-:Y:S01]  /*116e0*/  LOP3.LUT R81, R15.reuse, 0x1400, RZ, 0xfc, !PT ;  /* 0x000014000f517812 */ /* 0x040fe200078efcff */
[----:B------:R-:W-:Y:S01]  /*116f0*/  VIADD R75, R15, 0x1100 ;  /* 0x000011000f4b7836 */ /* 0x000fe20000000000 */
[----:B------:R-:W-:Y:S01]  /*11700*/  ISETP.GE.AND P2, PT, R57, R10, PT ;  /* 0x0000000a3900720c */ /* 0x000fe20003f46270 */
[C---:B------:R-:W-:Y:S01]  /*11710*/  VIADD R77, R15.reuse, 0x1200 ;  /* 0x000012000f4d7836 */ /* 0x040fe20000000000 */
[----:B------:R-:W3:Y:S01]  /*11720*/  @!P1 LDG.E R11, desc[UR8][R6.64+0x400] ;  /* 0x00040008060b9981 */ /* 0x000ee2000c1e1900 */
[C---:B------:R-:W-:Y:S01]  /*11730*/  LOP3.LUT R57, R15.reuse, 0x800, RZ, 0xfc, !PT ;  /* 0x000008000f397812 */ /* 0x040fe200078efcff */
[C---:B------:R-:W-:Y:S01]  /*11740*/  VIADD R79, R15.reuse, 0x1300 ;  /* 0x000013000f4f7836 */ /* 0x040fe20000000000 */
[----:B------:R-:W-:Y:S01]  /*11750*/  P2R R44, PR, RZ, 0x1 ;  /* 0x00000001ff2c7803 */ /* 0x000fe20000000000 */
[----:B------:R-:W4:Y:S01]  /*11760*/  @!P0 LDG.E R9, desc[UR8][R6.64] ;  /* 0x0000000806098981 */ /* 0x000f22000c1e1900 */
[C---:B------:R-:W-:Y:S01]  /*11770*/  VIADD R85, R15.reuse, 0x1600 ;  /* 0x000016000f557836 */ /* 0x040fe20000000000 */
[----:B------:R-:W-:Y:S01]  /*11780*/  P2R R48, PR, RZ, 0x40 ;  /* 0x00000040ff307803 */ /* 0x000fe20000000000 */
[----:B------:R-:W-:Y:S01]  /*11790*/  VIADD R83, R15, 0x1500 ;  /* 0x000015000f537836 */ /* 0x000fe20000000000 */
[----:B------:R-:W5:Y:S01]  /*117a0*/  @!P4 LDG.E R17, desc[UR8][R6.64+0x1000] ;  /* 0x001000080611c981 */ /* 0x000f62000c1e1900 */
[----:B------:R-:W-:-:S02]  /*117b0*/  P2R R16, PR, RZ, 0x20 ;  /* 0x00000020ff107803 */ /* 0x000fc40000000000 */
[----:B------:R-:W-:Y:S01]  /*117c0*/  P2R R18, PR, RZ, 0x10 ;  /* 0x00000010ff127803 */ /* 0x000fe20000000000 */
[----:B------:R-:W5:Y:S01]  /*117d0*/  @!P5 LDG.E R15, desc[UR8][R6.64+0xc00] ;  /* 0x000c0008060fd981 */ /* 0x000f62000c1e1900 */
[-C--:B------:R-:W-:Y:S02]  /*117e0*/  ISETP.GE.AND P0, PT, R55, R10.reuse, PT ;  /* 0x0000000a3700720c */ /* 0x080fe40003f06270 */
[----:B------:R-:W-:Y:S01]  /*117f0*/  P2R R8, PR, RZ, 0x8 ;  /* 0x00000008ff087803 */ /* 0x000fe20000000000 */
[----:B------:R-:W5:Y:S01]  /*11800*/  @!P3 LDG.E R19, desc[UR8][R6.64+0x1400] ;  /* 0x001400080613b981 */ /* 0x000f62000c1e1900 */
[----:B------:R-:W-:Y:S02]  /*11810*/  P2R R20, PR, RZ, 0x1 ;  /* 0x00000001ff147803 */ /* 0x000fe40000000000 */
[----:B------:R-:W-:Y:S01]  /*11820*/  P2R R14, PR, RZ, 0x4 ;  /* 0x00000004ff0e7803 */ /* 0x000fe20000000000 */
[----:B------:R-:W5:Y:S06]  /*11830*/  @!P2 LDG.E R21, desc[UR8][R6.64+0x1800] ;  /* 0x001800080615a981 */ /* 0x000f6c000c1e1900 */
[----:B------:R-:W5:Y:S01]  /*11840*/  @!P0 LDG.E R23, desc[UR8][R6.64+0x1c00] ;  /* 0x001c000806178981 */ /* 0x000f62000c1e1900 */
[----:B------:R-:W-:-:S04]  /*11850*/  ISETP.GE.AND P0, PT, R57, R10, PT ;  /* 0x0000000a3900720c */ /* 0x000fc80003f06270 */
[----:B------:R-:W-:-:S09]  /*11860*/  P2R R22, PR, RZ, 0x1 ;  /* 0x00000001ff167803 */ /* 0x000fd20000000000 */
        /* <DEDUP_REMOVED lines=22> */
[-C--:B------:R-:W-:Y:S02]  /*119d0*/  ISETP.GE.AND P0, PT, R73, R10.reuse, PT ;  /* 0x0000000a4900720c */ /* 0x080fe40003f06270 */
[-C--:B------:R-:W-:Y:S02]  /*119e0*/  ISETP.GE.AND P1, PT, R75, R10.reuse, PT ;  /* 0x0000000a4b00720c */ /* 0x080fe40003f26270 */
[----:B------:R-:W-:Y:S02]  /*119f0*/  P2R R42, PR, RZ, 0x1 ;  /* 0x00000001ff2a7803 */ /* 0x000fe40000000000 */
[-C--:B------:R-:W-:Y:S02]  /*11a00*/  ISETP.GE.AND P2, PT, R77, R10.reuse, PT ;  /* 0x0000000a4d00720c */ /* 0x080fe40003f46270 */
[-C--:B------:R-:W-:Y:S02]  /*11a10*/  ISETP.GE.AND P3, PT, R79, R10.reuse, PT ;  /* 0x0000000a4f00720c */ /* 0x080fe40003f66270 */
[----:B------:R-:W-:-:S02]  /*11a20*/  ISETP.GE.AND P4, PT, R81, R10, PT ;  /* 0x0000000a5100720c */ /* 0x000fc40003f86270 */
[-C--:B------:R-:W-:Y:S01]  /*11a30*/  ISETP.GE.AND P5, PT, R83, R10.reuse, PT ;  /* 0x0000000a5300720c */ /* 0x080fe20003fa6270 */
[----:B------:R-:W5:Y:S01]  /*11a40*/  @!P0 LDG.E R41, desc[UR8][R6.64+0x4000] ;  /* 0x0040000806298981 */ /* 0x000f62000c1e1900 */
[----:B------:R-:W-:Y:S02]  /*11a50*/  ISETP.GE.AND P6, PT, R85, R10, PT ;  /* 0x0000000a5500720c */ /* 0x000fe40003fc6270 */
[----:B------:R-:W-:Y:S01]  /*11a60*/  ISETP.NE.AND P0, PT, R36, RZ, PT ;  /* 0x000000ff2400720c */ /* 0x000fe20003f05270 */
[----:B------:R-:W5:Y:S03]  /*11a70*/  @!P1 LDG.E R43, desc[UR8][R6.64+0x4400] ;  /* 0x00440008062b9981 */ /* 0x000f66000c1e1900 */
[----:B------:R-:W-:Y:S01]  /*11a80*/  P2R R40, PR, RZ, 0x1 ;  /* 0x00000001ff287803 */ /* 0x000fe20000000000 */
[----:B------:R-:W5:Y:S01]  /*11a90*/  @!P2 LDG.E R45, desc[UR8][R6.64+0x4800] ;  /* 0x00480008062da981 */ /* 0x000f62000c1e1900 */
[----:B------:R-:W-:-:S03]  /*11aa0*/  ISETP.NE.AND P0, PT, R34, RZ, PT ;  /* 0x000000ff2200720c */ /* 0x000fc60003f05270 */
[----:B------:R-:W5:Y:S01]  /*11ab0*/  @!P3 LDG.E R47, desc[UR8][R6.64+0x4c00] ;  /* 0x004c0008062fb981 */ /* 0x000f62000c1e1900 */
[----:B------:R-:W-:Y:S02]  /*11ac0*/  P2R R38, PR, RZ, 0x1 ;  /* 0x00000001ff267803 */ /* 0x000fe40000000000 */
[----:B------:R-:W-:Y:S01]  /*11ad0*/  ISETP.NE.AND P0, PT, R32, RZ, PT ;  /* 0x000000ff2000720c */ /* 0x000fe20003f05270 */
[----:B------:R-:W5:Y:S04]  /*11ae0*/  @!P4 LDG.E R49, desc[UR8][R6.64+0x5000] ;  /* 0x005000080631c981 */ /* 0x000f68000c1e1900 */
[----:B------:R-:W5:Y:S01]  /*11af0*/  @!P5 LDG.E R51, desc[UR8][R6.64+0x5400] ;  /* 0x005400080633d981 */ /* 0x000f62000c1e1900 */
[----:B------:R-:W-:-:S03]  /*11b00*/  P2R R36, PR, RZ, 0x1 ;  /* 0x00000001ff247803 */ /* 0x000fc60000000000 */
[----:B------:R-:W5:Y:S01]  /*11b10*/  @!P6 LDG.E R53, desc[UR8][R6.64+0x5800] ;  /* 0x005800080635e981 */ /* 0x000f62000c1e1900 */
[----:B------:R-:W-:-:S04]  /*11b20*/  ISETP.NE.AND P0, PT, R30, RZ, PT ;  /* 0x000000ff1e00720c */ /* 0x000fc80003f05270 */
[----:B------:R-:W-:Y:S02]  /*11b30*/  P2R R34, PR, RZ, 0x1 ;  /* 0x00000001ff227803 */ /* 0x000fe40000000000 */
        /* <DEDUP_REMOVED lines=16> */
[----:B------:R-:W-:Y:S01]  /*11c40*/  ISETP.NE.AND P0, PT, R16, RZ, PT ;  /* 0x000000ff1000720c */ /* 0x000fe20003f05270 */
[----:B------:R-:W-:Y:S05]  /*11c50*/  WARPSYNC.ALL ;  /* 0x0000000000007948 */ /* 0x000fea0003800000 */
[----:B------:R-:W-:Y:S01]  /*11c60*/  P2R R16, PR, RZ, 0x1 ;  /* 0x00000001ff107803 */ /* 0x000fe20000000000 */
[----:B------:R-:W-:Y:S01]  /*11c70*/  BAR.SYNC.DEFER_BLOCKING 0x0 ;  /* 0x0000000000007b1d */ /* 0x000fe20000010000 */
[----:B------:R-:W-:-:S04]  /*11c80*/  ISETP.NE.AND P0, PT, R48, RZ, PT ;  /* 0x000000ff3000720c */ /* 0x000fc80003f05270 */
[----:B------:R-:W-:Y:S02]  /*11c90*/  P2R R14, PR, RZ, 0x1 ;  /* 0x00000001ff0e7803 */ /* 0x000fe40000000000 */
[----:B------:R-:W-:-:S04]  /*11ca0*/  ISETP.NE.AND P0, PT, R46, RZ, PT ;  /* 0x000000ff2e00720c */ /* 0x000fc80003f05270 */
[----:B------:R-:W-:Y:S02]  /*11cb0*/  P2R R8, PR, RZ, 0x1 ;  /* 0x00000001ff087803 */ /* 0x000fe40000000000 */
[----:B------:R-:W-:-:S13]  /*11cc0*/  ISETP.NE.AND P0, PT, R44, RZ, PT ;  /* 0x000000ff2c00720c */ /* 0x000fda0003f05270 */
[----:B----4-:R0:W-:Y:S01]  /*11cd0*/  @!P0 STG.E desc[UR8][R4.64], R9 ;  /* 0x0000000904008986 */ /* 0x0101e2000c101908 */
[----:B------:R-:W-:-:S13]  /*11ce0*/  ISETP.NE.AND P0, PT, R8, RZ, PT ;  /* 0x000000ff0800720c */ /* 0x000fda0003f05270 */
[----:B---3--:R0:W-:Y:S01]  /*11cf0*/  @!P0 STG.E desc[UR8][R4.64+0x400], R11 ;  /* 0x0004000b04008986 */ /* 0x0081e2000c101908 */
[----:B------:R-:W-:-:S13]  /*11d00*/  ISETP.NE.AND P0, PT, R14, RZ, PT ;  /* 0x000000ff0e00720c */ /* 0x000fda0003f05270 */
[----:B--2---:R0:W-:Y:S01]  /*11d10*/  @!P0 STG.E desc[UR8][R4.64+0x800], R13 ;  /* 0x0008000d04008986 */ /* 0x0041e2000c101908 */
[----:B------:R-:W-:-:S13]  /*11d20*/  ISETP.NE.AND P0, PT, R16, RZ, PT ;  /* 0x000000ff1000720c */ /* 0x000fda0003f05270 */
[----:B-----5:R0:W-:Y:S01]  /*11d30*/  @!P0 STG.E desc[UR8][R4.64+0xc00], R15 ;  /* 0x000c000f04008986 */ /* 0x0201e2000c101908 */
[----:B------:R-:W-:-:S13]  /*11d40*/  ISETP.NE.AND P0, PT, R18, RZ, PT ;  /* 0x000000ff1200720c */ /* 0x000fda0003f05270 */
[----:B------:R0:W-:Y:S01]  /*11d50*/  @!P0 STG.E desc[UR8][R4.64+0x1000], R17 ;  /* 0x0010001104008986 */ /* 0x0001e2000c101908 */
        /* <DEDUP_REMOVED lines=22> */
[----:B------:R-:W-:-:S03]  /*11ec0*/  ISETP.NE.AND P0, PT, R42, RZ, PT ;  /* 0x000000ff2a00720c */ /* 0x000fc60003f05270 */
[----:B------:R0:W-:Y:S04]  /*11ed0*/  @!P1 STG.E desc[UR8][R4.64+0x4400], R43 ;  /* 0x0044002b04009986 */ /* 0x0001e8000c101908 */
[----:B------:R0:W-:Y:S04]  /*11ee0*/  @!P2 STG.E desc[UR8][R4.64+0x4800], R45 ;  /* 0x0048002d0400a986 */ /* 0x0001e8000c101908 */
[----:B------:R0:W-:Y:S04]  /*11ef0*/  @!P3 STG.E desc[UR8][R4.64+0x4c00], R47 ;  /* 0x004c002f0400b986 */ /* 0x0001e8000c101908 */
[----:B------:R0:W-:Y:S04]  /*11f00*/  @!P0 STG.E desc[UR8][R4.64+0x4000], R41 ;  /* 0x0040002904008986 */ /* 0x0001e8000c101908 */
[----:B------:R0:W-:Y:S04]  /*11f10*/  @!P4 STG.E desc[UR8][R4.64+0x5000], R49 ;  /* 0x005000310400c986 */ /* 0x0001e8000c101908 */
[----:B------:R0:W-:Y:S04]  /*11f20*/  @!P5 STG.E desc[UR8][R4.64+0x5400], R51 ;  /* 0x005400330400d986 */ /* 0x0001e8000c101908 */
[----:B------:R0:W-:Y:S02]  /*11f30*/  @!P6 STG.E desc[UR8][R4.64+0x5800], R53 ;  /* 0x005800350400e986 */ /* 0x0001e4000c101908 */
.L_x_43:
[----:B------:R-:W-:Y:S05]  /*11f40*/  BSYNC.RECONVERGENT B0 ;  /* 0x0000000000007941 */ /* 0x000fea0003800200 */
.L_x_39:
[----:B0-----:R-:W3:Y:S01]  /*11f50*/  S2R R13, SR_TID.X ;  /* 0x00000000000d7919 */ /* 0x001ee20000002100 */
[----:B------:R-:W0:Y:S01]  /*11f60*/  S2UR UR5, SR_CgaCtaId ;  /* 0x00000000000579c3 */ /* 0x000e220000008800 */
[----:B------:R-:W-:Y:S01]  /*11f70*/  UMOV UR4, 0x400 ;  /* 0x0000040000047882 */ /* 0x000fe20000000000 */
[----:B------:R-:W-:-:S06]  /*11f80*/  IMAD.MOV.U32 R16, RZ, RZ, 0x6 ;  /* 0x00000006ff107424 */ /* 0x000fcc00078e00ff */
[----:B------:R-:W5:Y:S08]  /*11f90*/  LDC.64 R14, c[0x0][0x398] ;  /* 0x0000e600ff0e7b82 */ /* 0x000f700000000a00 */
[----:B--2---:R-:W2:Y:S01]  /*11fa0*/  LDC.64 R4, c[0x0][0x390] ;  /* 0x0000e400ff047b82 */ /* 0x004ea20000000a00 */
[----:B0-----:R-:W-:Y:S01]  /*11fb0*/  ULEA UR4, UR5, UR4, 0x18 ;  /* 0x0000000405047291 */ /* 0x001fe2000f8ec0ff */
[----:B---34-:R-:W-:-:S05]  /*11fc0*/  IMAD.SHL.U32 R6, R13, 0x20, RZ ;  /* 0x000000200d067824 */ /* 0x018fca00078e00ff */
[----:B------:R-:W-:Y:S01]  /*11fd0*/  LEA R18, R13, UR4, 0x2 ;  /* 0x000000040d127c11 */ /* 0x000fe2000f8e10ff */
[----:B-----5:R-:W-:Y:S01]  /*11fe0*/  IMAD.WIDE.U32 R14, R0, 0x4, R14 ;  /* 0x00000004000e7825 */ /* 0x020fe200078e000e */
[----:B------:R-:W-:-:S03]  /*11ff0*/  LOP3.LUT R6, R6, 0x7c00, RZ, 0xc0, !PT ;  /* 0x00007c0006067812 */ /* 0x000fc600078ec0ff */
[--C-:B------:R-:W-:Y:S02]  /*12000*/  IMAD.MOV.U32 R17, RZ, RZ, R15.reuse ;  /* 0x000000ffff117224 */ /* 0x100fe400078e000f */
[----:B------:R-:W-:Y:S02]  /*12010*/  IMAD.MOV.U32 R19, RZ, RZ, R15 ;  /* 0x000000ffff137224 */ /* 0x000fe400078e000f */
[----:B--2---:R-:W-:-:S04]  /*12020*/  IMAD.WIDE.U32 R4, R0, 0x4, R4 ;  /* 0x0000000400047825 */ /* 0x004fc800078e0004 */
[----:B-1----:R-:W-:Y:S02]  /*12030*/  VIADD R7, R6, UR4 ;  /* 0x0000000406077c36 */ /* 0x002fe40008000000 */
[----:B------:R-:W-:Y:S02]  /*12040*/  IMAD.MOV.U32 R0, RZ, RZ, R14 ;  /* 0x000000ffff007224 */ /* 0x000fe400078e000e */
[----:B------:R-:W-:Y:S02]  /*12050*/  IMAD.MOV.U32 R67, RZ, RZ, R4 ;  /* 0x000000ffff437224 */ /* 0x000fe400078e0004 */
[----:B------:R-:W-:Y:S02]  /*12060*/  IMAD.MOV.U32 R68, RZ, RZ, R5 ;  /* 0x000000ffff447224 */ /* 0x000fe400078e0005 */
[----:B------:R-:W-:-:S07]  /*12070*/  IMAD R20, R12, 0x4, R7 ;  /* 0x000000040c147824 */ /* 0x000fce00078e0207 */
.L_x_168:
[----:B------:R-:W-:Y:S05]  /*12080*/  WARPSYNC.ALL ;  /* 0x0000000000007948 */ /* 0x000fea0003800000 */
[----:B------:R-:W-:Y:S01]  /*12090*/  BAR.SYNC.DEFER_BLOCKING 0x0 ;  /* 0x0000000000007b1d */ /* 0x000fe20000010000 */
[----:B------:R-:W-:Y:S01]  /*120a0*/  ISETP.GE.U32.AND P0, PT, R3, 0xfd00, PT ;  /* 0x0000fd000300780c */ /* 0x000fe20003f06070 */
[----:B------:R-:W-:Y:S01]  /*120b0*/  IMAD.MOV R21, RZ, RZ, -R16 ;  /* 0x000000ffff157224 */ /* 0x000fe200078e0a10 */
[----:B------:R-:W-:Y:S01]  /*120c0*/  CS2R R64, SRZ ;  /* 0x0000000000407805 */ /* 0x000fe2000001ff00 */
[----:B--2-4-:R-:W-:Y:S01]  /*120d0*/  IMAD.MOV.U32 R6, RZ, RZ, 0x20 ;  /* 0x00000020ff067424 */ /* 0x014fe200078e00ff */
[----:B------:R-:W-:Y:S01]  /*120e0*/  ISETP.GE.U32.AND.EX P0, PT, R2, RZ, PT, P0 ;  /* 0x000000ff0200720c */ /* 0x000fe20003f06100 */
[----:B------:R-:W-:Y:S01]  /*120f0*/  IMAD.MOV.U32 R22, RZ, RZ, R14 ;  /* 0x000000ffff167224 */ /* 0x000fe200078e000e */
[----:B------:R-:W-:Y:S01]  /*12100*/  CS2R R62, SRZ ;  /* 0x00000000003e7805 */ /* 0x000fe2000001ff00 */
[----:B------:R-:W-:Y:S01]  /*12110*/  IMAD.MOV.U32 R23, RZ, RZ, R19 ;  /* 0x000000ffff177224 */ /* 0x000fe200078e0013 */
[----:B------:R-:W-:Y:S01]  /*12120*/  VIADDMNMX.U32 R21, R21, R6, 0x6, PT ;  /* 0x0000000615157446 */ /* 0x000fe20003800006 */
[----:B------:R-:W-:Y:S01]  /*12130*/  IMAD.MOV.U32 R24, RZ, RZ, R0 ;  /* 0x000000ffff187224 */ /* 0x000fe200078e0000 */
[----:B------:R-:W-:Y:S01]  /*12140*/  CS2R R60, SRZ ;  /* 0x00000000003c7805 */ /* 0x000fe2000001ff00 */
[----:B------:R-:W-:Y:S01]  /*12150*/  IMAD.MOV.U32 R25, RZ, RZ, R17 ;  /* 0x000000ffff197224 */ /* 0x000fe200078e0011 */
[----:B------:R-:W-:Y:S01]  /*12160*/  CS2R R58, SRZ ;  /* 0x00000000003a7805 */ /* 0x000fe2000001ff00 */
[----:B------:R-:W-:Y:S01]  /*12170*/  IMAD.MOV.U32 R14, RZ, RZ, R4 ;  /* 0x000000ffff0e7224 */ /* 0x000fe200078e0004 */
[----:B------:R-:W-:Y:S01]  /*12180*/  CS2R R56, SRZ ;  /* 0x0000000000387805 */ /* 0x000fe2000001ff00 */
[----:B------:R-:W-:Y:S01]  /*12190*/  IMAD.MOV.U32 R19, RZ, RZ, R5 ;  /* 0x000000ffff137224 */ /* 0x000fe200078e0005 */
[----:B------:R-:W-:Y:S01]  /*121a0*/  CS2R R10, SRZ ;  /* 0x00000000000a7805 */ /* 0x000fe2000001ff00 */
[----:B------:R-:W-:Y:S01]  /*121b0*/  IMAD.MOV.U32 R66, RZ, RZ, RZ ;  /* 0x000000ffff427224 */ /* 0x000fe200078e00ff */
[----:B------:R-:W-:Y:S01]  /*121c0*/  CS2R R8, SRZ ;  /* 0x0000000000087805 */ /* 0x000fe2000001ff00 */
[----:B------:R-:W-:Y:S01]  /*121d0*/  IMAD.MOV.U32 R55, RZ, RZ, RZ ;  /* 0x000000ffff377224 */ /* 0x000fe200078e00ff */
[----:B------:R-:W-:Y:S01]  /*121e0*/  CS2R R6, SRZ ;  /* 0x0000000000067805 */ /* 0x000fe2000001ff00 */
[----:B------:R-:W-:Y:S01]  /*121f0*/  IMAD.MOV.U32 R0, RZ, RZ, R67 ;  /* 0x000000ffff007224 */ /* 0x000fe200078e0043 */
[----:B------:R0:W-:Y:S01]  /*12200*/  STS [R18], RZ ;  /* 0x000000ff12007388 */ /* 0x0001e20000000800 */
[----:B------:R-:W-:-:S03]  /*12210*/  IMAD.MOV.U32 R17, RZ, RZ, R68 ;  /* 0x000000ffff117224 */ /* 0x000fc600078e0044 */
        /* <DEDUP_REMOVED lines=16> */
[----:B------:R-:W-:Y:S02]  /*12320*/  IMAD.MOV.U32 R66, RZ, RZ, RZ ;  /* 0x000000ffff427224 */ /* 0x000fe400078e00ff */
[----:B------:R-:W-:-:S07]  /*12330*/  IMAD.MOV.U32 R65, RZ, RZ, RZ ;  /* 0x000000ffff417224 */ /* 0x000fce00078e00ff */
.L_x_98:
[----:B------:R-:W-:Y:S01]  /*12340*/  IADD3 R5, P0, PT, R13, R6, RZ ;  /* 0x000000060d057210 */ /* 0x000fe20007f1e0ff */
[----:B------:R-:W-:Y:S01]  /*12350*/  IMAD.MOV.U32 R67, RZ, RZ, RZ ;  /* 0x000000ffff437224 */ /* 0x000fe200078e00ff */
[----:B------:R-:W-:Y:S02]  /*12360*/  IADD3 R6, P2, PT, R6, 0xfd00, RZ ;  /* 0x0000fd0006067810 */ /* 0x000fe40007f5e0ff */
[C---:B------:R-:W-:Y:S01]  /*12370*/  LEA R4, P1, R5.reuse, R14, 0x2 ;  /* 0x0000000e05047211 */ /* 0x040fe200078210ff */
[--C-:B-1----:R-:W-:Y:S02]  /*12380*/  IMAD.X R68, RZ, RZ, R7.reuse, P0 ;  /* 0x000000ffff447224 */ /* 0x102fe400000e0607 */
[----:B------:R-:W-:Y:S01]  /*12390*/  IMAD.X R7, RZ, RZ, R7, P2 ;  /* 0x000000ffff077224 */ /* 0x000fe200010e0607 */
[----:B------:R-:W-:Y:S02]  /*123a0*/  IADD3 R4, P0, PT, R4, 0x2c00, RZ ;  /* 0x00002c0004047810 */ /* 0x000fe40007f1e0ff */
[----:B------:R-:W-:-:S05]  /*123b0*/  LEA.HI.X R5, R5, R19, R68, 0x2, P1 ;  /* 0x0000001305057211 */ /* 0x000fca00008f1444 */
[----:B--2---:R-:W-:-:S07]  /*123c0*/  IMAD.X R5, RZ, RZ, R5, P0 ;  /* 0x000000ffff057224 */ /* 0x004fce00000e0605 */
.L_x_93:
[----:B-1----:R-:W2:Y:S04]  /*123d0*/  LDG.E R69, desc[UR8][R4.64+-0x2c00] ;  /* 0xffd4000804457981 */ /* 0x002ea8000c1e1900 */
[----:B------:R-:W3:Y:S04]  /*123e0*/  LDG.E R71, desc[UR8][R4.64+-0x2800] ;  /* 0xffd8000804477981 */ /* 0x000ee8000c1e1900 */
[----:B------:R-:W4:Y:S04]  /*123f0*/  LDG.E R73, desc[UR8][R4.64+-0x2400] ;  /* 0xffdc000804497981 */ /* 0x000f28000c1e1900 */
[----:B------:R-:W5:Y:S04]  /*12400*/  LDG.E R75, desc[UR8][R4.64+-0x2000] ;  /* 0xffe00008044b7981 */ /* 0x000f68000c1e1900 */
[----:B------:R-:W5:Y:S04]  /*12410*/  LDG.E R77, desc[UR8][R4.64+-0x1c00] ;  /* 0xffe40008044d7981 */ /* 0x000f68000c1e1900 */
[----:B------:R-:W5:Y:S01]  /*12420*/  LDG.E R79, desc[UR8][R4.64+-0x1800] ;  /* 0xffe80008044f7981 */ /* 0x000f62000c1e1900 */
[----:B------:R-:W-:-:S03]  /*12430*/  BMSK R68, RZ, R21 ;  /* 0x00000015ff44721b */ /* 0x000fc60000000000 */
[----:B------:R-:W5:Y:S01]  /*12440*/  LDG.E R81, desc[UR8][R4.64+-0x1400] ;  /* 0xffec000804517981 */ /* 0x000f62000c1e1900 */
[----:B------:R-:W-:Y:S05]  /*12450*/  WARPSYNC.ALL ;  /* 0x0000000000007948 */ /* 0x000fea0003800000 */
        /* <DEDUP_REMOVED lines=15> */
[----:B--2---:R-:W-:-:S04]  /*12550*/  SHF.R.U32.HI R69, RZ, R16, R69 ;  /* 0x00000010ff457219 */ /* 0x004fc80000011645 */
[----:B------:R-:W-:-:S05]  /*12560*/  LOP3.LUT R69, R68, R69, RZ, 0xc0, !PT ;  /* 0x0000004544457212 */ /* 0x000fca00078ec0ff */
[C---:B------:R-:W-:Y:S01]  /*12570*/  IMAD.SHL.U32 R70, R69.reuse, 0x100, RZ ;  /* 0x0000010045467824 */ /* 0x040fe200078e00ff */
[----:B------:R-:W-:-:S04]  /*12580*/  LOP3.LUT R69, R69, 0x3, RZ, 0xc0, !PT ;  /* 0x0000000345457812 */ /* 0x000fc800078ec0ff */
[----:B------:R-:W-:-:S04]  /*12590*/  LOP3.LUT R70, R70, 0xfffffc00, RZ, 0xc0, !PT ;  /* 0xfffffc0046467812 */ /* 0x000fc800078ec0ff */
[----:B------:R-:W-:Y:S02]  /*125a0*/  IADD3 R70, PT, PT, R69, R18, R70 ;  /* 0x0000001245467210 */ /* 0x000fe40007ffe046 */
[----:B------:R-:W2:Y:S01]  /*125b0*/  LDG.E R69, desc[UR8][R4.64+0x2c00] ;  /* 0x002c000804457981 */ /* 0x000ea2000c1e1900 */
[----:B------:R-:W-:Y:S01]  /*125c0*/  BAR.SYNC.DEFER_BLOCKING 0x0 ;  /* 0x0000000000007b1d */ /* 0x000fe20000010000 */
[----:B---3--:R-:W-:-:S05]  /*125d0*/  SHF.R.U32.HI R71, RZ, R16, R71 ;  /* 0x00000010ff477219 */ /* 0x008fca0000011647 */
[----:B------:R-:W1:Y:S01]  /*125e0*/  LDS.U8 R72, [R70] ;  /* 0x0000000046487984 */ /* 0x000e620000000000 */
[----:B------:R-:W-:-:S05]  /*125f0*/  LOP3.LUT R71, R68, R71, RZ, 0xc0, !PT ;  /* 0x0000004744477212 */ /* 0x000fca00078ec0ff */
[C---:B------:R-:W-:Y:S01]  /*12600*/  IMAD.SHL.U32 R74, R71.reuse, 0x100, RZ ;  /* 0x00000100474a7824 */ /* 0x040fe200078e00ff */
[----:B------:R-:W-:-:S04]  /*12610*/  LOP3.LUT R113, R71, 0x3, RZ, 0xc0, !PT ;  /* 0x0000000347717812 */ /* 0x000fc800078ec0ff */
[----:B------:R-:W-:-:S04]  /*12620*/  LOP3.LUT R74, R74, 0xfffffc00, RZ, 0xc0, !PT ;  /* 0xfffffc004a4a7812 */ /* 0x000fc800078ec0ff */
[----:B------:R-:W-:Y:S01]  /*12630*/  IADD3 R74, PT, PT, R113, R18, R74 ;  /* 0x00000012714a7210 */ /* 0x000fe20007ffe04a */
[----:B-1----:R-:W-:-:S05]  /*12640*/  VIADD R71, R72, 0x1 ;  /* 0x0000000148477836 */ /* 0x002fca0000000000 */
[----:B------:R-:W-:Y:S04]  /*12650*/  STS.U8 [R70], R71 ;  /* 0x0000004746007388 */ /* 0x000fe80000000000 */
[----:B------:R-:W1:Y:S01]  /*12660*/  LDS.U8 R72, [R74] ;  /* 0x000000004a487984 */ /* 0x000e620000000000 */
[----:B----4-:R-:W-:-:S04]  /*12670*/  SHF.R.U32.HI R73, RZ, R16, R73 ;  /* 0x00000010ff497219 */ /* 0x010fc80000011649 */
        /* <DEDUP_REMOVED lines=8> */
[----:B-----5:R-:W-:-:S04]  /*12700*/  SHF.R.U32.HI R75, RZ, R16, R75 ;  /* 0x00000010ff4b7219 */ /* 0x020fc8000001164b */
        /* <DEDUP_REMOVED lines=8> */
[----:B------:R-:W-:-:S04]  /*12790*/  SHF.R.U32.HI R77, RZ, R16, R77 ;  /* 0x00000010ff4d7219 */ /* 0x000fc8000001164d */
        /* <DEDUP_REMOVED lines=161> */
[----:B--2---:R-:W-:-:S04]  /*131b0*/  SHF.R.U32.HI R69, RZ, R16, R69 ;  /* 0x00000010ff457219 */ /* 0x004fc80000011645 */
        /* <DEDUP_REMOVED lines=8> */
[----:B------:R-:W-:-:S05]  /*13240*/  VIADD R67, R67, 0x1 ;  /* 0x0000000143437836 */ /* 0x000fca0000000000 */
[----:B------:R-:W-:Y:S02]  /*13250*/  ISETP.NE.AND P0, PT, R67, 0xb, PT ;  /* 0x0000000b4300780c */ /* 0x000fe40003f05270 */
[----:B------:R-:W-:-:S05]  /*13260*/  IADD3 R4, P1, PT, R4, 0x5c00, RZ ;  /* 0x00005c0004047810 */ /* 0x000fca0007f3e0ff */
[----:B------:R-:W-:Y:S02]  /*13270*/  IMAD.X R5, RZ, RZ, R5, P1 ;  /* 0x000000ffff057224 */ /* 0x000fe400008e0605 */
[----:B-1----:R-:W-:-:S05]  /*13280*/  VIADD R69, R69, 0x1 ;  /* 0x0000000145457836 */ /* 0x002fca0000000000 */
[----:B------:R1:W-:Y:S01]  /*13290*/  STS.U8 [R68], R69 ;  /* 0x0000004544007388 */ /* 0x0003e20000000000 */
[----:B------:R-:W-:Y:S05]  /*132a0*/  @P0 BRA `(.L_x_93) ;  /* 0xfffffff000480947 */ /* 0x000fea000383ffff */
[----:B------:R-:W-:Y:S01]  /*132b0*/  BAR.SYNC.DEFER_BLOCKING 0x0 ;  /* 0x0000000000007b1d */ /* 0x000fe20000010000 */
[C---:B------:R-:W-:Y:S02]  /*132c0*/  ISETP.GT.U32.AND P1, PT, R13.reuse, 0x1ff, PT ;  /* 0x000001ff0d00780c */ /* 0x040fe40003f24070 */
[----:B------:R-:W-:-:S03]  /*132d0*/  ISETP.GT.U32.AND P0, PT, R13, 0xff, PT ;  /* 0x000000ff0d00780c */ /* 0x000fc60003f04070 */
[----:B------:R-:W-:Y:S08]  /*132e0*/  BSSY.RECONVERGENT B0, `(.L_x_94) ;  /* 0x000006a000007945 */ /* 0x000ff00003800200 */
[----:B------:R-:W-:Y:S05]  /*132f0*/  @P1 BRA `(.L_x_95) ;  /* 0x0000000400a01947 */ /* 0x000fea0003800000 */
[----:B------:R-:W2:Y:S04]  /*13300*/  LDS R4, [R20] ;  /* 0x0000000014047984 */ /* 0x000ea80000000800 */
[----:B------:R-:W1:Y:S04]  /*13310*/  LDS R67, [R20+0x80] ;  /* 0x0000800014437984 */ /* 0x000e680000000800 */
[----:B------:R-:W3:Y:S04]  /*13320*/  LDS R70, [R20+0x100] ;  /* 0x0001000014467984 */ /* 0x000ee80000000800 */
[----:B------:R-:W4:Y:S04]  /*13330*/  LDS R71, [R20+0x180] ;  /* 0x0001800014477984 */ /* 0x000f280000000800 */
[----:B------:R-:W5:Y:S04]  /*13340*/  LDS R72, [R20+0x200] ;  /* 0x0002000014487984 */ /* 0x000f680000000800 */
[----:B------:R-:W0:Y:S01]  /*13350*/  LDS R73, [R20+0x280] ;  /* 0x0002800014497984 */ /* 0x000e220000000800 */
[----:B--2---:R-:W-:-:S02]  /*13360*/  PRMT R5, R4, 0x7770, RZ ;  /* 0x0000777004057816 */ /* 0x004fc400000000ff */
[----:B-1----:R-:W-:Y:S02]  /*13370*/  PRMT R68, R67, 0x7770, RZ ;  /* 0x0000777043447816 */ /* 0x002fe400000000ff */
        /* <DEDUP_REMOVED lines=10> */
[----:B------:R-:W-:-:S02]  /*13420*/  PRMT R4, R4, 0x7773, RZ ;  /* 0x0000777304047816 */ /* 0x000fc400000000ff */
[----:B------:R-:W-:Y:S02]  /*13430*/  LOP3.LUT R5, R68, 0xff, RZ, 0xc0, !PT ;  /* 0x000000ff44057812 */ /* 0x000fe400078ec0ff */
[----:B------:R-:W-:Y:S02]  /*13440*/  PRMT R67, R67, 0x7773, RZ ;  /* 0x0000777343437816 */ /* 0x000fe400000000ff */
[----:B------:R-:W-:Y:S02]  /*13450*/  IADD3 R68, P2, P3, R69, R62, R66 ;  /* 0x0000003e45447210 */ /* 0x000fe40007b5e042 */
[----:B------:R-:W-:Y:S02]  /*13460*/  LOP3.LUT R62, R4, 0xff, RZ, 0xc0, !PT ;  /* 0x000000ff043e7812 */ /* 0x000fe400078ec0ff */
[----:B------:R-:W-:Y:S02]  /*13470*/  IADD3 R64, P1, P4, R5, R64, R75 ;  /* 0x0000004005407210 */ /* 0x000fe40007c3e04b */
[----:B------:R-:W-:-:S02]  /*13480*/  LOP3.LUT R67, R67, 0xff, RZ, 0xc0, !PT ;  /* 0x000000ff43437812 */ /* 0x000fc400078ec0ff */
[----:B---3--:R-:W-:Y:S02]  /*13490*/  PRMT R4, R70, 0x7770, RZ ;  /* 0x0000777046047816 */ /* 0x008fe400000000ff */
[----:B----4-:R-:W-:Y:S02]  /*134a0*/  PRMT R5, R71, 0x7770, RZ ;  /* 0x0000777047057816 */ /* 0x010fe400000000ff */
[----:B------:R-:W-:Y:S02]  /*134b0*/  IADD3.X R69, PT, PT, RZ, R65, RZ, P5, P6 ;  /* 0x00000041ff457210 */ /* 0x000fe40002fec4ff */
[----:B------:R-:W-:Y:S02]  /*134c0*/  IADD3 R60, P5, P6, R67, R60, R62 ;  /* 0x0000003c433c7210 */ /* 0x000fe40007ebe03e */
[----:B------:R-:W-:Y:S01]  /*134d0*/  IADD3.X R75, PT, PT, RZ, R63, RZ, P1, P4 ;  /* 0x0000003fff4b7210 */ /* 0x000fe20000fe84ff */
[----:B------:R-:W1:Y:S01]  /*134e0*/  LDS R62, [R20+0x300] ;  /* 0x00030000143e7984 */ /* 0x000e620000000800 */
[----:B------:R-:W-:-:S02]  /*134f0*/  LOP3.LUT R65, R4, 0xff, RZ, 0xc0, !PT ;  /* 0x000000ff04417812 */ /* 0x000fc400078ec0ff */
[----:B------:R-:W-:Y:S01]  /*13500*/  LOP3.LUT R66, R5, 0xff, RZ, 0xc0, !PT ;  /* 0x000000ff05427812 */ /* 0x000fe200078ec0ff */
[----:B------:R-:W2:Y:S01]  /*13510*/  LDS R63, [R20+0x380] ;  /* 0x00038000143f7984 */ /* 0x000ea20000000800 */
[----:B------:R-:W-:Y:S02]  /*13520*/  PRMT R4, R70, 0x7771, RZ ;  /* 0x0000777146047816 */ /* 0x000fe400000000ff */
[----:B------:R-:W-:Y:S02]  /*13530*/  PRMT R5, R71, 0x7771, RZ ;  /* 0x0000777147057816 */ /* 0x000fe400000000ff */
[----:B------:R-:W-:Y:S02]  /*13540*/  LOP3.LUT R4, R4, 0xff, RZ, 0xc0, !PT ;  /* 0x000000ff04047812 */ /* 0x000fe400078ec0ff */
[----:B------:R-:W-:Y:S02]  /*13550*/  LOP3.LUT R5, R5, 0xff, RZ, 0xc0, !PT ;  /* 0x000000ff05057812 */ /* 0x000fe400078ec0ff */
[----:B------:R-:W-:-:S02]  /*13560*/  IADD3.X R61, PT, PT, RZ, R61, RZ, P2, P3 ;  /* 0x0000003dff3d7210 */ /* 0x000fc400017e64ff */
[----:B------:R-:W-:Y:S02]  /*13570*/  IADD3 R64, P2, P3, R5, R64, R4 ;  /* 0x0000004005407210 */ /* 0x000fe40007b5e004 */
[C---:B------:R-:W-:Y:S02]  /*13580*/  PRMT R4, R70.reuse, 0x7772, RZ ;  /* 0x0000777246047816 */ /* 0x040fe400000000ff */
[C---:B------:R-:W-:Y:S02]  /*13590*/  PRMT R5, R71.reuse, 0x7772, RZ ;  /* 0x0000777247057816 */ /* 0x040fe400000000ff */
[----:B------:R-:W-:Y:S02]  /*135a0*/  PRMT R70, R70, 0x7773, RZ ;  /* 0x0000777346467816 */ /* 0x000fe400000000ff */
[----:B------:R-:W-:Y:S02]  /*135b0*/  PRMT R71, R71, 0x7773, RZ ;  /* 0x0000777347477816 */ /* 0x000fe400000000ff */
[----:B------:R-:W-:-:S02]  /*135c0*/  IADD3 R66, P1, P4, R66, R74, R65 ;  /* 0x0000004a42427210 */ /* 0x000fc40007c3e041 */
        /* <DEDUP_REMOVED lines=8> */
[C---:B-----5:R-:W-:Y:S02]  /*13650*/  PRMT R4, R72.reuse, 0x7770, RZ ;  /* 0x0000777048047816 */ /* 0x060fe400000000ff */
[C---:B0-----:R-:W-:Y:S02]  /*13660*/  PRMT R59, R73.reuse, 0x7770, RZ ;  /* 0x00007770493b7816 */ /* 0x041fe400000000ff */
        /* <DEDUP_REMOVED lines=10> */
[----:B------:R-:W-:Y:S02]  /*13710*/  PRMT R4, R72, 0x7772, RZ ;  /* 0x0000777248047816 */ /* 0x000fe400000000ff */
[----:B------:R-:W-:Y:S02]  /*13720*/  PRMT R5, R73, 0x7772, RZ ;  /* 0x0000777249057816 */ /* 0x000fe400000000ff */
[----:B------:R-:W-:Y:S02]  /*13730*/  LOP3.LUT R4, R4, 0xff, RZ, 0xc0, !PT ;  /* 0x000000ff04047812 */ /* 0x000fe400078ec0ff */
[----:B------:R-:W-:-:S02]  /*13740*/  LOP3.LUT R5, R5, 0xff, RZ, 0xc0, !PT ;  /* 0x000000ff05057812 */ /* 0x000fc400078ec0ff */
[----:B------:R-:W-:Y:S02]  /*13750*/  PRMT R72, R72, 0x7773, RZ ;  /* 0x0000777348487816 */ /* 0x000fe400000000ff */
[----:B------:R-:W-:Y:S02]  /*13760*/  PRMT R73, R73, 0x7773, RZ ;  /* 0x0000777349497816 */ /* 0x000fe400000000ff */
[----:B------:R-:W-:Y:S02]  /*13770*/  IADD3.X R70, PT, PT, RZ, R74, RZ, P4, P1 ;  /* 0x0000004aff467210 */ /* 0x000fe400027e24ff */
[----:B------:R-:W-:Y:S02]  /*13780*/  IADD3 R65, P1, P4, R5, R65, R4 ;  /* 0x0000004105417210 */ /* 0x000fe40007c3e004 */
[----:B-1----:R-:W-:Y:S02]  /*13790*/  PRMT R4, R62, 0x7770, RZ ;  /* 0x000077703e047816 */ /* 0x002fe400000000ff */
[----:B--2---:R-:W-:-:S02]  /*137a0*/  PRMT R59, R63, 0x7770, RZ ;  /* 0x000077703f3b7816 */ /* 0x004fc400000000ff */
[----:B------:R-:W-:Y:S02]  /*137b0*/  PRMT R5, R62, 0x7771, RZ ;  /* 0x000077713e057816 */ /* 0x000fe400000000ff */
[----:B------:R-:W-:Y:S02]  /*137c0*/  PRMT R60, R63, 0x7771, RZ ;  /* 0x000077713f3c7816 */ /* 0x000fe400000000ff */
[----:B------:R-:W-:Y:S02]  /*137d0*/  LOP3.LUT R72, R72, 0xff, RZ, 0xc0, !PT ;  /* 0x000000ff48487812 */ /* 0x000fe400078ec0ff */
[----:B------:R-:W-:Y:S02]  /*137e0*/  LOP3.LUT R61, R73, 0xff, RZ, 0xc0, !PT ;  /* 0x000000ff493d7812 */ /* 0x000fe400078ec0ff */
[----:B------:R-:W-:Y:S02]  /*137f0*/  LOP3.LUT R4, R4, 0xff, RZ, 0xc0, !PT ;  /* 0x000000ff04047812 */ /* 0x000fe400078ec0ff */
[----:B------:R-:W-:-:S02]  /*13800*/  LOP3.LUT R59, R59, 0xff, RZ, 0xc0, !PT ;  /* 0x000000ff3b3b7812 */ /* 0x000fc400078ec0ff */
[----:B------:R-:W-:Y:S02]  /*13810*/  LOP3.LUT R5, R5, 0xff, RZ, 0xc0, !PT ;  /* 0x000000ff05057812 */ /* 0x000fe400078ec0ff */
[----:B------:R-:W-:Y:S02]  /*13820*/  LOP3.LUT R60, R60, 0xff, RZ, 0xc0, !PT ;  /* 0x000000ff3c3c7812 */ /* 0x000fe400078ec0ff */
[----:B------:R-:W-:Y:S02]  /*13830*/  IADD3.X R69, PT, PT, RZ, R69, RZ, P3, P2 ;  /* 0x00000045ff457210 */ /* 0x000fe40001fe44ff */
[----:B------:R-:W-:Y:S02]  /*13840*/  IADD3 R61, P2, P3, R61, R67, R72 ;  /* 0x000000433d3d7210 */ /* 0x000fe40007b5e048 */
[----:B------:R-:W-:Y:S02]  /*13850*/  IADD3.X R68, PT, PT, RZ, R68, RZ, P6, P5 ;  /* 0x00000044ff447210 */ /* 0x000fe400037ea4ff */
[----:B------:R-:W-:-:S02]  /*13860*/  IADD3.X R67, PT, PT, RZ, R71, RZ, P1, P4 ;  /* 0x00000047ff437210 */ /* 0x000fc40000fe84ff */
[----:B------:R-:W-:Y:S02]  /*13870*/  IADD3 R66, P6, P5, R59, R66, R4 ;  /* 0x000000423b427210 */ /* 0x000fe40007dde004 */
        /* <DEDUP_REMOVED lines=16> */
.L_x_95:
[----:B------:R-:W-:Y:S05]  /*13980*/  BSYNC.RECONVERGENT B0 ;  /* 0x0000000000007941 */ /* 0x000fea0003800200 */
.L_x_94:
[----:B------:R-:W-:Y:S04]  /*13990*/  BSSY.RECONVERGENT B0, `(.L_x_96) ;  /* 0x000006a000007945 */ /* 0x000fe80003800200 */
[----:B------:R-:W-:Y:S05]  /*139a0*/  @P0 BRA `(.L_x_97) ;  /* 0x0000000400a00947 */ /* 0x000fea0003800000 */
[----:B------:R-:W2:Y:S04]  /*139b0*/  LDS R4, [R20+0x2000] ;  /* 0x0020000014047984 */ /* 0x000ea80000000800 */
        /* <DEDUP_REMOVED lines=52> */
[C---:B-----5:R-:W-:Y:S02]  /*13d00*/  PRMT R4, R72.reuse, 0x7770, RZ ;  /* 0x0000777048047816 */ /* 0x060fe400000000ff */
[----:B------:R-:W-:Y:S02]  /*13d10*/  PRMT R5, R72, 0x7771, RZ ;  /* 0x0000777148057816 */ /* 0x000fe400000000ff */
[----:B0-----:R-:W-:Y:S02]  /*13d20*/  PRMT R9, R73, 0x7771, RZ ;  /* 0x0000777149097816 */ /* 0x001fe400000000ff */
[----:B------:R-:W-:-:S02]  /*13d30*/  LOP3.LUT R57, R4, 0xff, RZ, 0xc0, !PT ;  /* 0x000000ff04397812 */ /* 0x000fc400078ec0ff */
[----:B------:R-:W-:Y:S02]  /*13d40*/  LOP3.LUT R4, R5, 0xff, RZ, 0xc0, !PT ;  /* 0x000000ff05047812 */ /* 0x000fe400078ec0ff */
[----:B------:R-:W-:Y:S02]  /*13d50*/  LOP3.LUT R9, R9, 0xff, RZ, 0xc0, !PT ;  /* 0x000000ff09097812 */ /* 0x000fe400078ec0ff */
[----:B------:R-:W-:Y:S02]  /*13d60*/  IADD3.X R69, PT, PT, RZ, R69, RZ, P4, P5 ;  /* 0x00000045ff457210 */ /* 0x000fe400027ea4ff */
[----:B------:R-:W-:Y:S02]  /*13d70*/  PRMT R8, R73, 0x7770, RZ ;  /* 0x0000777049087816 */ /* 0x000fe400000000ff */
[----:B------:R-:W-:Y:S02]  /*13d80*/  IADD3 R67, P5, P4, R9, R67, R4 ;  /* 0x0000004309437210 */ /* 0x000fe40007cbe004 */
[----:B------:R-:W-:-:S02]  /*13d90*/  PRMT R4, R72, 0x7772, RZ ;  /* 0x0000777248047816 */ /* 0x000fc400000000ff */
[C---:B------:R-:W-:Y:S02]  /*13da0*/  PRMT R5, R73.reuse, 0x7772, RZ ;  /* 0x0000777249057816 */ /* 0x040fe400000000ff */
[----:B------:R-:W-:Y:S02]  /*13db0*/  PRMT R72, R72, 0x7773, RZ ;  /* 0x0000777348487816 */ /* 0x000fe400000000ff */
[----:B------:R-:W-:Y:S02]  /*13dc0*/  LOP3.LUT R8, R8, 0xff, RZ, 0xc0, !PT ;  /* 0x000000ff08087812 */ /* 0x000fe400078ec0ff */
[----:B------:R-:W-:Y:S02]  /*13dd0*/  PRMT R73, R73, 0x7773, RZ ;  /* 0x0000777349497816 */ /* 0x000fe400000000ff */
[----:B------:R-:W-:Y:S02]  /*13de0*/  LOP3.LUT R4, R4, 0xff, RZ, 0xc0, !PT ;  /* 0x000000ff04047812 */ /* 0x000fe400078ec0ff */
[----:B------:R-:W-:-:S02]  /*13df0*/  LOP3.LUT R5, R5, 0xff, RZ, 0xc0, !PT ;  /* 0x000000ff05057812 */ /* 0x000fc400078ec0ff */
[----:B------:R-:W-:Y:S02]  /*13e00*/  IADD3.X R70, PT, PT, RZ, R75, RZ, P0, P1 ;  /* 0x0000004bff467210 */ /* 0x000fe400007e24ff */
[----:B------:R-:W-:Y:S02]  /*13e10*/  LOP3.LUT R9, R72, 0xff, RZ, 0xc0, !PT ;  /* 0x000000ff48097812 */ /* 0x000fe400078ec0ff */
[----:B------:R-:W-:Y:S02]  /*13e20*/  IADD3 R58, P1, P0, R8, R58, R57 ;  /* 0x0000003a083a7210 */ /* 0x000fe4000783e039 */
[----:B------:R-:W-:Y:S02]  /*13e30*/  IADD3.X R72, PT, PT, RZ, R74, RZ, P2, P3 ;  /* 0x0000004aff487210 */ /* 0x000fe400017e64ff */
[----:B------:R-:W-:Y:S02]  /*13e40*/  LOP3.LUT R10, R73, 0xff, RZ, 0xc0, !PT ;  /* 0x000000ff490a7812 */ /* 0x000fe400078ec0ff */
[----:B------:R-:W-:-:S02]  /*13e50*/  IADD3 R68, P2, P3, R5, R68, R4 ;  /* 0x0000004405447210 */ /* 0x000fc40007b5e004 */
[----:B-1----:R-:W-:Y:S02]  /*13e60*/  PRMT R4, R11, 0x7770, RZ ;  /* 0x000077700b047816 */ /* 0x002fe400000000ff */
[----:B--2---:R-:W-:Y:S02]  /*13e70*/  PRMT R8, R55, 0x7770, RZ ;  /* 0x0000777037087816 */ /* 0x004fe400000000ff */
[----:B------:R-:W-:Y:S02]  /*13e80*/  PRMT R5, R11, 0x7771, RZ ;  /* 0x000077710b057816 */ /* 0x000fe400000000ff */
[----:B------:R-:W-:Y:S02]  /*13e90*/  IADD3.X R71, PT, PT, RZ, R71, RZ, P1, P0 ;  /* 0x00000047ff477210 */ /* 0x000fe40000fe04ff */
[----:B------:R-:W-:Y:S02]  /*13ea0*/  IADD3 R10, P0, P1, R10, R56, R9 ;  /* 0x000000380a0a7210 */ /* 0x000fe4000791e009 */
[----:B------:R-:W-:-:S02]  /*13eb0*/  PRMT R9, R55, 0x7771, RZ ;  /* 0x0000777137097816 */ /* 0x000fc400000000ff */
[----:B------:R-:W-:Y:S02]  /*13ec0*/  LOP3.LUT R57, R4, 0xff, RZ, 0xc0, !PT ;  /* 0x000000ff04397812 */ /* 0x000fe400078ec0ff */
[----:B------:R-:W-:Y:S02]  /*13ed0*/  LOP3.LUT R8, R8, 0xff, RZ, 0xc0, !PT ;  /* 0x000000ff08087812 */ /* 0x000fe400078ec0ff */
[----:B------:R-:W-:Y:S02]  /*13ee0*/  LOP3.LUT R56, R5, 0xff, RZ, 0xc0, !PT ;  /* 0x000000ff05387812 */ /* 0x000fe400078ec0ff */
[----:B------:R-:W-:Y:S02]  /*13ef0*/  PRMT R4, R11, 0x7772, RZ ;  /* 0x000077720b047816 */ /* 0x000fe400000000ff */
[----:B------:R-:W-:Y:S02]  /*13f00*/  PRMT R5, R55, 0x7772, RZ ;  /* 0x0000777237057816 */ /* 0x000fe400000000ff */
[----:B------:R-:W-:-:S02]  /*13f10*/  PRMT R11, R11, 0x7773, RZ ;  /* 0x000077730b0b7816 */ /* 0x000fc400000000ff */
[----:B------:R-:W-:Y:S02]  /*13f20*/  PRMT R55, R55, 0x7773, RZ ;  /* 0x0000777337377816 */ /* 0x000fe400000000ff */
[----:B------:R-:W-:Y:S02]  /*13f30*/  IADD3.X R70, PT, PT, RZ, R70, RZ, P5, P4 ;  /* 0x00000046ff467210 */ /* 0x000fe40002fe84ff */
[----:B------:R-:W-:Y:S02]  /*13f40*/  LOP3.LUT R9, R9, 0xff, RZ, 0xc0, !PT ;  /* 0x000000ff09097812 */ /* 0x000fe400078ec0ff */
[----:B------:R-:W-:Y:S02]  /*13f50*/  IADD3 R58, P5, P4, R8, R58, R57 ;  /* 0x0000003a083a7210 */ /* 0x000fe40007cbe039 */
        /* <DEDUP_REMOVED lines=10> */
[----:B------:R-:W-:Y:S02]  /*14000*/  IADD3.X R55, PT, PT, RZ, R70, RZ, P3, P2 ;  /* 0x00000046ff377210 */ /* 0x000fe40001fe44ff */
[----:B------:R-:W-:Y:S02]  /*14010*/  IADD3.X R10, PT, PT, RZ, R69, RZ, P0, P1 ;  /* 0x00000045ff0a7210 */ /* 0x000fe400007e24ff */
[----:B------:R-:W-:-:S07]  /*14020*/  IADD3.X R8, PT, PT, RZ, R67, RZ, P4, P5 ;  /* 0x00000043ff087210 */ /* 0x000fce00027ea4ff */
.L_x_97:
[----:B------:R-:W-:Y:S05]  /*14030*/  BSYNC.RECONVERGENT B0 ;  /* 0x0000000000007941 */ /* 0x000fea0003800200 */
.L_x_96:
[----:B------:R-:W-:Y:S01]  /*14040*/  BAR.SYNC.DEFER_BLOCKING 0x0 ;  /* 0x0000000000007b1d */ /* 0x000fe20000010000 */
[----:B------:R-:W-:-:S04]  /*14050*/  IADD3 R5, P1, PT, R3, -0xfcff, RZ ;  /* 0xffff030103057810 */ /* 0x000fc80007f3e0ff */
[----:B------:R-:W-:Y:S02]  /*14060*/  ISETP.GE.U32.AND P0, PT, R6, R5, PT ;  /* 0x000000050600720c */ /* 0x000fe40003f06070 */
[----:B------:R-:W-:-:S04]  /*14070*/  IADD3.X R4, PT, PT, R2, -0x1, RZ, P1, !PT ;  /* 0xffffffff02047810 */ /* 0x000fc80000ffe4ff */
        /* <DEDUP_REMOVED lines=18> */
.L_x_92:
[----:B------:R-:W-:Y:S01]  /*141a0*/  IADD3 R74, P1, PT, -R6, R3, RZ ;  /* 0x00000003064a7210 */ /* 0x000fe20007f3e1ff */
[----:B------:R-:W-:Y:S02]  /*141b0*/  IMAD.MOV.U32 R4, RZ, RZ, R66 ;  /* 0x000000ffff047224 */ /* 0x000fe400078e0042 */
[----:B------:R-:W-:Y:S01]  /*141c0*/  IMAD.MOV.U32 R5, RZ, RZ, R65 ;  /* 0x000000ffff057224 */ /* 0x000fe200078e0041 */
[----:B------:R-:W-:Y:S01]  /*141d0*/  ISETP.GE.U32.AND P0, PT, R74, 0x1700, PT ;  /* 0x000017004a00780c */ /* 0x000fe20003f06070 */
[----:B------:R-:W-:-:S05]  /*141e0*/  IMAD.X R77, R2, 0x1, ~R7, P1 ;  /* 0x00000001024d7824 */ /* 0x000fca00008e0e07 */
[----:B------:R-:W-:-:S13]  /*141f0*/  ISETP.GE.AND.EX P0, PT, R77, RZ, PT, P0 ;  /* 0x000000ff4d00720c */ /* 0x000fda0003f06300 */
[----:B------:R-:W-:Y:S05]  /*14200*/  @!P0 BRA `(.L_x_99) ;  /* 0x0000000c00d88947 */ /* 0x000fea0003800000 */
.L_x_100:
[----:B------:R-:W-:-:S05]  /*14210*/  IADD3 R65, P0, PT, R13, R6, RZ ;  /* 0x000000060d417210 */ /* 0x000fca0007f1e0ff */
[----:B------:R-:W-:Y:S01]  /*14220*/  IMAD.X R66, RZ, RZ, R7, P0 ;  /* 0x000000ffff427224 */ /* 0x000fe200000e0607 */
[----:B------:R-:W-:-:S04]  /*14230*/  LEA R70, P0, R65, R14, 0x2 ;  /* 0x0000000e41467211 */ /* 0x000fc800078010ff */
[----:B------:R-:W-:-:S05]  /*14240*/  LEA.HI.X R71, R65, R19, R66, 0x2, P0 ;  /* 0x0000001341477211 */ /* 0x000fca00000f1442 */
[----:B---3--:R-:W3:Y:S04]  /*14250*/  LDG.E R67, desc[UR8][R70.64] ;  /* 0x0000000846437981 */ /* 0x008ee8000c1e1900 */
[----:B------:R-:W4:Y:S04]  /*14260*/  LDG.E R73, desc[UR8][R70.64+0x400] ;  /* 0x0004000846497981 */ /* 0x000f28000c1e1900 */
[----:B------:R-:W5:Y:S04]  /*14270*/  LDG.E R75, desc[UR8][R70.64+0x800] ;  /* 0x00080008464b7981 */ /* 0x000f68000c1e1900 */
[----:B------:R-:W2:Y:S04]  /*14280*/  LDG.E R77, desc[UR8][R70.64+0xc00] ;  /* 0x000c0008464d7981 */ /* 0x000ea8000c1e1900 */
[----:B------:R-:W2:Y:S04]  /*14290*/  LDG.E R79, desc[UR8][R70.64+0x1000] ;  /* 0x00100008464f7981 */ /* 0x000ea8000c1e1900 */
[----:B------:R-:W2:Y:S04]  /*142a0*/  LDG.E R81, desc[UR8][R70.64+0x1400] ;  /* 0x0014000846517981 */ /* 0x000ea8000c1e1900 */
[----:B------:R-:W2:Y:S01]  /*142b0*/  LDG.E R83, desc[UR8][R70.64+0x1800] ;  /* 0x0018000846537981 */ /* 0x000ea2000c1e1900 */
[----:B------:R-:W-:Y:S01]  /*142c0*/  BMSK R65, RZ, R21 ;  /* 0x00000015ff41721b */ /* 0x000fe20000000000 */
[----:B------:R-:W-:Y:S05]  /*142d0*/  WARPSYNC.ALL ;  /* 0x0000000000007948 */ /* 0x000fea0003800000 */
        /* <DEDUP_REMOVED lines=14> */
[----:B-1----:R-:W2:Y:S01]  /*143c0*/  LDG.E R69, desc[UR8][R70.64+0x5800] ;  /* 0x0058000846457981 */ /* 0x002ea2000c1e1900 */
[----:B---3--:R-:W-:-:S04]  /*143d0*/  SHF.R.U32.HI R66, RZ, R16, R67 ;  /* 0x00000010ff427219 */ /* 0x008fc80000011643 */
[----:B------:R-:W-:-:S05]  /*143e0*/  LOP3.LUT R66, R65, R66, RZ, 0xc0, !PT ;  /* 0x0000004241427212 */ /* 0x000fca00078ec0ff */
[C---:B------:R-:W-:Y:S01]  /*143f0*/  IMAD.SHL.U32 R67, R66.reuse, 0x100, RZ ;  /* 0x0000010042437824 */ /* 0x040fe200078e00ff */
[----:B------:R-:W-:-:S04]  /*14400*/  LOP3.LUT R113, R66, 0x3, RZ, 0xc0, !PT ;  /* 0x0000000342717812 */ /* 0x000fc800078ec0ff */
[----:B------:R-:W-:Y:S02]  /*14410*/  LOP3.LUT R66, R67, 0xfffffc00, RZ, 0xc0, !PT ;  /* 0xfffffc0043427812 */ /* 0x000fe400078ec0ff */
[----:B------:R5:W3:Y:S02]  /*14420*/  LDG.E R67, desc[UR8][R70.64+0x5400] ;  /* 0x0054000846437981 */ /* 0x000ae4000c1e1900 */
[----:B------:R-:W-:Y:S01]  /*14430*/  IADD3 R66, PT, PT, R113, R18, R66 ;  /* 0x0000001271427210 */ /* 0x000fe20007ffe042 */
[----:B------:R-:W-:Y:S01]  /*14440*/  BAR.SYNC.DEFER_BLOCKING 0x0 ;  /* 0x0000000000007b1d */ /* 0x000fe20000010000 */
[----:B----4-:R-:W-:-:S05]  /*14450*/  SHF.R.U32.HI R72, RZ, R16, R73 ;  /* 0x00000010ff487219 */ /* 0x010fca0000011649 */
        /* <DEDUP_REMOVED lines=180> */
[----:B---3--:R-:W-:-:S04]  /*14fa0*/  SHF.R.U32.HI R66, RZ, R16, R67 ;  /* 0x00000010ff427219 */ /* 0x008fc80000011643 */
        /* <DEDUP_REMOVED lines=17> */
[----:B------:R-:W-:-:S04]  /*150c0*/  IADD3 R6, P0, PT, R6, 0x1700, RZ ;  /* 0x0000170006067810 */ /* 0x000fc80007f1e0ff */
[----:B------:R-:W-:Y:S01]  /*150d0*/  IADD3 R67, P1, PT, -R6, R3, RZ ;  /* 0x0000000306437210 */ /* 0x000fe20007f3e1ff */
[----:B------:R-:W-:-:S03]  /*150e0*/  IMAD.X R7, RZ, RZ, R7, P0 ;  /* 0x000000ffff077224 */ /* 0x000fc600000e0607 */
[----:B------:R-:W-:Y:S01]  /*150f0*/  ISETP.GT.U32.AND P0, PT, R67, 0x16ff, PT ;  /* 0x000016ff4300780c */ /* 0x000fe20003f04070 */
[----:B------:R-:W-:-:S05]  /*15100*/  IMAD.X R70, R2, 0x1, ~R7, P1 ;  /* 0x0000000102467824 */ /* 0x000fca00008e0e07 */
[----:B------:R-:W-:Y:S01]  /*15110*/  ISETP.GT.AND.EX P0, PT, R70, RZ, PT, P0 ;  /* 0x000000ff4600720c */ /* 0x000fe20003f04300 */
[----:B-1----:R-:W-:-:S05]  /*15120*/  VIADD R68, R68, 0x1 ;  /* 0x0000000144447836 */ /* 0x002fca0000000000 */
[----:B------:R3:W-:Y:S07]  /*15130*/  STS.U8 [R69], R68 ;  /* 0x0000004445007388 */ /* 0x0007ee0000000000 */
[----:B------:R-:W-:Y:S05]  /*15140*/  @P0 BRA `(.L_x_100) ;  /* 0xfffffff000300947 */ /* 0x000fea000383ffff */
[----:B------:R-:W-:Y:S02]  /*15150*/  IMAD.MOV.U32 R74, RZ, RZ, R67 ;  /* 0x000000ffff4a7224 */ /* 0x000fe400078e0043 */
[----:B------:R-:W-:-:S07]  /*15160*/  IMAD.MOV.U32 R77, RZ, RZ, R70 ;  /* 0x000000ffff4d7224 */ /* 0x000fce00078e0046 */
.L_x_99:
[----:B------:R-:W-:Y:S01]  /*15170*/  ISETP.GT.U32.AND P0, PT, R74, R13, PT ;  /* 0x0000000d4a00720c */ /* 0x000fe20003f04070 */
[----:B------:R-:W-:-:S03]  /*15180*/  IMAD.MOV.U32 R66, RZ, RZ, R56 ;  /* 0x000000ffff427224 */ /* 0x000fc600078e0038 */
[----:B------:R-:W-:-:S13]  /*15190*/  ISETP.GT.AND.EX P0, PT, R77, RZ, PT, P0 ;  /* 0x000000ff4d00720c */ /* 0x000fda0003f04300 */
[----:B------:R-:W-:Y:S05]  /*151a0*/  @!P0 BRA `(.L_x_101) ;  /* 0x0000000400c88947 */ /* 0x000fea0003800000 */
[----:B------:R-:W-:Y:S01]  /*151b0*/  IADD3 R56, P0, PT, -R13, R74, RZ ;  /* 0x0000004a0d387210 */ /* 0x000fe20007f1e1ff */
[----:B------:R-:W-:Y:S01]  /*151c0*/  BSSY.RECONVERGENT B0, `(.L_x_102) ;  /* 0x000003d000007945 */ /* 0x000fe20003800200 */
[----:B------:R-:W-:Y:S01]  /*151d0*/  BMSK R78, RZ, R21 ;  /* 0x00000015ff4e721b */ /* 0x000fe20000000000 */
[----:B------:R-:W-:Y:S01]  /*151e0*/  IMAD.MOV.U32 R75, RZ, RZ, R13 ;  /* 0x000000ffff4b7224 */ /* 0x000fe200078e000d */
[----:B------:R-:W-:Y:S01]  /*151f0*/  ISETP.GT.U32.AND P1, PT, R56, 0x300, PT ;  /* 0x000003003800780c */ /* 0x000fe20003f24070 */
[----:B------:R-:W-:Y:S01]  /*15200*/  IMAD.MOV.U32 R72, RZ, RZ, RZ ;  /* 0x000000ffff487224 */ /* 0x000fe200078e00ff */
[----:B------:R-:W-:Y:S02]  /*15210*/  IADD3.X R56, PT, PT, R77, -0x1, RZ, P0, !PT ;  /* 0xffffffff4d387810 */ /* 0x000fe400007fe4ff */
[----:B------:R-:W-:Y:S02]  /*15220*/  PLOP3.LUT P0, PT, PT, PT, PT, 0x80, 0x8 ;  /* 0x000000000008781c */ /* 0x000fe40003f0f070 */
[----:B------:R-:W-:-:S13]  /*15230*/  ISETP.GT.AND.EX P1, PT, R56, RZ, PT, P1 ;  /* 0x000000ff3800720c */ /* 0x000fda0003f24310 */
[----:B------:R-:W-:Y:S05]  /*15240*/  @!P1 BRA `(.L_x_103) ;  /* 0x0000000000d09947 */ /* 0x000fea0003800000 */
[----:B------:R-:W-:Y:S02]  /*15250*/  IADD3 R76, P1, PT, R74, -0x300, RZ ;  /* 0xfffffd004a4c7810 */ /* 0x000fe40007f3e0ff */
[----:B------:R-:W-:Y:S02]  /*15260*/  PLOP3.LUT P0, PT, PT, PT, PT, 0x8, 0x80 ;  /* 0x000000000080781c */ /* 0x000fe40003f0e170 */
[----:B------:R-:W-:-:S11]  /*15270*/  IADD3.X R79, PT, PT, R77, -0x1, RZ, P1, !PT ;  /* 0xffffffff4d4f7810 */ /* 0x000fd60000ffe4ff */
.L_x_104:
[----:B----4-:R-:W-:-:S05]  /*15280*/  IADD3 R56, P1, PT, R6, R75, RZ ;  /* 0x0000004b06387210 */ /* 0x010fca0007f3e0ff */
[----:B------:R-:W-:Y:S01]  /*15290*/  IMAD.X R65, R7, 0x1, R72, P1 ;  /* 0x0000000107417824 */ /* 0x000fe200008e0648 */
[----:B-1-3--:R-:W-:-:S04]  /*152a0*/  LEA R68, P1, R56, R14, 0x2 ;  /* 0x0000000e38447211 */ /* 0x00afc800078210ff */
        /* <DEDUP_REMOVED lines=9> */
[----:B---3--:R-:W-:-:S04]  /*15340*/  SHF.R.U32.HI R65, RZ, R16, R65 ;  /* 0x00000010ff417219 */ /* 0x008fc80000011641 */
[C---:B------:R-:W-:Y:S02]  /*15350*/  LOP3.LUT R65, R78.reuse, R65, RZ, 0xc0, !PT ;  /* 0x000000414e417212 */ /* 0x040fe400078ec0ff */
[-C--:B----4-:R-:W-:Y:S02]  /*15360*/  SHF.R.U32.HI R67, RZ, R16.reuse, R67 ;  /* 0x00000010ff437219 */ /* 0x090fe40000011643 */
[----:B-----5:R-:W-:Y:S01]  /*15370*/  SHF.R.U32.HI R71, RZ, R16, R71 ;  /* 0x00000010ff477219 */ /* 0x020fe20000011647 */
[C---:B------:R-:W-:Y:S01]  /*15380*/  IMAD.SHL.U32 R56, R65.reuse, 0x100, RZ ;  /* 0x0000010041387824 */ /* 0x040fe200078e00ff */
[----:B------:R-:W-:Y:S02]  /*15390*/  LOP3.LUT R65, R65, 0x3, RZ, 0xc0, !PT ;  /* 0x0000000341417812 */ /* 0x000fe400078ec0ff */
[----:B------:R-:W-:Y:S02]  /*153a0*/  LOP3.LUT R67, R78, R67, RZ, 0xc0, !PT ;  /* 0x000000434e437212 */ /* 0x000fe400078ec0ff */
[----:B------:R-:W-:-:S02]  /*153b0*/  LOP3.LUT R56, R56, 0xfffffc00, RZ, 0xc0, !PT ;  /* 0xfffffc0038387812 */ /* 0x000fc400078ec0ff */
[----:B------:R-:W-:Y:S01]  /*153c0*/  LOP3.LUT R71, R78, R71, RZ, 0xc0, !PT ;  /* 0x000000474e477212 */ /* 0x000fe200078ec0ff */
[----:B------:R-:W-:Y:S01]  /*153d0*/  IMAD.SHL.U32 R70, R67, 0x100, RZ ;  /* 0x0000010043467824 */ /* 0x000fe200078e00ff */
[-C--:B------:R-:W-:Y:S02]  /*153e0*/  IADD3 R56, PT, PT, R65, R18.reuse, R56 ;  /* 0x0000001241387210 */ /* 0x080fe40007ffe038 */
[----:B------:R-:W-:Y:S01]  /*153f0*/  LOP3.LUT R67, R67, 0x3, RZ, 0xc0, !PT ;  /* 0x0000000343437812 */ /* 0x000fe200078ec0ff */
[C---:B-1----:R-:W-:Y:S01]  /*15400*/  IMAD.SHL.U32 R69, R71.reuse, 0x100, RZ ;  /* 0x0000010047457824 */ /* 0x042fe200078e00ff */
[----:B------:R-:W-:Y:S01]  /*15410*/  LOP3.LUT R70, R70, 0xfffffc00, RZ, 0xc0, !PT ;  /* 0xfffffc0046467812 */ /* 0x000fe200078ec0ff */
[----:B------:R-:W1:Y:S01]  /*15420*/  LDS.U8 R65, [R56] ;  /* 0x0000000038417984 */ /* 0x000e620000000000 */
[----:B------:R-:W-:Y:S02]  /*15430*/  LOP3.LUT R71, R71, 0x3, RZ, 0xc0, !PT ;  /* 0x0000000347477812 */ /* 0x000fe400078ec0ff */
[----:B------:R-:W-:-:S02]  /*15440*/  IADD3 R67, PT, PT, R67, R18, R70 ;  /* 0x0000001243437210 */ /* 0x000fc40007ffe046 */
[----:B------:R-:W-:Y:S02]  /*15450*/  LOP3.LUT R69, R69, 0xfffffc00, RZ, 0xc0, !PT ;  /* 0xfffffc0045457812 */ /* 0x000fe400078ec0ff */
[----:B--2---:R-:W-:Y:S02]  /*15460*/  SHF.R.U32.HI R73, RZ, R16, R73 ;  /* 0x00000010ff497219 */ /* 0x004fe40000011649 */
[----:B------:R-:W-:Y:S02]  /*15470*/  IADD3 R69, PT, PT, R71, R18, R69 ;  /* 0x0000001247457210 */ /* 0x000fe40007ffe045 */
[----:B------:R-:W-:Y:S01]  /*15480*/  LOP3.LUT R73, R78, R73, RZ, 0xc0, !PT ;  /* 0x000000494e497212 */ /* 0x000fe200078ec0ff */
        /* <DEDUP_REMOVED lines=16> */
.L_x_103:
[----:B------:R-:W-:Y:S05]  /*15590*/  BSYNC.RECONVERGENT B0 ;  /* 0x0000000000007941 */ /* 0x000fea0003800200 */
.L_x_102:
[----:B----4-:R-:W-:Y:S01]  /*155a0*/  IADD3 R56, P2, PT, R74, -R75, RZ ;  /* 0x8000004b4a387210 */ /* 0x010fe20007f5e0ff */
[----:B------:R-:W-:Y:S03]  /*155b0*/  BSSY.RECONVERGENT B0, `(.L_x_105) ;  /* 0x0000020000007945 */ /* 0x000fe60003800200 */
[----:B------:R-:W-:Y:S01]  /*155c0*/  ISETP.GT.U32.AND P1, PT, R56, 0x100, PT ;  /* 0x000001003800780c */ /* 0x000fe20003f24070 */
[----:B------:R-:W-:-:S05]  /*155d0*/  IMAD.X R56, R77, 0x1, ~R72, P2 ;  /* 0x000000014d387824 */ /* 0x000fca00010e0e48 */
[----:B------:R-:W-:-:S13]  /*155e0*/  ISETP.GT.AND.EX P1, PT, R56, RZ, PT, P1 ;  /* 0x000000ff3800720c */ /* 0x000fda0003f24310 */
[----:B------:R-:W-:Y:S05]  /*155f0*/  @!P1 BRA `(.L_x_106) ;  /* 0x00000000006c9947 */ /* 0x000fea0003800000 */
[----:B------:R-:W-:-:S05]  /*15600*/  IADD3 R56, P0, PT, R6, R75, RZ ;  /* 0x0000004b06387210 */ /* 0x000fca0007f1e0ff */
[----:B------:R-:W-:Y:S01]  /*15610*/  IMAD.X R65, R7, 0x1, R72, P0 ;  /* 0x0000000107417824 */ /* 0x000fe200000e0648 */
[----:B-1-3--:R-:W-:-:S04]  /*15620*/  LEA R68, P0, R56, R14, 0x2 ;  /* 0x0000000e38447211 */ /* 0x00afc800078010ff */
[----:B------:R-:W-:-:S05]  /*15630*/  LEA.HI.X R69, R56, R19, R65, 0x2, P0 ;  /* 0x0000001338457211 */ /* 0x000fca00000f1441 */
[----:B------:R-:W3:Y:S04]  /*15640*/  LDG.E R65, desc[UR8][R68.64] ;  /* 0x0000000844417981 */ /* 0x000ee8000c1e1900 */
[----:B------:R-:W4:Y:S01]  /*15650*/  LDG.E R67, desc[UR8][R68.64+0x400] ;  /* 0x0004000844437981 */ /* 0x000f22000c1e1900 */
[----:B------:R-:W-:Y:S02]  /*15660*/  IADD3 R75, P1, PT, R75, 0x200, RZ ;  /* 0x000002004b4b7810 */ /* 0x000fe40007f3e0ff */
[----:B------:R-:W-:-:S03]  /*15670*/  PLOP3.LUT P0, PT, PT, PT, PT, 0x8, 0x80 ;  /* 0x000000000080781c */ /* 0x000fc60003f0e170 */
[----:B------:R-:W-:Y:S01]  /*15680*/  IMAD.X R72, RZ, RZ, R72, P1 ;  /* 0x000000ffff487224 */ /* 0x000fe200008e0648 */
[----:B---3--:R-:W-:-:S04]  /*15690*/  SHF.R.U32.HI R65, RZ, R16, R65 ;  /* 0x00000010ff417219 */ /* 0x008fc80000011641 */
[----:B------:R-:W-:Y:S02]  /*156a0*/  LOP3.LUT R65, R78, R65, RZ, 0xc0, !PT ;  /* 0x000000414e417212 */ /* 0x000fe400078ec0ff */
[----:B----4-:R-:W-:-:S03]  /*156b0*/  SHF.R.U32.HI R67, RZ, R16, R67 ;  /* 0x00000010ff437219 */ /* 0x010fc60000011643 */
[C---:B------:R-:W-:Y:S01]  /*156c0*/  IMAD.SHL.U32 R56, R65.reuse, 0x100, RZ ;  /* 0x0000010041387824 */ /* 0x040fe200078e00ff */
[----:B------:R-:W-:Y:S02]  /*156d0*/  LOP3.LUT R65, R65, 0x3, RZ, 0xc0, !PT ;  /* 0x0000000341417812 */ /* 0x000fe400078ec0ff */
[----:B------:R-:W-:Y:S02]  /*156e0*/  LOP3.LUT R67, R78, R67, RZ, 0xc0, !PT ;  /* 0x000000434e437212 */ /* 0x000fe400078ec0ff */
[----:B------:R-:W-:-:S03]  /*156f0*/  LOP3.LUT R56, R56, 0xfffffc00, RZ, 0xc0, !PT ;  /* 0xfffffc0038387812 */ /* 0x000fc600078ec0ff */
[----:B------:R-:W-:Y:S01]  /*15700*/  IMAD.SHL.U32 R70, R67, 0x100, RZ ;  /* 0x0000010043467824 */ /* 0x000fe200078e00ff */
[-C--:B------:R-:W-:Y:S02]  /*15710*/  IADD3 R56, PT, PT, R65, R18.reuse, R56 ;  /* 0x0000001241387210 */ /* 0x080fe40007ffe038 */
[----:B------:R-:W-:Y:S02]  /*15720*/  LOP3.LUT R67, R67, 0x3, RZ, 0xc0, !PT ;  /* 0x0000000343437812 */ /* 0x000fe400078ec0ff */
[----:B------:R-:W-:Y:S01]  /*15730*/  LOP3.LUT R70, R70, 0xfffffc00, RZ, 0xc0, !PT ;  /* 0xfffffc0046467812 */ /* 0x000fe200078ec0ff */
[----:B------:R-:W1:Y:S03]  /*15740*/  LDS.U8 R65, [R56] ;  /* 0x0000000038417984 */ /* 0x000e660000000000 */
[----:B------:R-:W-:Y:S01]  /*15750*/  IADD3 R67, PT, PT, R67, R18, R70 ;  /* 0x0000001243437210 */ /* 0x000fe20007ffe046 */
[----:B-1----:R-:W-:-:S05]  /*15760*/  VIADD R65, R65, 0x1 ;  /* 0x0000000141417836 */ /* 0x002fca0000000000 */
[----:B------:R-:W-:Y:S04]  /*15770*/  STS.U8 [R56], R65 ;  /* 0x0000004138007388 */ /* 0x000fe80000000000 */
[----:B------:R-:W1:Y:S02]  /*15780*/  LDS.U8 R68, [R67] ;  /* 0x0000000043447984 */ /* 0x000e640000000000 */
[----:B-1----:R-:W-:-:S05]  /*15790*/  VIADD R68, R68, 0x1 ;  /* 0x0000000144447836 */ /* 0x002fca0000000000 */
[----:B------:R4:W-:Y:S02]  /*157a0*/  STS.U8 [R67], R68 ;  /* 0x0000004443007388 */ /* 0x0009e40000000000 */
.L_x_106:
[----:B------:R-:W-:Y:S05]  /*157b0*/  BSYNC.RECONVERGENT B0 ;  /* 0x0000000000007941 */ /* 0x000fea0003800200 */
.L_x_105:
[----:B------:R-:W-:-:S04]  /*157c0*/  ISETP.LT.U32.AND P1, PT, R75, R74, PT ;  /* 0x0000004a4b00720c */ /* 0x000fc80003f21070 */
[----:B------:R-:W-:-:S13]  /*157d0*/  ISETP.LT.OR.EX P0, PT, R72, R77, P0, P1 ;  /* 0x0000004d4800720c */ /* 0x000fda0000701710 */
[----:B------:R-:W-:Y:S05]  /*157e0*/  @!P0 BRA `(.L_x_101) ;  /* 0x0000000000388947 */ /* 0x000fea0003800000 */
[----:B------:R-:W-:-:S05]  /*157f0*/  IADD3 R56, P0, PT, R6, R75, RZ ;  /* 0x0000004b06387210 */ /* 0x000fca0007f1e0ff */
[----:B------:R-:W-:Y:S01]  /*15800*/  IMAD.X R7, R7, 0x1, R72, P0 ;  /* 0x0000000107077824 */ /* 0x000fe200000e0648 */
[----:B------:R-:W-:-:S04]  /*15810*/  LEA R6, P0, R56, R14, 0x2 ;  /* 0x0000000e38067211 */ /* 0x000fc800078010ff */
[----:B------:R-:W-:-:S06]  /*15820*/  LEA.HI.X R7, R56, R19, R7, 0x2, P0 ;  /* 0x0000001338077211 */ /* 0x000fcc00000f1407 */
[----:B------:R-:W5:Y:S02]  /*15830*/  LDG.E R7, desc[UR8][R6.64] ;  /* 0x0000000806077981 */ /* 0x000f64000c1e1900 */
[----:B-----5:R-:W-:-:S04]  /*15840*/  SHF.R.U32.HI R56, RZ, R16, R7 ;  /* 0x00000010ff387219 */ /* 0x020fc80000011607 */
[----:B------:R-:W-:-:S04]  /*15850*/  LOP3.LUT R56, R78, R56, RZ, 0xc0, !PT ;  /* 0x000000384e387212 */ /* 0x000fc800078ec0ff */
[C---:B------:R-:W-:Y:S01]  /*15860*/  LOP3.LUT R65, R56.reuse, 0x3, RZ, 0xc0, !PT ;  /* 0x0000000338417812 */ /* 0x040fe200078ec0ff */
[----:B----4-:R-:W-:-:S05]  /*15870*/  IMAD.SHL.U32 R67, R56, 0x100, RZ ;  /* 0x0000010038437824 */ /* 0x010fca00078e00ff */
[----:B------:R-:W-:-:S04]  /*15880*/  LOP3.LUT R67, R67, 0xfffffc00, RZ, 0xc0, !PT ;  /* 0xfffffc0043437812 */ /* 0x000fc800078ec0ff */
[----:B------:R-:W-:-:S05]  /*15890*/  IADD3 R65, PT, PT, R65, R18, R67 ;  /* 0x0000001241417210 */ /* 0x000fca0007ffe043 */
[----:B------:R-:W4:Y:S02]  /*158a0*/  LDS.U8 R56, [R65] ;  /* 0x0000000041387984 */ /* 0x000f240000000000 */
[----:B----4-:R-:W-:-:S05]  /*158b0*/  VIADD R56, R56, 0x1 ;  /* 0x0000000138387836 */ /* 0x010fca0000000000 */
[----:B------:R4:W-:Y:S02]  /*158c0*/  STS.U8 [R65], R56 ;  /* 0x0000003841007388 */ /* 0x0009e40000000000 */
.L_x_101:
[C---:B------:R-:W-:Y:S01]  /*158d0*/  ISETP.GT.U32.AND P0, PT, R13.reuse, 0x1ff, PT ;  /* 0x000001ff0d00780c */ /* 0x040fe20003f04070 */
[----:B------:R-:W-:Y:S05]  /*158e0*/  WARPSYNC.ALL ;  /* 0x0000000000007948 */ /* 0x000fea0003800000 */
[----:B------:R-:W-:Y:S01]  /*158f0*/  BAR.SYNC.DEFER_BLOCKING 0x0 ;  /* 0x0000000000007b1d */ /* 0x000fe20000010000 */
[----:B------:R-:W-:-:S05]  /*15900*/  ISETP.GT.U32.AND P2, PT, R13, 0xff, PT ;  /* 0x000000ff0d00780c */ /* 0x000fca0003f44070 */
[----:B------:R-:W-:Y:S04]  /*15910*/  BSSY.RECONVERGENT B0, `(.L_x_107) ;  /* 0x000006a000007945 */ /* 0x000fe80003800200 */
[----:B------:R-:W-:Y:S05]  /*15920*/  @P0 BRA `(.L_x_108) ;  /* 0x0000000400a00947 */ /* 0x000fea0003800000 */
[----:B------:R-:W5:Y:S04]  /*15930*/  LDS R6, [R20] ;  /* 0x0000000014067984 */ /* 0x000f680000000800 */
[----:B----4-:R-:W4:Y:S04]  /*15940*/  LDS R65, [R20+0x80] ;  /* 0x0000800014417984 */ /* 0x010f280000000800 */
[----:B-1-3--:R-:W1:Y:S04]  /*15950*/  LDS R69, [R20+0x100] ;  /* 0x0001000014457984 */ /* 0x00ae680000000800 */
[----:B------:R-:W3:Y:S04]  /*15960*/  LDS R70, [R20+0x180] ;  /* 0x0001800014467984 */ /* 0x000ee80000000800 */
[----:B------:R-:W0:Y:S04]  /*15970*/  LDS R71, [R20+0x200] ;  /* 0x0002000014477984 */ /* 0x000e280000000800 */
[----:B------:R-:W2:Y:S01]  /*15980*/  LDS R72, [R20+0x280] ;  /* 0x0002800014487984 */ /* 0x000ea20000000800 */
[----:B-----5:R-:W-:-:S02]  /*15990*/  PRMT R7, R6, 0x7770, RZ ;  /* 0x0000777006077816 */ /* 0x020fc400000000ff */
[----:B------:R-:W-:Y:S02]  /*159a0*/  PRMT R56, R6, 0x7771, RZ ;  /* 0x0000777106387816 */ /* 0x000fe400000000ff */
[C---:B----4-:R-:W-:Y:S02]  /*159b0*/  PRMT R67, R65.reuse, 0x7770, RZ ;  /* 0x0000777041437816 */ /* 0x050fe400000000ff */
[----:B------:R-:W-:Y:S02]  /*159c0*/  PRMT R68, R65, 0x7771, RZ ;  /* 0x0000777141447816 */ /* 0x000fe400000000ff */
[----:B------:R-:W-:Y:S02]  /*159d0*/  LOP3.LUT R75, R7, 0xff, RZ, 0xc0, !PT ;  /* 0x000000ff074b7812 */ /* 0x000fe400078ec0ff */
[----:B------:R-:W-:Y:S02]  /*159e0*/  LOP3.LUT R73, R67, 0xff, RZ, 0xc0, !PT ;  /* 0x000000ff43497812 */ /* 0x000fe400078ec0ff */
[----:B------:R-:W-:-:S02]  /*159f0*/  LOP3.LUT R74, R56, 0xff, RZ, 0xc0, !PT ;  /* 0x000000ff384a7812 */ /* 0x000fc400078ec0ff */
[----:B------:R-:W-:Y:S02]  /*15a00*/  LOP3.LUT R67, R68, 0xff, RZ, 0xc0, !PT ;  /* 0x000000ff44437812 */ /* 0x000fe400078ec0ff */
[C---:B------:R-:W-:Y:S02]  /*15a10*/  PRMT R7, R6.reuse, 0x7772, RZ ;  /* 0x0000777206077816 */ /* 0x040fe400000000ff */
[----:B------:R-:W-:Y:S02]  /*15a20*/  PRMT R56, R65, 0x7772, RZ ;  /* 0x0000777241387816 */ /* 0x000fe400000000ff */
[----:B------:R-:W-:Y:S02]  /*15a30*/  IADD3 R73, P4, P5, R73, R4, R75 ;  /* 0x0000000449497210 */ /* 0x000fe40007d9e04b */
[----:B------:R-:W-:Y:S02]  /*15a40*/  PRMT R6, R6, 0x7773, RZ ;  /* 0x0000777306067816 */ /* 0x000fe400000000ff */
[----:B------:R-:W-:-:S02]  /*15a50*/  PRMT R65, R65, 0x7773, RZ ;  /* 0x0000777341417816 */ /* 0x000fc400000000ff */
[----:B------:R-:W-:Y:S02]  /*15a60*/  IADD3 R64, P1, P3, R67, R64, R74 ;  /* 0x0000004043407210 */ /* 0x000fe40007b3e04a */
[----:B------:R-:W-:Y:S02]  /*15a70*/  LOP3.LUT R7, R7, 0xff, RZ, 0xc0, !PT ;  /* 0x000000ff07077812 */ /* 0x000fe400078ec0ff */
[----:B------:R-:W-:Y:S02]  /*15a80*/  LOP3.LUT R67, R56, 0xff, RZ, 0xc0, !PT ;  /* 0x000000ff38437812 */ /* 0x000fe400078ec0ff */
[----:B------:R-:W-:Y:S01]  /*15a90*/  IADD3.X R75, PT, PT, RZ, R5, RZ, P4, P5 ;  /* 0x00000005ff4b7210 */ /* 0x000fe200027ea4ff */
[----:B------:R-:W4:Y:S01]  /*15aa0*/  LDS R56, [R20+0x300] ;  /* 0x0003000014387984 */ /* 0x000f220000000800 */
[----:B------:R-:W-:Y:S02]  /*15ab0*/  LOP3.LUT R6, R6, 0xff, RZ, 0xc0, !PT ;  /* 0x000000ff06067812 */ /* 0x000fe400078ec0ff */
[----:B------:R-:W-:-:S02]  /*15ac0*/  LOP3.LUT R65, R65, 0xff, RZ, 0xc0, !PT ;  /* 0x000000ff41417812 */ /* 0x000fc400078ec0ff */
[----:B-1----:R-:W-:Y:S02]  /*15ad0*/  PRMT R4, R69, 0x7770, RZ ;  /* 0x0000777045047816 */ /* 0x002fe400000000ff */
[----:B---3--:R-:W-:Y:S02]  /*15ae0*/  PRMT R5, R70, 0x7770, RZ ;  /* 0x0000777046057816 */ /* 0x008fe400000000ff */
[----:B------:R-:W-:Y:S02]  /*15af0*/  IADD3 R67, P4, P5, R67, R62, R7 ;  /* 0x0000003e43437210 */ /* 0x000fe40007d9e007 */
[----:B------:R-:W-:Y:S02]  /*15b00*/  IADD3.X R68, PT, PT, RZ, R63, RZ, P1, P3 ;  /* 0x0000003fff447210 */ /* 0x000fe40000fe64ff */
[----:B------:R-:W-:Y:S02]  /*15b10*/  IADD3 R62, P1, P3, R65, R60, R6 ;  /* 0x0000003c413e7210 */ /* 0x000fe40007b3e006 */
[----:B------:R-:W-:Y:S01]  /*15b20*/  LOP3.LUT R7, R4, 0xff, RZ, 0xc0, !PT ;  /* 0x000000ff04077812 */ /* 0x000fe200078ec0ff */
[----:B------:R-:W1:Y:S01]  /*15b30*/  LDS R60, [R20+0x380] ;  /* 0x00038000143c7984 */ /* 0x000e620000000800 */
        /* <DEDUP_REMOVED lines=21> */
[C---:B0-----:R-:W-:Y:S02]  /*15c90*/  PRMT R4, R71.reuse, 0x7770, RZ ;  /* 0x0000777047047816 */ /* 0x041fe400000000ff */
[----:B------:R-:W-:Y:S02]  /*15ca0*/  PRMT R5, R71, 0x7771, RZ ;  /* 0x0000777147057816 */ /* 0x000fe400000000ff */
[----:B--2---:R-:W-:Y:S02]  /*15cb0*/  PRMT R7, R72, 0x7771, RZ ;  /* 0x0000777148077816 */ /* 0x004fe400000000ff */
[----:B------:R-:W-:-:S02]  /*15cc0*/  LOP3.LUT R65, R4, 0xff, RZ, 0xc0, !PT ;  /* 0x000000ff04417812 */ /* 0x000fc400078ec0ff */
[----:B------:R-:W-:Y:S02]  /*15cd0*/  LOP3.LUT R4, R5, 0xff, RZ, 0xc0, !PT ;  /* 0x000000ff05047812 */ /* 0x000fe400078ec0ff */
[----:B------:R-:W-:Y:S02]  /*15ce0*/  LOP3.LUT R7, R7, 0xff, RZ, 0xc0, !PT ;  /* 0x000000ff07077812 */ /* 0x000fe400078ec0ff */
[----:B------:R-:W-:Y:S02]  /*15cf0*/  PRMT R6, R72, 0x7770, RZ ;  /* 0x0000777048067816 */ /* 0x000fe400000000ff */
[----:B------:R-:W-:Y:S02]  /*15d00*/  IADD3.X R70, PT, PT, RZ, R73, RZ, P1, P3 ;  /* 0x00000049ff467210 */ /* 0x000fe40000fe64ff */
[----:B------:R-:W-:Y:S02]  /*15d10*/  IADD3 R63, P1, P3, R7, R63, R4 ;  /* 0x0000003f073f7210 */ /* 0x000fe40007b3e004 */
[----:B------:R-:W-:-:S02]  /*15d20*/  LOP3.LUT R6, R6, 0xff, RZ, 0xc0, !PT ;  /* 0x000000ff06067812 */ /* 0x000fc400078ec0ff */
[C---:B------:R-:W-:Y:S02]  /*15d30*/  PRMT R4, R71.reuse, 0x7772, RZ ;  /* 0x0000777247047816 */ /* 0x040fe400000000ff */
[C---:B------:R-:W-:Y:S02]  /*15d40*/  PRMT R5, R72.reuse, 0x7772, RZ ;  /* 0x0000777248057816 */ /* 0x040fe400000000ff */
[----:B------:R-:W-:Y:S02]  /*15d50*/  PRMT R71, R71, 0x7773, RZ ;  /* 0x0000777347477816 */ /* 0x000fe400000000ff */
[----:B------:R-:W-:Y:S02]  /*15d60*/  PRMT R72, R72, 0x7773, RZ ;  /* 0x0000777348487816 */ /* 0x000fe400000000ff */
[----:B------:R-:W-:Y:S02]  /*15d70*/  IADD3.X R67, PT, PT, RZ, R74, RZ, P4, P5 ;  /* 0x0000004aff437210 */ /* 0x000fe400027ea4ff */
[----:B------:R-:W-:-:S02]  /*15d80*/  IADD3 R65, P5, P4, R6, R61, R65 ;  /* 0x0000003d06417210 */ /* 0x000fc40007cbe041 */
[----:B------:R-:W-:Y:S02]  /*15d90*/  LOP3.LUT R62, R4, 0xff, RZ, 0xc0, !PT ;  /* 0x000000ff043e7812 */ /* 0x000fe400078ec0ff */
[----:B------:R-:W-:Y:S02]  /*15da0*/  LOP3.LUT R4, R71, 0xff, RZ, 0xc0, !PT ;  /* 0x000000ff47047812 */ /* 0x000fe400078ec0ff */
[----:B------:R-:W-:Y:S02]  /*15db0*/  LOP3.LUT R61, R72, 0xff, RZ, 0xc0, !PT ;  /* 0x000000ff483d7812 */ /* 0x000fe400078ec0ff */
[----:B------:R-:W-:Y:S02]  /*15dc0*/  IADD3.X R68, PT, PT, RZ, R68, RZ, P1, P3 ;  /* 0x00000044ff447210 */ /* 0x000fe40000fe64ff */
[----:B------:R-:W-:Y:S02]  /*15dd0*/  LOP3.LUT R5, R5, 0xff, RZ, 0xc0, !PT ;  /* 0x000000ff05057812 */ /* 0x000fe400078ec0ff */
[----:B------:R-:W-:-:S02]  /*15de0*/  IADD3 R61, P1, P3, R61, R59, R4 ;  /* 0x0000003b3d3d7210 */ /* 0x000fc40007b3e004 */
[----:B----4-:R-:W-:Y:S02]  /*15df0*/  PRMT R4, R56, 0x7770, RZ ;  /* 0x0000777038047816 */ /* 0x010fe400000000ff */
[----:B-1----:R-:W-:Y:S02]  /*15e00*/  PRMT R6, R60, 0x7770, RZ ;  /* 0x000077703c067816 */ /* 0x002fe400000000ff */
[----:B------:R-:W-:Y:S02]  /*15e10*/  IADD3.X R69, PT, PT, RZ, R69, RZ, P5, P4 ;  /* 0x00000045ff457210 */ /* 0x000fe40002fe84ff */
[----:B------:R-:W-:Y:S02]  /*15e20*/  IADD3 R62, P5, P4, R5, R64, R62 ;  /* 0x00000040053e7210 */ /* 0x000fe40007cbe03e */
[----:B------:R-:W-:Y:S02]  /*15e30*/  PRMT R5, R56, 0x7771, RZ ;  /* 0x0000777138057816 */ /* 0x000fe400000000ff */
[----:B------:R-:W-:-:S02]  /*15e40*/  LOP3.LUT R59, R4, 0xff, RZ, 0xc0, !PT ;  /* 0x000000ff043b7812 */ /* 0x000fc400078ec0ff */
[----:B------:R-:W-:Y:S02]  /*15e50*/  LOP3.LUT R6, R6, 0xff, RZ, 0xc0, !PT ;  /* 0x000000ff06067812 */ /* 0x000fe400078ec0ff */
[----:B------:R-:W-:Y:S02]  /*15e60*/  PRMT R7, R60, 0x7771, RZ ;  /* 0x000077713c077816 */ /* 0x000fe400000000ff */
[----:B------:R-:W-:Y:S02]  /*15e70*/  IADD3.X R67, PT, PT, RZ, R67, RZ, P5, P4 ;  /* 0x00000043ff437210 */ /* 0x000fe40002fe84ff */
[----:B------:R-:W-:Y:S02]  /*15e80*/  LOP3.LUT R64, R5, 0xff, RZ, 0xc0, !PT ;  /* 0x000000ff05407812 */ /* 0x000fe400078ec0ff */
[----:B------:R-:W-:Y:S02]  /*15e90*/  IADD3 R4, P5, P4, R6, R65, R59 ;  /* 0x0000004106047210 */ /* 0x000fe40007cbe03b */
[----:B------:R-:W-:-:S02]  /*15ea0*/  LOP3.LUT R7, R7, 0xff, RZ, 0xc0, !PT ;  /* 0x000000ff07077812 */ /* 0x000fc400078ec0ff */
[----:B------:R-:W-:Y:S02]  /*15eb0*/  PRMT R5, R56, 0x7772, RZ ;  /* 0x0000777238057816 */ /* 0x000fe400000000ff */
[----:B------:R-:W-:Y:S02]  /*15ec0*/  PRMT R6, R60, 0x7772, RZ ;  /* 0x000077723c067816 */ /* 0x000fe400000000ff */
[----:B------:R-:W-:Y:S02]  /*15ed0*/  PRMT R56, R56, 0x7773, RZ ;  /* 0x0000777338387816 */ /* 0x000fe400000000ff */
[----:B------:R-:W-:Y:S02]  /*15ee0*/  PRMT R60, R60, 0x7773, RZ ;  /* 0x000077733c3c7816 */ /* 0x000fe400000000ff */
[----:B------:R-:W-:Y:S02]  /*15ef0*/  IADD3.X R65, PT, PT, RZ, R70, RZ, P1, P3 ;  /* 0x00000046ff417210 */ /* 0x000fe40000fe64ff */
        /* <DEDUP_REMOVED lines=9> */
[----:B------:R-:W-:Y:S02]  /*15f90*/  IADD3.X R61, PT, PT, RZ, R67, RZ, P5, P4 ;  /* 0x00000043ff3d7210 */ /* 0x000fe40002fe84ff */
[----:B------:R-:W-:-:S09]  /*15fa0*/  IADD3.X R59, PT, PT, RZ, R65, RZ, P1, P3 ;  /* 0x00000041ff3b7210 */ /* 0x000fd20000fe64ff */
.L_x_108:
[----:B------:R-:W-:Y:S05]  /*15fb0*/  BSYNC.RECONVERGENT B0 ;  /* 0x0000000000007941 */ /* 0x000fea0003800200 */
.L_x_107:
[----:B------:R-:W-:Y:S04]  /*15fc0*/  BSSY.RECONVERGENT B0, `(.L_x_109) ;  /* 0x000006a000007945 */ /* 0x000fe80003800200 */
[----:B------:R-:W-:Y:S05]  /*15fd0*/  @P2 BRA `(.L_x_110) ;  /* 0x0000000400a02947 */ /* 0x000fea0003800000 */
[----:B------:R-:W5:Y:S04]  /*15fe0*/  LDS R6, [R20+0x2000] ;  /* 0x0020000014067984 */ /* 0x000f680000000800 */
        /* <DEDUP_REMOVED lines=12> */
[----:B------:R-:W-:Y:S02]  /*160b0*/  PRMT R7, R6, 0x7772, RZ ;  /* 0x0000777206077816 */ /* 0x000fe400000000ff */
[----:B------:R-:W-:Y:S02]  /*160c0*/  PRMT R56, R65, 0x7772, RZ ;  /* 0x0000777241387816 */ /* 0x000fe400000000ff */
[----:B------:R-:W-:Y:S02]  /*160d0*/  LOP3.LUT R67, R68, 0xff, RZ, 0xc0, !PT ;  /* 0x000000ff44437812 */ /* 0x000fe400078ec0ff */
[----:B------:R-:W-:Y:S02]  /*160e0*/  IADD3 R74, P4, P5, R73, R58, R74 ;  /* 0x0000003a494a7210 */ /* 0x000fe40007d9e04a */
[----:B------:R-:W-:Y:S02]  /*160f0*/  LOP3.LUT R7, R7, 0xff, RZ, 0xc0, !PT ;  /* 0x000000ff07077812 */ /* 0x000fe400078ec0ff */
[----:B------:R-:W-:-:S02]  /*16100*/  LOP3.LUT R56, R56, 0xff, RZ, 0xc0, !PT ;  /* 0x000000ff38387812 */ /* 0x000fc400078ec0ff */
[----:B------:R-:W-:Y:S02]  /*16110*/  PRMT R6, R6, 0x7773, RZ ;  /* 0x0000777306067816 */ /* 0x000fe400000000ff */
[----:B------:R-:W-:Y:S02]  /*16120*/  IADD3 R66, P1, P3, R67, R66, R75 ;  /* 0x0000004243427210 */ /* 0x000fe40007b3e04b */
[----:B------:R-:W-:Y:S02]  /*16130*/  PRMT R65, R65, 0x7773, RZ ;  /* 0x0000777341417816 */ /* 0x000fe400000000ff */
[----:B------:R-:W-:Y:S02]  /*16140*/  IADD3.X R75, PT, PT, RZ, R57, RZ, P4, P5 ;  /* 0x00000039ff4b7210 */ /* 0x000fe400027ea4ff */
[----:B------:R-:W-:Y:S02]  /*16150*/  IADD3 R67, P4, P5, R56, R11, R7 ;  /* 0x0000000b38437210 */ /* 0x000fe40007d9e007 */
[----:B------:R-:W-:-:S02]  /*16160*/  LOP3.LUT R11, R6, 0xff, RZ, 0xc0, !PT ;  /* 0x000000ff060b7812 */ /* 0x000fc400078ec0ff */
[----:B------:R-:W-:Y:S02]  /*16170*/  LOP3.LUT R56, R65, 0xff, RZ, 0xc0, !PT ;  /* 0x000000ff41387812 */ /* 0x000fe400078ec0ff */
[----:B-1----:R-:W-:Y:S02]  /*16180*/  PRMT R6, R69, 0x7770, RZ ;  /* 0x0000777045067816 */ /* 0x002fe400000000ff */
[----:B---3--:R-:W-:Y:S02]  /*16190*/  PRMT R7, R70, 0x7770, RZ ;  /* 0x0000777046077816 */ /* 0x008fe400000000ff */
[----:B------:R-:W-:Y:S02]  /*161a0*/  IADD3.X R68, PT, PT, RZ, R55, RZ, P1, P3 ;  /* 0x00000037ff447210 */ /* 0x000fe40000fe64ff */
[----:B------:R-:W-:Y:S02]  /*161b0*/  IADD3 R55, P1, P3, R56, R9, R11 ;  /* 0x0000000938377210 */ /* 0x000fe40007b3e00b */
[----:B------:R-:W-:Y:S01]  /*161c0*/  IADD3.X R73, PT, PT, RZ, R10, RZ, P4, P5 ;  /* 0x0000000aff497210 */ /* 0x000fe200027ea4ff */
[----:B------:R-:W-:Y:S01]  /*161d0*/  LDS R11, [R20+0x2380] ;  /* 0x00238000140b7984 */ /* 0x000fe20000000800 */
[----:B------:R-:W-:-:S02]  /*161e0*/  LOP3.LUT R9, R6, 0xff, RZ, 0xc0, !PT ;  /* 0x000000ff06097812 */ /* 0x000fc400078ec0ff */
[----:B------:R-:W-:Y:S01]  /*161f0*/  LOP3.LUT R58, R7, 0xff, RZ, 0xc0, !PT ;  /* 0x000000ff073a7812 */ /* 0x000fe200078ec0ff */
[----:B------:R-:W1:Y:S01]  /*16200*/  LDS R10, [R20+0x2300] ;  /* 0x00230000140a7984 */ /* 0x000e620000000800 */
        /* <DEDUP_REMOVED lines=19> */
[C---:B0-----:R-:W-:Y:S02]  /*16340*/  PRMT R6, R71.reuse, 0x7770, RZ ;  /* 0x0000777047067816 */ /* 0x041fe400000000ff */
[----:B------:R-:W-:Y:S02]  /*16350*/  PRMT R7, R71, 0x7771, RZ ;  /* 0x0000777147077816 */ /* 0x000fe400000000ff */
[----:B--2---:R-:W-:Y:S02]  /*16360*/  PRMT R9, R72, 0x7771, RZ ;  /* 0x0000777148097816 */ /* 0x004fe400000000ff */
[----:B------:R-:W-:-:S02]  /*16370*/  LOP3.LUT R55, R6, 0xff, RZ, 0xc0, !PT ;  /* 0x000000ff06377812 */ /* 0x000fc400078ec0ff */
[----:B------:R-:W-:Y:S02]  /*16380*/  PRMT R8, R72, 0x7770, RZ ;  /* 0x0000777048087816 */ /* 0x000fe400000000ff */
[----:B------:R-:W-:Y:S02]  /*16390*/  LOP3.LUT R6, R7, 0xff, RZ, 0xc0, !PT ;  /* 0x000000ff07067812 */ /* 0x000fe400078ec0ff */
[----:B------:R-:W-:Y:S02]  /*163a0*/  LOP3.LUT R9, R9, 0xff, RZ, 0xc0, !PT ;  /* 0x000000ff09097812 */ /* 0x000fe400078ec0ff */
[----:B------:R-:W-:Y:S02]  /*163b0*/  IADD3.X R70, PT, PT, RZ, R56, RZ, P1, P3 ;  /* 0x00000038ff467210 */ /* 0x000fe40000fe64ff */
[----:B------:R-:W-:Y:S02]  /*163c0*/  LOP3.LUT R8, R8, 0xff, RZ, 0xc0, !PT ;  /* 0x000000ff08087812 */ /* 0x000fe400078ec0ff */
[----:B------:R-:W-:-:S02]  /*163d0*/  IADD3 R57, P1, P3, R9, R57, R6 ;  /* 0x0000003909397210 */ /* 0x000fc40007b3e006 */
[----:B------:R-:W-:Y:S02]  /*163e0*/  PRMT R6, R71, 0x7772, RZ ;  /* 0x0000777247067816 */ /* 0x000fe400000000ff */
[----:B------:R-:W-:Y:S02]  /*163f0*/  PRMT R7, R72, 0x7772, RZ ;  /* 0x0000777248077816 */ /* 0x000fe400000000ff */
[----:B------:R-:W-:Y:S02]  /*16400*/  IADD3.X R67, PT, PT, RZ, R73, RZ, P4, P5 ;  /* 0x00000049ff437210 */ /* 0x000fe400027ea4ff */
[----:B------:R-:W-:Y:S02]  /*16410*/  IADD3 R58, P5, P4, R8, R58, R55 ;  /* 0x0000003a083a7210 */ /* 0x000fe40007cbe037 */
[----:B------:R-:W-:Y:S02]  /*16420*/  LOP3.LUT R6, R6, 0xff, RZ, 0xc0, !PT ;  /* 0x000000ff06067812 */ /* 0x000fe400078ec0ff */
[----:B------:R-:W-:-:S02]  /*16430*/  LOP3.LUT R7, R7, 0xff, RZ, 0xc0, !PT ;  /* 0x000000ff07077812 */ /* 0x000fc400078ec0ff */
[----:B------:R-:W-:Y:S02]  /*16440*/  PRMT R71, R71, 0x7773, RZ ;  /* 0x0000777347477816 */ /* 0x000fe400000000ff */
[----:B------:R-:W-:Y:S02]  /*16450*/  PRMT R72, R72, 0x7773, RZ ;  /* 0x0000777348487816 */ /* 0x000fe400000000ff */
[----:B------:R-:W-:Y:S02]  /*16460*/  IADD3.X R69, PT, PT, RZ, R69, RZ, P5, P4 ;  /* 0x00000045ff457210 */ /* 0x000fe40002fe84ff */
[----:B------:R-:W-:Y:S02]  /*16470*/  IADD3 R65, P5, P4, R7, R65, R6 ;  /* 0x0000004107417210 */ /* 0x000fe40007cbe006 */
[----:B------:R-:W-:Y:S02]  /*16480*/  LOP3.LUT R71, R71, 0xff, RZ, 0xc0, !PT ;  /* 0x000000ff47477812 */ /* 0x000fe400078ec0ff */
[----:B------:R-:W-:-:S02]  /*16490*/  LOP3.LUT R56, R72, 0xff, RZ, 0xc0, !PT ;  /* 0x000000ff48387812 */ /* 0x000fc400078ec0ff */
[C---:B-1----:R-:W-:Y:S02]  /*164a0*/  PRMT R6, R10.reuse, 0x7770, RZ ;  /* 0x000077700a067816 */ /* 0x042fe400000000ff */
        /* <DEDUP_REMOVED lines=9> */
[----:B------:R-:W-:Y:S02]  /*16540*/  PRMT R6, R10, 0x7772, RZ ;  /* 0x000077720a067816 */ /* 0x000fe400000000ff */
[----:B------:R-:W-:-:S02]  /*16550*/  PRMT R7, R11, 0x7772, RZ ;  /* 0x000077720b077816 */ /* 0x000fc400000000ff */
[----:B------:R-:W-:Y:S02]  /*16560*/  IADD3.X R67, PT, PT, RZ, R67, RZ, P5, P4 ;  /* 0x00000043ff437210 */ /* 0x000fe40002fe84ff */
[----:B------:R-:W-:Y:S02]  /*16570*/  PRMT R10, R10, 0x7773, RZ ;  /* 0x000077730a0a7816 */ /* 0x000fe400000000ff */
[----:B------:R-:W-:Y:S02]  /*16580*/  PRMT R11, R11, 0x7773, RZ ;  /* 0x000077730b0b7816 */ /* 0x000fe400000000ff */
[----:B------:R-:W-:Y:S02]  /*16590*/  IADD3 R58, P5, P4, R8, R58, R55 ;  /* 0x0000003a083a7210 */ /* 0x000fe40007cbe037 */
        /* <DEDUP_REMOVED lines=12> */
.L_x_110:
[----:B------:R-:W-:Y:S05]  /*16660*/  BSYNC.RECONVERGENT B0 ;  /* 0x0000000000007941 */ /* 0x000fea0003800200 */
.L_x_109:
[----:B------:R-:W5:Y:S08]  /*16670*/  S2UR UR5, SR_CgaCtaId ;  /* 0x00000000000579c3 */ /* 0x000f700000008800 */
[----:B------:R-:W-:Y:S01]  /*16680*/  BAR.SYNC.DEFER_BLOCKING 0x0 ;  /* 0x0000000000007b1d */ /* 0x000fe20000010000 */
[C---:B------:R-:W-:Y:S01]  /*16690*/  LOP3.LUT R6, R13.reuse, 0x3e0, RZ, 0xc0, !PT ;  /* 0x000003e00d067812 */ /* 0x040fe200078ec0ff */
[----:B------:R-:W-:Y:S01]  /*166a0*/  IMAD.MOV.U32 R7, RZ, RZ, R63 ;  /* 0x000000ffff077224 */ /* 0x000fe200078e003f */
[----:B------:R-:W-:Y:S01]  /*166b0*/  ISETP.GT.U32.AND P1, PT, R13, 0x3f, PT ;  /* 0x0000003f0d00780c */ /* 0x000fe20003f24070 */
[----:B-1-34-:R-:W-:-:S02]  /*166c0*/  IMAD.MOV.U32 R68, RZ, RZ, R62 ;  /* 0x000000ffff447224 */ /* 0x01afc400078e003e */
[----:B------:R-:W-:Y:S01]  /*166d0*/  UMOV UR4, 0x400 ;  /* 0x0000040000047882 */ /* 0x000fe20000000000 */
[----:B------:R-:W-:Y:S01]  /*166e0*/  IMAD.MOV.U32 R69, RZ, RZ, R61 ;  /* 0x000000ffff457224 */ /* 0x000fe200078e003d */
[----:B------:R-:W-:Y:S01]  /*166f0*/  BSSY.RECONVERGENT B0, `(.L_x_111) ;  /* 0x0000058000007945 */ /* 0x000fe20003800200 */
[----:B------:R-:W-:Y:S02]  /*16700*/  IMAD.MOV.U32 R70, RZ, RZ, R60 ;  /* 0x000000ffff467224 */ /* 0x000fe400078e003c */
[----:B------:R-:W-:Y:S02]  /*16710*/  IMAD.MOV.U32 R71, RZ, RZ, R59 ;  /* 0x000000ffff477224 */ /* 0x000fe400078e003b */
[----:B------:R-:W-:Y:S02]  /*16720*/  IMAD.MOV.U32 R65, RZ, RZ, R57 ;  /* 0x000000ffff417224 */ /* 0x000fe400078e0039 */
[----:B------:R-:W-:Y:S01]  /*16730*/  IMAD.MOV.U32 R67, RZ, RZ, R55 ;  /* 0x000000ffff437224 */ /* 0x000fe200078e0037 */
[----:B------:R-:W-:Y:S01]  /*16740*/  LEA.HI R55, R13, R13, RZ, 0x1d ;  /* 0x0000000d0d377211 */ /* 0x000fe200078fe8ff */
[----:B-----5:R-:W-:-:S06]  /*16750*/  ULEA UR4, UR5, UR4, 0x18 ;  /* 0x0000000405047291 */ /* 0x020fcc000f8ec0ff */
[----:B------:R-:W-:-:S04]  /*16760*/  IMAD.U32 R56, RZ, RZ, UR4 ;  /* 0x00000004ff387e24 */ /* 0x000fc8000f8e00ff */
[--C-:B------:R-:W-:Y:S02]  /*16770*/  IMAD R73, R12, 0x200, R56.reuse ;  /* 0x000002000c497824 */ /* 0x100fe400078e0238 */
[----:B------:R-:W-:Y:S02]  /*16780*/  IMAD R99, R55, 0x8, R56 ;  /* 0x0000000837637824 */ /* 0x000fe400078e0238 */
[----:B------:R-:W-:Y:S02]  /*16790*/  IMAD.IADD R73, R73, 0x1, R6 ;  /* 0x0000000149497824 */ /* 0x000fe400078e0206 */
[----:B------:R-:W-:Y:S02]  /*167a0*/  IMAD.MOV.U32 R6, RZ, RZ, R64 ;  /* 0x000000ffff067224 */ /* 0x000fe400078e0040 */
[----:B------:R-:W-:Y:S01]  /*167b0*/  IMAD.MOV.U32 R64, RZ, RZ, R58 ;  /* 0x000000ffff407224 */ /* 0x000fe200078e003a */
[----:B------:R-:W-:Y:S04]  /*167c0*/  @!P0 STS.128 [R73+0x10], R68 ;  /* 0x0000104449008388 */ /* 0x000fe80000000c00 */
[----:B------:R1:W-:Y:S04]  /*167d0*/  @!P0 STS.128 [R73], R4 ;  /* 0x0000000449008388 */ /* 0x0003e80000000c00 */
[----:B------:R3:W-:Y:S01]  /*167e0*/  @!P2 STS.128 [R73+0x100], R64 ;  /* 0x000100404900a388 */ /* 0x0007e20000000c00 */
[----:B-1----:R-:W-:-:S02]  /*167f0*/  IMAD.MOV.U32 R4, RZ, RZ, R11 ;  /* 0x000000ffff047224 */ /* 0x002fc400078e000b */
[----:B------:R-:W-:Y:S02]  /*16800*/  IMAD.MOV.U32 R5, RZ, RZ, R10 ;  /* 0x000000ffff057224 */ /* 0x000fe400078e000a */
[----:B------:R-:W-:Y:S02]  /*16810*/  IMAD.MOV.U32 R6, RZ, RZ, R9 ;  /* 0x000000ffff067224 */ /* 0x000fe400078e0009 */
[----:B------:R-:W-:-:S05]  /*16820*/  IMAD.MOV.U32 R7, RZ, RZ, R8 ;  /* 0x000000ffff077224 */ /* 0x000fca00078e0008 */
[----:B------:R3:W-:Y:S01]  /*16830*/  @!P2 STS.128 [R73+0x110], R4 ;  /* 0x000110044900a388 */ /* 0x0007e20000000c00 */
[----:B------:R-:W-:Y:S06]  /*16840*/  BAR.SYNC.DEFER_BLOCKING 0x0 ;  /* 0x0000000000007b1d */ /* 0x000fec0000010000 */
[----:B------:R-:W-:Y:S05]  /*16850*/  @P1 BRA `(.L_x_112) ;  /* 0x0000000400041947 */ /* 0x000fea0003800000 */
[----:B------:R-:W-:-:S05]  /*16860*/  IMAD R57, R13, 0x4, R18 ;  /* 0x000000040d397824 */ /* 0x000fca00078e0212 */
[----:B---3--:R-:W-:Y:S04]  /*16870*/  LDS.64 R4, [R57] ;  /* 0x0000000039047984 */ /* 0x008fe80000000a00 */
[----:B------:R-:W-:Y:S04]  /*16880*/  LDS.64 R6, [R57+0x200] ;  /* 0x0002000039067984 */ /* 0x000fe80000000a00 */
        /* <DEDUP_REMOVED lines=62> */
.L_x_112:
[----:B------:R-:W-:Y:S05]  /*16c70*/  BSYNC.RECONVERGENT B0 ;  /* 0x0000000000007941 */ /* 0x000fea0003800200 */
.L_x_111:
[----:B------:R-:W-:Y:S01]  /*16c80*/  BAR.SYNC.DEFER_BLOCKING 0x0 ;  /* 0x0000000000007b1d */ /* 0x000fe20000010000 */
[----:B------:R-:W-:-:S05]  /*16c90*/  ISETP.GT.U32.AND P0, PT, R13, 0x1f, PT ;  /* 0x0000001f0d00780c */ /* 0x000fca0003f04070 */
[----:B------:R1:W-:Y:S02]  /*16ca0*/  STS.64 [R99+0x410], R26 ;  /* 0x0004101a63007388 */ /* 0x0003e40000000a00 */
[----:B------:R-:W-:Y:S06]  /*16cb0*/  BAR.SYNC.DEFER_BLOCKING 0x0 ;  /* 0x0000000000007b1d */ /* 0x000fec0000010000 */
[----:B------:R-:W-:Y:S05]  /*16cc0*/  @P0 BRA `(.L_x_113) ;  /* 0x0000000400380947 */ /* 0x000fea0003800000 */
[----:B------:R-:W-:Y:S01]  /*16cd0*/  IMAD R55, R13, 0x48, R56 ;  /* 0x000000480d377824 */ /* 0x000fe200078e0238 */
[C---:B------:R-:W-:Y:S01]  /*16ce0*/  ISETP.GE.AND P4, PT, R12.reuse, 0x10, PT ;  /* 0x000000100c00780c */ /* 0x040fe20003f86270 */
[----:B------:R-:W-:Y:S01]  /*16cf0*/  UMOV UR4, 0xffffffff ;  /* 0xffffffff00047882 */ /* 0x000fe20000000000 */
[C---:B------:R-:W-:Y:S02]  /*16d00*/  ISETP.GE.AND P5, PT, R12.reuse, 0x2, PT ;  /* 0x000000020c00780c */ /* 0x040fe40003fa6270 */
[----:B---3--:R-:W-:Y:S01]  /*16d10*/  LDS.64 R4, [R55+0x410] ;  /* 0x0004100037047984 */ /* 0x008fe20000000a00 */
[----:B------:R-:W-:-:S03]  /*16d20*/  ISETP.GE.AND P6, PT, R12, 0x1, PT ;  /* 0x000000010c00780c */ /* 0x000fc60003fc6270 */
[----:B------:R-:W-:Y:S04]  /*16d30*/  LDS.64 R6, [R55+0x418] ;  /* 0x0004180037067984 */ /* 0x000fe80000000a00 */
[----:B------:R-:W3:Y:S04]  /*16d40*/  LDS.64 R8, [R55+0x420] ;  /* 0x0004200037087984 */ /* 0x000ee80000000a00 */
[----:B------:R-:W-:Y:S04]  /*16d50*/  LDS.64 R10, [R55+0x428] ;  /* 0x00042800370a7984 */ /* 0x000fe80000000a00 */
[----:B------:R-:W4:Y:S04]  /*16d60*/  LDS.64 R58, [R55+0x430] ;  /* 0x00043000373a7984 */ /* 0x000f280000000a00 */
[----:B------:R-:W-:Y:S04]  /*16d70*/  LDS.64 R60, [R55+0x438] ;  /* 0x00043800373c7984 */ /* 0x000fe80000000a00 */
[----:B------:R-:W5:Y:S04]  /*16d80*/  LDS.64 R62, [R55+0x440] ;  /* 0x00044000373e7984 */ /* 0x000f680000000a00 */
[----:B------:R-:W0:Y:S01]  /*16d90*/  LDS.64 R64, [R55+0x448] ;  /* 0x0004480037407984 */ /* 0x000e220000000a00 */
[----:B---3--:R-:W-:-:S04]  /*16da0*/  IADD3 R57, P2, P3, R8, R6, R4 ;  /* 0x0000000608397210 */ /* 0x008fc80007b5e004 */
[----:B------:R-:W-:Y:S02]  /*16db0*/  IADD3.X R71, PT, PT, R9, R7, R5, P2, P3 ;  /* 0x0000000709477210 */ /* 0x000fe400017e6405 */
[----:B----4-:R-:W-:-:S04]  /*16dc0*/  IADD3 R57, P2, P3, R58, R57, R10 ;  /* 0x000000393a397210 */ /* 0x010fc80007b5e00a */
[----:B------:R-:W-:Y:S02]  /*16dd0*/  IADD3.X R71, PT, PT, R59, R71, R11, P2, P3 ;  /* 0x000000473b477210 */ /* 0x000fe400017e640b */
[----:B-----5:R-:W-:-:S04]  /*16de0*/  IADD3 R57, P2, P3, R62, R57, R60 ;  /* 0x000000393e397210 */ /* 0x020fc80007b5e03c */
[----:B------:R-:W-:Y:S02]  /*16df0*/  IADD3.X R71, PT, PT, R63, R71, R61, P2, P3 ;  /* 0x000000473f477210 */ /* 0x000fe400017e643d */
[----:B0-----:R-:W-:Y:S02]  /*16e00*/  IADD3 R72, P2, PT, R64, R57, RZ ;  /* 0x0000003940487210 */ /* 0x001fe40007f5e0ff */
[----:B------:R-:W-:Y:S02]  /*16e10*/  P2R R57, PR, RZ, 0x10 ;  /* 0x00000010ff397803 */ /* 0x000fe40000000000 */
[C---:B------:R-:W-:Y:S01]  /*16e20*/  ISETP.GE.AND P3, PT, R12.reuse, 0x8, PT ;  /* 0x000000080c00780c */ /* 0x040fe20003f66270 */
[----:B------:R-:W-:Y:S01]  /*16e30*/  IMAD.X R71, R65, 0x1, R71, P2 ;  /* 0x0000000141477824 */ /* 0x000fe200010e0647 */
[----:B------:R-:W-:Y:S01]  /*16e40*/  ISETP.GE.AND P4, PT, R12, 0x4, PT ;  /* 0x000000040c00780c */ /* 0x000fe20003f86270 */
[----:B------:R-:W-:-:S12]  /*16e50*/  BRA.DIV UR4, `(.L_x_114) ;  /* 0x00000096049c7947 */ /* 0x000fd8000b800000 */
[----:B------:R-:W0:Y:S04]  /*16e60*/  SHFL.UP PT, R57, R72, 0x1, RZ ;  /* 0x0420000048397989 */ /* 0x000e2800000e00ff */
[----:B------:R-:W3:Y:S01]  /*16e70*/  SHFL.UP PT, R64, R71, 0x1, RZ ;  /* 0x0420000047407989 */ /* 0x000ee200000e00ff */
[----:B0-----:R-:W-:Y:S02]  /*16e80*/  SEL R57, R57, RZ, P6 ;  /* 0x000000ff39397207 */ /* 0x001fe40003000000 */
[----:B---3--:R-:W-:Y:S02]  /*16e90*/  SEL R64, R64, RZ, P6 ;  /* 0x000000ff40407207 */ /* 0x008fe40003000000 */
[----:B------:R-:W-:-:S05]  /*16ea0*/  IADD3 R66, P2, PT, R57, R72, RZ ;  /* 0x0000004839427210 */ /* 0x000fca0007f5e0ff */
[----:B------:R-:W-:Y:S01]  /*16eb0*/  IMAD.X R69, R64, 0x1, R71, P2 ;  /* 0x0000000140457824 */ /* 0x000fe200010e0647 */
[----:B------:R-:W0:Y:S04]  /*16ec0*/  SHFL.UP PT, R57, R66, 0x2, RZ ;  /* 0x0440000042397989 */ /* 0x000e2800000e00ff */
[----:B------:R-:W3:Y:S01]  /*16ed0*/  SHFL.UP PT, R64, R69, 0x2, RZ ;  /* 0x0440000045407989 */ /* 0x000ee200000e00ff */
[----:B0-----:R-:W-:-:S04]  /*16ee0*/  SEL R57, R57, RZ, P5 ;  /* 0x000000ff39397207 */ /* 0x001fc80002800000 */
[----:B------:R-:W-:Y:S02]  /*16ef0*/  IADD3 R68, P2, PT, R57, R66, RZ ;  /* 0x0000004239447210 */ /* 0x000fe40007f5e0ff */
[----:B---3--:R-:W-:-:S03]  /*16f00*/  SEL R64, R64, RZ, P5 ;  /* 0x000000ff40407207 */ /* 0x008fc60002800000 */
[----:B------:R-:W0:Y:S02]  /*16f10*/  SHFL.UP PT, R57, R68, 0x4, RZ ;  /* 0x0480000044397989 */ /* 0x000e2400000e00ff */
[----:B------:R-:W-:-:S05]  /*16f20*/  IMAD.X R67, R64, 0x1, R69, P2 ;  /* 0x0000000140437824 */ /* 0x000fca00010e0645 */
        /* <DEDUP_REMOVED lines=10> */
[----:B------:R0:W3:Y:S02]  /*16fd0*/  SHFL.UP PT, R57, R66, 0x10, RZ ;  /* 0x0600000042397989 */ /* 0x0000e400000e00ff */
[----:B------:R-:W-:-:S05]  /*16fe0*/  IMAD.X R68, R64, 0x1, R65, P2 ;  /* 0x0000000140447824 */ /* 0x000fca00010e0641 */
[----:B------:R0:W4:Y:S02]  /*16ff0*/  SHFL.UP PT, R64, R68, 0x10, RZ ;  /* 0x0600000044407989 */ /* 0x00012400000e00ff */
.L_x_206:
[----:B------:R-:W-:-:S04]  /*17000*/  ISETP.GE.AND P2, PT, R12, 0x10, PT ;  /* 0x000000100c00780c */ /* 0x000fc80003f46270 */
[----:B---3--:R-:W-:Y:S02]  /*17010*/  SEL R57, R57, RZ, P2 ;  /* 0x000000ff39397207 */ /* 0x008fe40001000000 */
[----:B----4-:R-:W-:Y:S02]  /*17020*/  SEL R65, R64, RZ, P2 ;  /* 0x000000ff40417207 */ /* 0x010fe40001000000 */
[----:B------:R-:W-:-:S04]  /*17030*/  IADD3 R64, P2, P3, -R72, R57, R66 ;  /* 0x0000003948407210 */ /* 0x000fc80007b5e142 */
[----:B------:R-:W-:Y:S02]  /*17040*/  IADD3.X R65, PT, PT, ~R71, R65, R68, P2, P3 ;  /* 0x0000004147417210 */ /* 0x000fe400017e6544 */
[----:B------:R-:W-:-:S03]  /*17050*/  IADD3 R4, P2, PT, R4, R64, RZ ;  /* 0x0000004004047210 */ /* 0x000fc60007f5e0ff */
[----:B------:R4:W-:Y:S02]  /*17060*/  STS.64 [R55+0x410], R64 ;  /* 0x0004104037007388 */ /* 0x0009e40000000a00 */
        /* <DEDUP_REMOVED lines=20> */
.L_x_113:
[----:B------:R-:W-:Y:S05]  /*171b0*/  WARPSYNC.ALL ;  /* 0x0000000000007948 */ /* 0x000fea0003800000 */
[----:B------:R-:W-:Y:S06]  /*171c0*/  BAR.SYNC.DEFER_BLOCKING 0x0 ;  /* 0x0000000000007b1d */ /* 0x000fec0000010000 */
[----:B------:R-:W-:Y:S01]  /*171d0*/  BSSY B0, `(.L_x_115) ;  /* 0x00008a3000007945 */ /* 0x000fe20003800000 */
[----:B-1----:R-:W1:Y:S01]  /*171e0*/  LDS.64 R98, [R99+0x410] ;  /* 0x0004100063627984 */ /* 0x002e620000000a00 */
[----:B------:R-:W-:Y:S01]  /*171f0*/  BAR.SYNC.DEFER_BLOCKING 0x0 ;  /* 0x0000000000007b1d */ /* 0x000fe20000010000 */
[----:B-1----:R-:W-:-:S02]  /*17200*/  ISETP.NE.U32.AND P2, PT, R98, R3, PT ;  /* 0x000000036200720c */ /* 0x002fc40003f45070 */
[----:B------:R-:W-:Y:S02]  /*17210*/  ISETP.EQ.U32.AND P3, PT, R98, RZ, PT ;  /* 0x000000ff6200720c */ /* 0x000fe40003f62070 */
[----:B------:R-:W-:-:S04]  /*17220*/  ISETP.NE.AND.EX P2, PT, R99, R2, PT, P2 ;  /* 0x000000026300720c */ /* 0x000fc80003f45320 */
[----:B------:R-:W-:-:S04]  /*17230*/  ISETP.EQ.OR.EX P2, PT, R99, RZ, !P2, P3 ;  /* 0x000000ff6300720c */ /* 0x000fc80005742730 */
[----:B------:R-:W-:-:S13]  /*17240*/  ISETP.GT.U32.OR P2, PT, R13, 0x3f, P2 ;  /* 0x0000003f0d00780c */ /* 0x000fda0001744470 */
[----:B------:R-:W-:Y:S06]  /*17250*/  BAR.RED.AND.DEFER_BLOCKING 0x0, P2 ;  /* 0x0000000000007b1d */ /* 0x000fec0001014400 */
[----:B------:R-:W1:Y:S02]  /*17260*/  B2R.RESULT RZ, P2 ;  /* 0x0000000000ff731c */ /* 0x000e640000044000 */
[----:B-1----:R-:W-:Y:S05]  /*17270*/  @P2 BRA `(.L_x_116) ;  /* 0x00000078009c2947 */ /* 0x002fea0003800000 */
[----:B------:R-:W-:Y:S01]  /*17280*/  ISETP.GE.U32.AND P2, PT, R3, 0x1700, PT ;  /* 0x000017000300780c */ /* 0x000fe20003f46070 */
[----:B----4-:R-:W-:Y:S01]  /*17290*/  IMAD.MOV.U32 R55, RZ, RZ, R98 ;  /* 0x000000ffff377224 */ /* 0x010fe200078e0062 */
[----:B------:R-:W-:Y:S01]  /*172a0*/  CS2R R58, SRZ ;  /* 0x00000000003a7805 */ /* 0x000fe2000001ff00 */
[----:B------:R-:W-:Y:S01]  /*172b0*/  IMAD.MOV.U32 R57, RZ, RZ, R99 ;  /* 0x000000ffff397224 */ /* 0x000fe200078e0063 */
[----:B------:R-:W-:Y:S01]  /*172c0*/  ISETP.GE.AND.EX P2, PT, R2, RZ, PT, P2 ;  /* 0x000000ff0200720c */ /* 0x000fe20003f46320 */
[----:B------:R-:W-:Y:S02]  /*172d0*/  IMAD.MOV.U32 R60, RZ, RZ, R3 ;  /* 0x000000ffff3c7224 */ /* 0x000fe400078e0003 */
[----:B------:R-:W-:-:S10]  /*172e0*/  IMAD.MOV.U32 R61, RZ, RZ, R2 ;  /* 0x000000ffff3d7224 */ /* 0x000fd400078e0002 */
[----:B------:R-:W-:Y:S05]  /*172f0*/  @!P2 BRA `(.L_x_117) ;  /* 0x0000003400e8a947 */ /* 0x000fea0003800000 */
[----:B------:R-:W-:-:S07]  /*17300*/  CS2R R58, SRZ ;  /* 0x00000000003a7805 */ /* 0x000fce000001ff00 */
.L_x_118:
[----:B------:R-:W3:Y:S02]  /*17310*/  S2R R13, SR_TID.X ;  /* 0x00000000000d7919 */ /* 0x000ee40000002100 */
[----:B---3--:R-:W-:-:S05]  /*17320*/  IADD3 R5, P0, PT, R13, R58, RZ ;  /* 0x0000003a0d057210 */ /* 0x008fca0007f1e0ff */
[----:B------:R-:W-:Y:S01]  /*17330*/  IMAD.X R6, RZ, RZ, R59, P0 ;  /* 0x000000ffff067224 */ /* 0x000fe200000e063b */
[----:B------:R-:W-:-:S04]  /*17340*/  LEA R4, P0, R5, R0, 0x2 ;  /* 0x0000000005047211 */ /* 0x000fc800078010ff */
[----:B------:R-:W-:-:S05]  /*17350*/  LEA.HI.X R5, R5, R17, R6, 0x2, P0 ;  /* 0x0000001105057211 */ /* 0x000fca00000f1406 */
        /* <DEDUP_REMOVED lines=23> */
[----:B------:R-:W1:Y:S01]  /*174d0*/  S2UR UR5, SR_CgaCtaId ;  /* 0x00000000000579c3 */ /* 0x000e620000008800 */
[----:B------:R-:W-:Y:S01]  /*174e0*/  UMOV UR4, 0x400 ;  /* 0x0000040000047882 */ /* 0x000fe20000000000 */
[----:B------:R-:W-:-:S02]  /*174f0*/  BMSK R60, RZ, R21 ;  /* 0x00000015ff3c721b */ /* 0x000fc40000000000 */
[----:B------:R-:W-:Y:S02]  /*17500*/  ISETP.NE.AND P1, PT, R12, 0x1f, PT ;  /* 0x0000001f0c00780c */ /* 0x000fe40003f25270 */
[----:B------:R-:W-:-:S04]  /*17510*/  SHF.R.U32.HI R165, RZ, 0x5, R13 ;  /* 0x00000005ffa57819 */ /* 0x000fc8000001160d */
[C---:B------:R-:W-:Y:S02]  /*17520*/  ISETP.NE.AND P3, PT, R165.reuse, 0x6, PT ;  /* 0x00000006a500780c */ /* 0x040fe40003f65270 */
[----:B------:R-:W-:Y:S01]  /*17530*/  ISETP.NE.AND P2, PT, R165, 0x7, PT ;  /* 0x00000007a500780c */ /* 0x000fe20003f45270 */
[----:B-1----:R-:W-:-:S06]  /*17540*/  ULEA UR4, UR5, UR4, 0x18 ;  /* 0x0000000405047291 */ /* 0x002fcc000f8ec0ff */
[----:B------:R-:W-:Y:S01]  /*17550*/  IMAD.U32 R56, RZ, RZ, UR4 ;  /* 0x00000004ff387e24 */ /* 0x000fe2000f8e00ff */
[----:B------:R-:W-:Y:S05]  /*17560*/  WARPSYNC.ALL ;  /* 0x0000000000007948 */ /* 0x000fea0003800000 */
[----:B0-2---:R-:W-:-:S04]  /*17570*/  IMAD R18, R13, 0x4, R56 ;  /* 0x000000040d127824 */ /* 0x005fc800078e0238 */
[----:B------:R-:W-:-:S04]  /*17580*/  IMAD R62, R13, 0x4, R18 ;  /* 0x000000040d3e7824 */ /* 0x000fc800078e0212 */
[C-C-:B------:R-:W-:Y:S01]  /*17590*/  IMAD R131, R13.reuse, 0x7c, R62.reuse ;  /* 0x0000007c0d837824 */ /* 0x140fe200078e023e */
[----:B---3--:R0:W-:Y:S04]  /*175a0*/  STS [R18], R7 ;  /* 0x0000000712007388 */ /* 0x0081e80000000800 */
[----:B----4-:R-:W-:Y:S04]  /*175b0*/  STS [R18+0x400], R9 ;  /* 0x0004000912007388 */ /* 0x010fe80000000800 */
[----:B-----5:R-:W-:Y:S01]  /*175c0*/  STS [R18+0x800], R11 ;  /* 0x0008000b12007388 */ /* 0x020fe20000000800 */
[----:B0-----:R-:W-:-:S03]  /*175d0*/  IMAD R7, R13, 0x54, R62 ;  /* 0x000000540d077824 */ /* 0x001fc600078e023e */
        /* <DEDUP_REMOVED lines=21> */
[----:B------:R-:W0:Y:S04]  /*17730*/  LDS R61, [R7] ;  /* 0x00000000073d7984 */ /* 0x000e280000000800 */
[----:B------:R-:W1:Y:S04]  /*17740*/  LDS R95, [R7+0x4] ;  /* 0x00000400075f7984 */ /* 0x000e680000000800 */
[----:B------:R-:W2:Y:S04]  /*17750*/  LDS R93, [R7+0x8] ;  /* 0x00000800075d7984 */ /* 0x000ea80000000800 */
[----:B------:R-:W-:Y:S04]  /*17760*/  LDS R91, [R7+0xc] ;  /* 0x00000c00075b7984 */ /* 0x000fe80000000800 */
[----:B------:R-:W-:Y:S04]  /*17770*/  LDS R89, [R7+0x10] ;  /* 0x0000100007597984 */ /* 0x000fe80000000800 */
[----:B------:R-:W-:Y:S04]  /*17780*/  LDS R87, [R7+0x14] ;  /* 0x0000140007577984 */ /* 0x000fe80000000800 */
[----:B------:R-:W-:Y:S04]  /*17790*/  LDS R85, [R7+0x18] ;  /* 0x0000180007557984 */ /* 0x000fe80000000800 */
[----:B------:R-:W-:Y:S04]  /*177a0*/  LDS R83, [R7+0x1c] ;  /* 0x00001c0007537984 */ /* 0x000fe80000000800 */
[----:B------:R-:W-:Y:S04]  /*177b0*/  LDS R81, [R7+0x20] ;  /* 0x0000200007517984 */ /* 0x000fe80000000800 */
[----:B------:R-:W-:Y:S04]  /*177c0*/  LDS R79, [R7+0x24] ;  /* 0x00002400074f7984 */ /* 0x000fe80000000800 */
[----:B------:R-:W-:Y:S01]  /*177d0*/  LDS R77, [R7+0x28] ;  /* 0x00002800074d7984 */ /* 0x000fe20000000800 */
[----:B0-----:R-:W-:-:S03]  /*177e0*/  SHF.R.U32.HI R5, RZ, R16, R61 ;  /* 0x00000010ff057219 */ /* 0x001fc6000001163d */
[----:B------:R-:W-:Y:S01]  /*177f0*/  LDS R75, [R7+0x2c] ;  /* 0x00002c00074b7984 */ /* 0x000fe20000000800 */
[----:B------:R-:W-:-:S03]  /*17800*/  LOP3.LUT R5, R60, R5, RZ, 0xc0, !PT ;  /* 0x000000053c057212 */ /* 0x000fc600078ec0ff */
[----:B------:R-:W-:Y:S01]  /*17810*/  LDS R73, [R7+0x30] ;  /* 0x0000300007497984 */ /* 0x000fe20000000800 */
[----:B------:R-:W-:Y:S01]  /*17820*/  SHF.R.U32.HI R6, RZ, 0x4, R5 ;  /* 0x00000004ff067819 */ /* 0x000fe20000011605 */
[----:B------:R-:W-:Y:S02]  /*17830*/  IMAD.SHL.U32 R4, R5, 0x400, RZ ;  /* 0x0000040005047824 */ /* 0x000fe400078e00ff */
[----:B------:R-:W-:Y:S01]  /*17840*/  LDS R71, [R7+0x34] ;  /* 0x0000340007477984 */ /* 0x000fe20000000800 */
[----:B------:R-:W-:Y:S02]  /*17850*/  LOP3.LUT R6, R6, 0xffffffe, RZ, 0xc0, !PT ;  /* 0x0ffffffe06067812 */ /* 0x000fe400078ec0ff */
[----:B------:R-:W-:Y:S01]  /*17860*/  LOP3.LUT R5, R4, 0x7c00, RZ, 0xc0, !PT ;  /* 0x00007c0004057812 */ /* 0x000fe200078ec0ff */
[----:B------:R-:W-:Y:S03]  /*17870*/  LDS R69, [R7+0x38] ;  /* 0x0000380007457984 */ /* 0x000fe60000000800 */
[----:B------:R-:W-:Y:S01]  /*17880*/  IADD3 R64, PT, PT, R6, R18, R5 ;  /* 0x0000001206407210 */ /* 0x000fe20007ffe005 */
[----:B------:R-:W-:Y:S01]  /*17890*/  LDS R67, [R7+0x3c] ;  /* 0x00003c0007437984 */ /* 0x000fe20000000800 */
[----:B-1----:R-:W-:-:S03]  /*178a0*/  SHF.R.U32.HI R5, RZ, R16, R95 ;  /* 0x00000010ff057219 */ /* 0x002fc6000001165f */
[----:B------:R-:W-:Y:S01]  /*178b0*/  LDS R65, [R7+0x40] ;  /* 0x0000400007417984 */ /* 0x000fe20000000800 */
[----:B------:R-:W-:-:S03]  /*178c0*/  LOP3.LUT R5, R60, R5, RZ, 0xc0, !PT ;  /* 0x000000053c057212 */ /* 0x000fc600078ec0ff */
[----:B------:R-:W-:Y:S02]  /*178d0*/  LDS R63, [R7+0x44] ;  /* 0x00004400073f7984 */ /* 0x000fe40000000800 */
[----:B------:R-:W-:Y:S01]  /*178e0*/  IMAD.SHL.U32 R4, R5, 0x400, RZ ;  /* 0x0000040005047824 */ /* 0x000fe200078e00ff */
[----:B------:R-:W-:Y:S01]  /*178f0*/  SHF.R.U32.HI R5, RZ, 0x4, R5 ;  /* 0x00000004ff057819 */ /* 0x000fe20000011605 */
[----:B------:R-:W-:Y:S03]  /*17900*/  LDS R101, [R7+0x48] ;  /* 0x0000480007657984 */ /* 0x000fe60000000800 */
[----:B------:R-:W-:Y:S01]  /*17910*/  LOP3.LUT R68, R5, 0xffffffe, RZ, 0xc0, !PT ;  /* 0x0ffffffe05447812 */ /* 0x000fe200078ec0ff */
[----:B------:R-:W-:Y:S04]  /*17920*/  LDS R99, [R7+0x4c] ;  /* 0x00004c0007637984 */ /* 0x000fe80000000800 */
[----:B------:R-:W-:Y:S04]  /*17930*/  LDS R97, [R7+0x50] ;  /* 0x0000500007617984 */ /* 0x000fe80000000800 */
[----:B------:R-:W-:Y:S04]  /*17940*/  LDS R105, [R7+0x54] ;  /* 0x0000540007697984 */ /* 0x000fe80000000800 */
[----:B------:R0:W-:Y:S01]  /*17950*/  LDS R103, [R7+0x58] ;  /* 0x0000580007677984 */ /* 0x0001e20000000800 */
[----:B------:R-:W-:Y:S01]  /*17960*/  BAR.SYNC.DEFER_BLOCKING 0x0 ;  /* 0x0000000000007b1d */ /* 0x000fe20000010000 */
[----:B0-----:R-:W-:-:S04]  /*17970*/  LOP3.LUT R7, R4, 0x7c00, RZ, 0xc0, !PT ;  /* 0x00007c0004077812 */ /* 0x001fc800078ec0ff */
[----:B------:R-:W-:Y:S02]  /*17980*/  IADD3 R68, PT, PT, R68, R18, R7 ;  /* 0x0000001244447210 */ /* 0x000fe40007ffe007 */
[----:B--2---:R-:W-:-:S04]  /*17990*/  SHF.R.U32.HI R7, RZ, R16, R93 ;  /* 0x00000010ff077219 */ /* 0x004fc8000001165d */
[----:B------:R-:W-:-:S05]  /*179a0*/  LOP3.LUT R7, R60, R7, RZ, 0xc0, !PT ;  /* 0x000000073c077212 */ /* 0x000fca00078ec0ff */
[----:B------:R-:W-:Y:S01]  /*179b0*/  IMAD.SHL.U32 R4, R7, 0x400, RZ ;  /* 0x0000040007047824 */ /* 0x000fe200078e00ff */
[----:B------:R-:W-:Y:S01]  /*179c0*/  SHF.R.U32.HI R7, RZ, 0x4, R7 ;  /* 0x00000004ff077819 */ /* 0x000fe20000011607 */
[----:B------:R-:W-:Y:S03]  /*179d0*/  STS [R18], RZ ;  /* 0x000000ff12007388 */ /* 0x000fe60000000800 */
[----:B------:R-:W-:Y:S02]  /*179e0*/  LOP3.LUT R9, R4, 0x7c00, RZ, 0xc0, !PT ;  /* 0x00007c0004097812 */ /* 0x000fe400078ec0ff */
[----:B------:R-:W-:Y:S01]  /*179f0*/  LOP3.LUT R72, R7, 0xffffffe, RZ, 0xc0, !PT ;  /* 0x0ffffffe07487812 */ /* 0x000fe200078ec0ff */
[----:B------:R-:W-:Y:S03]  /*17a00*/  STS [R18+0x400], RZ ;  /* 0x000400ff12007388 */ /* 0x000fe60000000800 */
[----:B------:R-:W-:Y:S01]  /*17a10*/  IADD3 R72, PT, PT, R72, R18, R9 ;  /* 0x0000001248487210 */ /* 0x000fe20007ffe009 */
        /* <DEDUP_REMOVED lines=35> */
[----:B0-----:R-:W-:-:S04]  /*17c50*/  SHF.R.U32.HI R5, RZ, R16, R91 ;  /* 0x00000010ff057219 */ /* 0x001fc8000001165b */
[----:B------:R-:W-:-:S05]  /*17c60*/  LOP3.LUT R5, R60, R5, RZ, 0xc0, !PT ;  /* 0x000000053c057212 */ /* 0x000fca00078ec0ff */
[----:B------:R-:W-:Y:S01]  /*17c70*/  IMAD.SHL.U32 R4, R5, 0x400, RZ ;  /* 0x0000040005047824 */ /* 0x000fe200078e00ff */
[----:B------:R-:W-:-:S04]  /*17c80*/  SHF.R.U32.HI R5, RZ, 0x4, R5 ;  /* 0x00000004ff057819 */ /* 0x000fc80000011605 */
[----:B------:R-:W-:Y:S02]  /*17c90*/  LOP3.LUT R9, R4, 0x7c00, RZ, 0xc0, !PT ;  /* 0x00007c0004097812 */ /* 0x000fe400078ec0ff */
[----:B------:R-:W-:-:S04]  /*17ca0*/  LOP3.LUT R76, R5, 0xffffffe, RZ, 0xc0, !PT ;  /* 0x0ffffffe054c7812 */ /* 0x000fc800078ec0ff */
[----:B------:R-:W-:Y:S01]  /*17cb0*/  IADD3 R76, PT, PT, R76, R18, R9 ;  /* 0x000000124c4c7210 */ /* 0x000fe20007ffe009 */
[----:B-1----:R-:W-:-:S05]  /*17cc0*/  VIADD R7, R70, 0x1 ;  /* 0x0000000146077836 */ /* 0x002fca0000000000 */
        /* <DEDUP_REMOVED lines=98> */
[----:B------:R-:W-:Y:S02]  /*182f0*/  IADD3 R111, PT, PT, R5, R18, R111 ;  /* 0x00000012056f7210 */ /* 0x000fe40007ffe06f */
[----:B------:R-:W-:-:S04]  /*18300*/  SHF.R.U32.HI R5, RZ, R16, R69 ;  /* 0x00000010ff057219 */ /* 0x000fc80000011645 */
[----:B------:R-:W-:Y:S01]  /*18310*/  LOP3.LUT R5, R60, R5, RZ, 0xc0, !PT ;  /* 0x000000053c057212 */ /* 0x000fe200078ec0ff */
[----:B-1----:R-:W-:-:S05]  /*18320*/  VIADD R4, R108, 0x1 ;  /* 0x000000016c047836 */ /* 0x002fca0000000000 */
[----:B------:R0:W-:Y:S04]  /*18330*/  STS.U16 [R107], R4 ;  /* 0x000000046b007388 */ /* 0x0001e80000000400 */
[----:B------:R-:W1:Y:S01]  /*18340*/  LDS.U16 R110, [R109] ;  /* 0x000000006d6e7984 */ /* 0x000e620000000400 */
[----:B0-----:R-:W-:Y:S01]  /*18350*/  IMAD.SHL.U32 R4, R5, 0x400, RZ ;  /* 0x0000040005047824 */ /* 0x001fe200078e00ff */
        /* <DEDUP_REMOVED lines=156> */
[----:B------:R-:W-:Y:S01]  /*18d20*/  IMAD.IADD R161, R6, 0x1, R133 ;  /* 0x0000000106a17824 */ /* 0x000fe200078e0285 */
[----:B------:R-:W-:-:S03]  /*18d30*/  @!P1 SHF.R.U32.HI R6, RZ, 0x3, R13 ;  /* 0x00000003ff069819 */ /* 0x000fc6000001160d */
[----:B------:R-:W-:Y:S01]  /*18d40*/  IMAD.IADD R134, R134, 0x1, R161 ;  /* 0x0000000186867824 */ /* 0x000fe200078e02a1 */
[----:B------:R-:W-:-:S04]  /*18d50*/  @!P1 LOP3.LUT R7, R6, 0x7c, RZ, 0xc0, !PT ;  /* 0x0000007c06079812 */ /* 0x000fc800078ec0ff */
[----:B------:R-:W0:Y:S01]  /*18d60*/  SHFL.UP P0, R5, R134, 0x1, RZ ;  /* 0x0420000086057989 */ /* 0x000e2200000000ff */
[----:B------:R-:W-:Y:S02]  /*18d70*/  @!P1 IMAD.IADD R170, R56, 0x1, R7 ;  /* 0x0000000138aa9824 */ /* 0x000fe400078e0207 */
        /* <DEDUP_REMOVED lines=9> */
[----:B------:R-:W-:-:S04]  /*18e10*/  ISETP.NE.AND P0, PT, R165, 0x1, PT ;  /* 0x00000001a500780c */ /* 0x000fc80003f05270 */
[----:B------:R0:W-:Y:S01]  /*18e20*/  @!P1 STS [R170+0x8400], R163 ;  /* 0x008400a3aa009388 */ /* 0x0001e20000000800 */
[----:B------:R-:W-:Y:S01]  /*18e30*/  BAR.SYNC.DEFER_BLOCKING 0x0 ;  /* 0x0000000000007b1d */ /* 0x000fe20000010000 */
[----:B------:R-:W-:Y:S01]  /*18e40*/  ISETP.NE.AND P1, PT, R165, 0x4, PT ;  /* 0x00000004a500780c */ /* 0x000fe20003f25270 */
[----:B0-----:R-:W-:-:S04]  /*18e50*/  IMAD.IADD R163, R163, 0x1, -R134 ;  /* 0x00000001a3a37824 */ /* 0x001fc800078e0a86 */
[----:B------:R-:W0:Y:S04]  /*18e60*/  LDS.128 R4, [R56+0x8400] ;  /* 0x0084000038047984 */ /* 0x000e280000000c00 */
[----:B------:R-:W1:Y:S01]  /*18e70*/  LDS.128 R8, [R56+0x8410] ;  /* 0x0084100038087984 */ /* 0x000e620000000c00 */
        /* <DEDUP_REMOVED lines=9> */
[----:B------:R-:W-:Y:S02]  /*18f10*/  ISETP.NE.AND P0, PT, R165, 0x5, PT ;  /* 0x00000005a500780c */ /* 0x000fe40003f05270 */
[----:B------:R-:W-:Y:S01]  /*18f20*/  SEL R29, R7, R29, !P1 ;  /* 0x0000001d071d7207 */ /* 0x000fe20004800000 */
[----:B------:R-:W-:Y:S01]  /*18f30*/  IMAD.IADD R9, R9, 0x1, R8 ;  /* 0x0000000109097824 */ /* 0x000fe200078e0208 */
[----:B------:R-:W-:Y:S02]  /*18f40*/  ISETP.NE.AND P1, PT, R12, RZ, PT ;  /* 0x000000ff0c00720c */ /* 0x000fe40003f25270 */
[----:B------:R-:W-:Y:S01]  /*18f50*/  SEL R29, R8, R29, !P0 ;  /* 0x0000001d081d7207 */ /* 0x000fe20004000000 */
[----:B------:R-:W-:Y:S01]  /*18f60*/  IMAD.IADD R10, R10, 0x1, R9 ;  /* 0x000000010a0a7824 */ /* 0x000fe200078e0209 */
[----:B------:R-:W-:-:S02]  /*18f70*/  ISETP.GT.U32.AND P0, PT, R13, 0x1f, PT ;  /* 0x0000001f0d00780c */ /* 0x000fc40003f04070 */
[----:B------:R-:W-:Y:S01]  /*18f80*/  ISETP.GT.U32.OR P4, PT, R13, 0x1f, P1 ;  /* 0x0000001f0d00780c */ /* 0x000fe20000f84470 */
[----:B------:R-:W-:Y:S01]  /*18f90*/  IMAD.IADD R11, R11, 0x1, R10 ;  /* 0x000000010b0b7824 */ /* 0x000fe200078e020a */
[----:B------:R-:W-:Y:S02]  /*18fa0*/  SEL R29, R9, R29, !P3 ;  /* 0x0000001d091d7207 */ /* 0x000fe40005800000 */
[----:B------:R-:W-:Y:S02]  /*18fb0*/  SEL R4, R163, RZ, P1 ;  /* 0x000000ffa3047207 */ /* 0x000fe40000800000 */
[----:B------:R-:W-:Y:S02]  /*18fc0*/  SEL R29, R10, R29, !P2 ;  /* 0x0000001d0a1d7207 */ /* 0x000fe40005000000 */
[C---:B------:R-:W-:Y:S02]  /*18fd0*/  ISETP.GT.U32.AND P1, PT, R13.reuse, 0x3f, PT ;  /* 0x0000003f0d00780c */ /* 0x040fe40003f24070 */
[----:B------:R-:W-:Y:S01]  /*18fe0*/  ISETP.NE.AND P2, PT, R13, RZ, PT ;  /* 0x000000ff0d00720c */ /* 0x000fe20003f45270 */
[----:B------:R-:W-:Y:S01]  /*18ff0*/  @P0 IMAD.IADD R163, R29, 0x1, R4 ;  /* 0x000000011da30824 */ /* 0x000fe200078e0204 */
[----:B------:R-:W-:Y:S01]  /*19000*/  ISETP.GT.U32.AND P3, PT, R13, 0x3e, PT ;  /* 0x0000003e0d00780c */ /* 0x000fe20003f64070 */
[----:B------:R-:W-:-:S05]  /*19010*/  @!P4 IMAD.U32 R163, R11, 0x10000, RZ ;  /* 0x000100000ba3c824 */ /* 0x000fca00078e00ff */
[----:B------:R-:W-:Y:S03]  /*19020*/  @!P4 STS [R56+0x8428], R163 ;  /* 0x008428a33800c388 */ /* 0x000fe60000000800 */
[----:B------:R-:W-:Y:S01]  /*19030*/  @!P1 IMAD.SHL.U32 R5, R13, 0x400, RZ ;  /* 0x000004000d059824 */ /* 0x000fe200078e00ff */
[----:B------:R-:W-:Y:S01]  /*19040*/  BAR.SYNC.DEFER_BLOCKING 0x0 ;  /* 0x0000000000007b1d */ /* 0x000fe20000010000 */
[----:B------:R-:W-:Y:S01]  /*19050*/  @!P1 SHF.R.U32.HI R6, RZ, 0x4, R13 ;  /* 0x00000004ff069819 */ /* 0x000fe2000001160d */
[----:B------:R-:W-:Y:S02]  /*19060*/  @!P1 IMAD.MOV.U32 R30, RZ, RZ, 0x1700 ;  /* 0x00001700ff1e9424 */ /* 0x000fe400078e00ff */
[----:B------:R-:W-:Y:S02]  /*19070*/  @!P1 LOP3.LUT R7, R5, 0x7c00, RZ, 0xc0, !PT ;  /* 0x00007c0005079812 */ /* 0x000fe400078ec0ff */
[----:B------:R-:W-:Y:S01]  /*19080*/  @!P1 LOP3.LUT R6, R6, 0x3e, RZ, 0xc0, !PT ;  /* 0x0000003e06069812 */ /* 0x000fe200078ec0ff */
[----:B------:R-:W0:Y:S02]  /*19090*/  LDS R4, [R56+0x8428] ;  /* 0x0084280038047984 */ /* 0x000e240000000800 */
[----:B0-----:R-:W-:-:S05]  /*190a0*/  SEL R4, R4, RZ, P2 ;  /* 0x000000ff04047207 */ /* 0x001fca0001000000 */
[----:B------:R-:W-:Y:S01]  /*190b0*/  IMAD.IADD R5, R4, 0x1, R163 ;  /* 0x0000000104057824 */ /* 0x000fe200078e02a3 */
[----:B------:R-:W-:-:S03]  /*190c0*/  @!P1 IADD3 R163, PT, PT, R6, R56, R7 ;  /* 0x0000003806a39210 */ /* 0x000fc60007ffe007 */
        /* <DEDUP_REMOVED lines=67> */
[----:B------:R-:W1:Y:S04]  /*19500*/  @!P1 LDS.U16 R28, [R163] ;  /* 0x00000000a31c9984 */ /* 0x000e680000000400 */
        /* <DEDUP_REMOVED lines=11> */
[--C-:B-1----:R-:W-:Y:S01]  /*195c0*/  @!P1 SHF.R.S32.HI R7, RZ, 0x1f, R28.reuse ;  /* 0x0000001fff079819 */ /* 0x102fe2000001141c */
[--C-:B------:R-:W-:Y:S01]  /*195d0*/  @!P1 IMAD.MOV.U32 R6, RZ, RZ, R28.reuse ;  /* 0x000000ffff069224 */ /* 0x100fe200078e001c */
[----:B------:R-:W-:Y:S01]  /*195e0*/  @!P1 SHF.R.S32.HI R8, RZ, 0x1f, R28 ;  /* 0x0000001fff089819 */ /* 0x000fe2000001141c */
[----:B------:R-:W1:Y:S01]  /*195f0*/  LDS.U16 R107, [R107] ;  /* 0x000000006b6b7984 */ /* 0x000e620000000400 */
[----:B------:R-:W-:Y:S01]  /*19600*/  @!P1 IADD3 R4, P2, PT, -R28, R55, RZ ;  /* 0x000000371c049210 */ /* 0x000fe20007f5e1ff */
[----:B--2---:R-:W-:Y:S02]  /*19610*/  IMAD.IADD R145, R66, 0x1, R5 ;  /* 0x0000000142917824 */ /* 0x004fe400078e0205 */
[----:B------:R-:W2:Y:S01]  /*19620*/  LDS.U16 R109, [R109] ;  /* 0x000000006d6d7984 */ /* 0x000ea20000000400 */
[----:B---3--:R-:W-:Y:S02]  /*19630*/  IMAD.IADD R9, R74, 0x1, R9 ;  /* 0x000000014a097824 */ /* 0x008fe400078e0209 */
[----:B------:R-:W-:Y:S01]  /*19640*/  @!P1 IMAD.X R5, R57, 0x1, ~R8, P2 ;  /* 0x0000000139059824 */ /* 0x000fe200010e0e08 */
[----:B------:R-:W3:Y:S01]  /*19650*/  LDS.U16 R111, [R111] ;  /* 0x000000006f6f7984 */ /* 0x000ee20000000400 */
[----:B----4-:R-:W-:-:S02]  /*19660*/  IMAD.IADD R11, R78, 0x1, R11 ;  /* 0x000000014e0b7824 */ /* 0x010fc400078e020b */
[--C-:B------:R-:W-:Y:S01]  /*19670*/  IMAD R8, R145, 0x4, R56.reuse ;  /* 0x0000000491087824 */ /* 0x100fe200078e0238 */
[----:B------:R-:W4:Y:S01]  /*19680*/  LDS.U16 R113, [R113] ;  /* 0x0000000071717984 */ /* 0x000f220000000400 */
[----:B-----5:R-:W-:Y:S02]  /*19690*/  IMAD.IADD R133, R82, 0x1, R133 ;  /* 0x0000000152857824 */ /* 0x020fe400078e0285 */
[--C-:B------:R-:W-:Y:S01]  /*196a0*/  IMAD R10, R147, 0x4, R56.reuse ;  /* 0x00000004930a7824 */ /* 0x100fe200078e0238 */
[----:B------:R-:W5:Y:S01]  /*196b0*/  LDS.U16 R115, [R115] ;  /* 0x0000000073737984 */ /* 0x000f620000000400 */
[----:B------:R-:W-:Y:S02]  /*196c0*/  IMAD.IADD R135, R86, 0x1, R135 ;  /* 0x0000000156877824 */ /* 0x000fe400078e0287 */
[----:B------:R-:W-:Y:S01]  /*196d0*/  IMAD R64, R9, 0x4, R56 ;  /* 0x0000000409407824 */ /* 0x000fe200078e0238 */
[----:B------:R-:W5:Y:S01]  /*196e0*/  LDS.U16 R117, [R117] ;  /* 0x0000000075757984 */ /* 0x000f620000000400 */
[----:B------:R-:W-:-:S02]  /*196f0*/  IMAD.IADD R137, R90, 0x1, R137 ;  /* 0x000000015a897824 */ /* 0x000fc400078e0289 */
[--C-:B------:R-:W-:Y:S01]  /*19700*/  IMAD R66, R133, 0x4, R56.reuse ;  /* 0x0000000485427824 */ /* 0x100fe200078e0238 */
[----:B------:R-:W5:Y:S01]  /*19710*/  LDS.U16 R119, [R119] ;  /* 0x0000000077777984 */ /* 0x000f620000000400 */
[----:B------:R-:W-:Y:S02]  /*19720*/  IMAD.IADD R139, R94, 0x1, R139 ;  /* 0x000000015e8b7824 */ /* 0x000fe400078e028b */
[--C-:B------:R-:W-:Y:S01]  /*19730*/  IMAD R68, R135, 0x4, R56.reuse ;  /* 0x0000000487447824 */ /* 0x100fe200078e0238 */
[----:B------:R-:W5:Y:S01]  /*19740*/  LDS.U16 R121, [R121] ;  /* 0x0000000079797984 */ /* 0x000f620000000400 */
[----:B------:R-:W-:Y:S02]  /*19750*/  IMAD.IADD R141, R98, 0x1, R141 ;  /* 0x00000001628d7824 */ /* 0x000fe400078e028d */
[----:B------:R-:W-:Y:S01]  /*19760*/  IMAD R70, R137, 0x4, R56 ;  /* 0x0000000489467824 */ /* 0x000fe200078e0238 */
[----:B------:R-:W5:Y:S01]  /*19770*/  LDS.U16 R123, [R123] ;  /* 0x000000007b7b7984 */ /* 0x000f620000000400 */
[----:B------:R-:W-:-:S02]  /*19780*/  IMAD.IADD R131, R102, 0x1, R131 ;  /* 0x0000000166837824 */ /* 0x000fc400078e0283 */
[----:B------:R-:W-:Y:S01]  /*19790*/  IMAD R72, R139, 0x4, R56 ;  /* 0x000000048b487824 */ /* 0x000fe200078e0238 */
[----:B------:R-:W5:Y:S01]  /*197a0*/  LDS.U16 R125, [R125] ;  /* 0x000000007d7d7984 */ /* 0x000f620000000400 */
[----:B0-----:R-:W-:-:S03]  /*197b0*/  IMAD.IADD R143, R106, 0x1, R143 ;  /* 0x000000016a8f7824 */ /* 0x001fc600078e028f */
[----:B------:R-:W0:Y:S01]  /*197c0*/  LDS.U16 R127, [R127] ;  /* 0x000000007f7f7984 */ /* 0x000e220000000400 */
[----:B-1----:R-:W-:-:S03]  /*197d0*/  IMAD.IADD R107, R108, 0x1, R107 ;  /* 0x000000016c6b7824 */ /* 0x002fc600078e026b */
[----:B------:R-:W1:Y:S01]  /*197e0*/  LDS.U16 R129, [R129] ;  /* 0x0000000081817984 */ /* 0x000e620000000400 */
[----:B--2---:R-:W-:Y:S01]  /*197f0*/  IMAD.IADD R109, R110, 0x1, R109 ;  /* 0x000000016e6d7824 */ /* 0x004fe200078e026d */
[----:B------:R-:W-:Y:S01]  /*19800*/  BAR.SYNC.DEFER_BLOCKING 0x0 ;  /* 0x0000000000007b1d */ /* 0x000fe20000010000 */
[----:B---3--:R-:W-:Y:S02]  /*19810*/  IMAD.IADD R111, R112, 0x1, R111 ;  /* 0x00000001706f7824 */ /* 0x008fe400078e026f */
[----:B------:R-:W-:Y:S02]  /*19820*/  IMAD R74, R109, 0x4, R56 ;  /* 0x000000046d4a7824 */ /* 0x000fe400078e0238 */
[----:B----4-:R-:W-:Y:S02]  /*19830*/  IMAD.IADD R113, R114, 0x1, R113 ;  /* 0x0000000172717824 */ /* 0x010fe400078e0271 */
[----:B-----5:R-:W-:Y:S02]  /*19840*/  IMAD.IADD R115, R116, 0x1, R115 ;  /* 0x0000000174737824 */ /* 0x020fe400078e0273 */
[----:B------:R-:W-:-:S02]  /*19850*/  IMAD.IADD R117, R118, 0x1, R117 ;  /* 0x0000000176757824 */ /* 0x000fc400078e0275 */
[----:B------:R-:W-:Y:S02]  /*19860*/  IMAD.IADD R119, R120, 0x1, R119 ;  /* 0x0000000178777824 */ /* 0x000fe400078e0277 */
[----:B------:R-:W-:Y:S01]  /*19870*/  IMAD.IADD R121, R122, 0x1, R121 ;  /* 0x000000017a797824 */ /* 0x000fe200078e0279 */
[----:B------:R2:W-:Y:S01]  /*19880*/  @!P1 STS.64 [R62], R6 ;  /* 0x000000063e009388 */ /* 0x0005e20000000a00 */
[----:B------:R-:W-:Y:S01]  /*19890*/  IMAD.IADD R123, R124, 0x1, R123 ;  /* 0x000000017c7b7824 */ /* 0x000fe200078e027b */
[----:B------:R-:W-:Y:S01]  /*198a0*/  BAR.SYNC.DEFER_BLOCKING 0x0 ;  /* 0x0000000000007b1d */ /* 0x000fe20000010000 */
[----:B------:R-:W-:Y:S02]  /*198b0*/  IMAD.IADD R125, R126, 0x1, R125 ;  /* 0x000000017e7d7824 */ /* 0x000fe400078e027d */
[----:B0-----:R-:W-:Y:S02]  /*198c0*/  IMAD.IADD R127, R128, 0x1, R127 ;  /* 0x00000001807f7824 */ /* 0x001fe400078e027f */
[----:B--2---:R-:W-:-:S02]  /*198d0*/  IMAD R6, R11, 0x4, R56 ;  /* 0x000000040b067824 */ /* 0x004fc400078e0238 */
[----:B-1----:R-:W-:Y:S01]  /*198e0*/  IMAD.IADD R129, R130, 0x1, R129 ;  /* 0x0000000182817824 */ /* 0x002fe200078e0281 */
[----:B------:R-:W-:Y:S01]  /*198f0*/  @!P3 LDS R30, [R62+0x8] ;  /* 0x000008003e1eb984 */ /* 0x000fe20000000800 */
[----:B------:R-:W-:Y:S06]  /*19900*/  BAR.SYNC.DEFER_BLOCKING 0x0 ;  /* 0x0000000000007b1d */ /* 0x000fec0000010000 */
[----:B------:R0:W-:Y:S02]  /*19910*/  @!P1 STS.64 [R62+0x5c00], R4 ;  /* 0x005c00043e009388 */ /* 0x0001e40000000a00 */
[----:B------:R-:W-:Y:S01]  /*19920*/  BAR.SYNC.DEFER_BLOCKING 0x0 ;  /* 0x0000000000007b1d */ /* 0x000fe20000010000 */
[----:B0-----:R-:W-:-:S05]  /*19930*/  IMAD R62, R143, 0x4, R56 ;  /* 0x000000048f3e7824 */ /* 0x001fca00078e0238 */
[----:B------:R0:W-:Y:S04]  /*19940*/  STS [R8], R61 ;  /* 0x0000003d08007388 */ /* 0x0001e80000000800 */
[----:B------:R1:W-:Y:S04]  /*19950*/  STS [R10], R95 ;  /* 0x0000005f0a007388 */ /* 0x0003e80000000800 */
[----:B------:R2:W-:Y:S01]  /*19960*/  STS [R64], R93 ;  /* 0x0000005d40007388 */ /* 0x0005e20000000800 */
[----:B0-----:R-:W-:-:S03]  /*19970*/  IMAD R8, R141, 0x4, R56 ;  /* 0x000000048d087824 */ /* 0x001fc600078e0238 */
[----:B------:R0:W-:Y:S01]  /*19980*/  STS [R6], R91 ;  /* 0x0000005b06007388 */ /* 0x0001e20000000800 */
[----:B-1----:R-:W-:-:S03]  /*19990*/  IMAD R10, R131, 0x4, R56 ;  /* 0x00000004830a7824 */ /* 0x002fc600078e0238 */
[----:B------:R1:W-:Y:S01]  /*199a0*/  STS [R66], R89 ;  /* 0x0000005942007388 */ /* 0x0003e20000000800 */
[----:B--2---:R-:W-:-:S03]  /*199b0*/  IMAD R64, R107, 0x4, R56 ;  /* 0x000000046b407824 */ /* 0x004fc600078e0238 */
        /* <DEDUP_REMOVED lines=16> */
[----:B------:R-:W-:Y:S01]  /*19ac0*/  STS [R6], R71 ;  /* 0x0000004706007388 */ /* 0x000fe20000000800 */
[----:B--2---:R-:W-:-:S03]  /*19ad0*/  IMAD R64, R127, 0x4, R56 ;  /* 0x000000047f407824 */ /* 0x004fc600078e0238 */
[----:B------:R-:W-:Y:S01]  /*19ae0*/  STS [R66], R69 ;  /* 0x0000004542007388 */ /* 0x000fe20000000800 */
[----:B0-----:R-:W-:-:S03]  /*19af0*/  IMAD R74, R129, 0x4, R56 ;  /* 0x00000004814a7824 */ /* 0x001fc600078e0238 */
        /* <DEDUP_REMOVED lines=16> */
[----:B------:R-:W5:Y:S04]  /*19c00*/  LDS R87, [R18+0x1c00] ;  /* 0x001c000012577984 */ /* 0x000f680000000800 */
[----:B------:R-:W-:Y:S04]  /*19c10*/  LDS R89, [R18+0x2000] ;  /* 0x0020000012597984 */ /* 0x000fe80000000800 */
[----:B------:R-:W-:Y:S01]  /*19c20*/  LDS R91, [R18+0x2400] ;  /* 0x00240000125b7984 */ /* 0x000fe20000000800 */
[----:B0-----:R-:W-:-:S03]  /*19c30*/  SHF.R.U32.HI R7, RZ, R16, R61 ;  /* 0x00000010ff077219 */ /* 0x001fc6000001163d */
[----:B------:R-:W-:Y:S01]  /*19c40*/  LDS R93, [R18+0x2800] ;  /* 0x00280000125d7984 */ /* 0x000fe20000000800 */
[----:B------:R-:W-:-:S03]  /*19c50*/  LOP3.LUT R7, R60, R7, RZ, 0xc0, !PT ;  /* 0x000000073c077212 */ /* 0x000fc600078ec0ff */
[----:B------:R-:W-:Y:S01]  /*19c60*/  LDS R95, [R18+0x2c00] ;  /* 0x002c0000125f7984 */ /* 0x000fe20000000800 */
[-C--:B-1----:R-:W-:Y:S02]  /*19c70*/  SHF.R.U32.HI R9, RZ, R16.reuse, R75 ;  /* 0x00000010ff097219 */ /* 0x082fe4000001164b */
[-C--:B--2---:R-:W-:Y:S01]  /*19c80*/  SHF.R.U32.HI R11, RZ, R16.reuse, R77 ;  /* 0x00000010ff0b7219 */ /* 0x084fe2000001164d */
[--C-:B------:R-:W-:Y:S01]  /*19c90*/  IMAD R7, R7, 0x8, R56.reuse ;  /* 0x0000000807077824 */ /* 0x100fe200078e0238 */
[C---:B------:R-:W-:Y:S01]  /*19ca0*/  LOP3.LUT R9, R60.reuse, R9, RZ, 0xc0, !PT ;  /* 0x000000093c097212 */ /* 0x040fe200078ec0ff */
[----:B------:R-:W-:Y:S01]  /*19cb0*/  LDS R97, [R18+0x3000] ;  /* 0x0030000012617984 */ /* 0x000fe20000000800 */
[C---:B------:R-:W-:Y:S02]  /*19cc0*/  LOP3.LUT R11, R60.reuse, R11, RZ, 0xc0, !PT ;  /* 0x0000000b3c0b7212 */ /* 0x040fe400078ec0ff */
[-C--:B---3--:R-:W-:Y:S01]  /*19cd0*/  SHF.R.U32.HI R63, RZ, R16.reuse, R79 ;  /* 0x00000010ff3f7219 */ /* 0x088fe2000001164f */
[----:B------:R-:W0:Y:S01]  /*19ce0*/  LDS.64 R6, [R7+0x5c00] ;  /* 0x005c000007067984 */ /* 0x000e220000000a00 */
[--C-:B------:R-:W-:Y:S01]  /*19cf0*/  IMAD R9, R9, 0x8, R56.reuse ;  /* 0x0000000809097824 */ /* 0x100fe200078e0238 */
[----:B----4-:R-:W-:Y:S01]  /*19d00*/  SHF.R.U32.HI R65, RZ, R16, R81 ;  /* 0x00000010ff417219 */ /* 0x010fe20000011651 */
[----:B------:R-:W-:Y:S01]  /*19d10*/  IMAD R11, R11, 0x8, R56 ;  /* 0x000000080b0b7824 */ /* 0x000fe200078e0238 */
[C---:B------:R-:W-:Y:S01]  /*19d20*/  LOP3.LUT R63, R60.reuse, R63, RZ, 0xc0, !PT ;  /* 0x0000003f3c3f7212 */ /* 0x040fe200078ec0ff */
[----:B------:R-:W-:Y:S01]  /*19d30*/  LDS R99, [R18+0x3400] ;  /* 0x0034000012637984 */ /* 0x000fe20000000800 */
[----:B------:R-:W-:-:S02]  /*19d40*/  LOP3.LUT R65, R60, R65, RZ, 0xc0, !PT ;  /* 0x000000413c417212 */ /* 0x000fc400078ec0ff */
[-C--:B-----5:R-:W-:Y:S01]  /*19d50*/  SHF.R.U32.HI R67, RZ, R16.reuse, R83 ;  /* 0x00000010ff437219 */ /* 0x0a0fe20000011653 */
[----:B------:R-:W1:Y:S01]  /*19d60*/  LDS.64 R8, [R9+0x5c00] ;  /* 0x005c000009087984 */ /* 0x000e620000000a00 */
[--C-:B------:R-:W-:Y:S01]  /*19d70*/  IMAD R63, R63, 0x8, R56.reuse ;  /* 0x000000083f3f7824 */ /* 0x100fe200078e0238 */
[-C--:B------:R-:W-:Y:S01]  /*19d80*/  SHF.R.U32.HI R69, RZ, R16.reuse, R85 ;  /* 0x00000010ff457219 */ /* 0x080fe20000011655 */
[----:B------:R-:W-:Y:S01]  /*19d90*/  IMAD R65, R65, 0x8, R56 ;  /* 0x0000000841417824 */ /* 0x000fe200078e0238 */
[----:B------:R-:W2:Y:S01]  /*19da0*/  LDS.64 R10, [R11+0x5c00] ;  /* 0x005c00000b0a7984 */ /* 0x000ea20000000a00 */
[C---:B------:R-:W-:Y:S02]  /*19db0*/  LOP3.LUT R67, R60.reuse, R67, RZ, 0xc0, !PT ;  /* 0x000000433c437212 */ /* 0x040fe400078ec0ff */
[----:B------:R-:W-:Y:S01]  /*19dc0*/  SHF.R.U32.HI R71, RZ, R16, R87 ;  /* 0x00000010ff477219 */ /* 0x000fe20000011657 */
[----:B------:R-:W3:Y:S01]  /*19dd0*/  LDS.64 R62, [R63+0x5c00] ;  /* 0x005c00003f3e7984 */ /* 0x000ee20000000a00 */
[----:B------:R-:W-:-:S02]  /*19de0*/  LOP3.LUT R69, R60, R69, RZ, 0xc0, !PT ;  /* 0x000000453c457212 */ /* 0x000fc400078ec0ff */
[----:B------:R-:W-:Y:S01]  /*19df0*/  LOP3.LUT R71, R60, R71, RZ, 0xc0, !PT ;  /* 0x000000473c477212 */ /* 0x000fe200078ec0ff */
[----:B------:R-:W4:Y:S02]  /*19e00*/  LDS.64 R64, [R65+0x5c00] ;  /* 0x005c000041407984 */ /* 0x000f240000000a00 */
[--C-:B------:R-:W-:Y:S02]  /*19e10*/  IMAD R74, R69, 0x8, R56.reuse ;  /* 0x00000008454a7824 */ /* 0x100fe400078e0238 */
[--C-:B------:R-:W-:Y:S01]  /*19e20*/  IMAD R66, R71, 0x8, R56.reuse ;  /* 0x0000000847427824 */ /* 0x100fe200078e0238 */
[----:B------:R-:W-:Y:S04]  /*19e30*/  LDS R101, [R18+0x3800] ;  /* 0x0038000012657984 */ /* 0x000fe80000000800 */
[----:B------:R-:W-:Y:S04]  /*19e40*/  LDS R105, [R18+0x4800] ;  /* 0x0048000012697984 */ /* 0x000fe80000000800 */
[----:B------:R-:W-:Y:S04]  /*19e50*/  LDS R103, [R18+0x4400] ;  /* 0x0044000012677984 */ /* 0x000fe80000000800 */
[----:B------:R-:W-:Y:S01]  /*19e60*/  LDS R107, [R18+0x5400] ;  /* 0x00540000126b7984 */ /* 0x000fe20000000800 */
[----:B0-----:R-:W-:Y:S01]  /*19e70*/  IADD3 R70, P2, PT, R6, R13, RZ ;  /* 0x0000000d06467210 */ /* 0x001fe20007f5e0ff */
[----:B------:R-:W-:-:S04]  /*19e80*/  IMAD R6, R67, 0x8, R56 ;  /* 0x0000000843067824 */ /* 0x000fc800078e0238 */
[----:B------:R-:W-:Y:S01]  /*19e90*/  IMAD.X R67, RZ, RZ, R7, P2 ;  /* 0x000000ffff437224 */ /* 0x000fe200010e0607 */
[-C--:B------:R-:W-:Y:S01]  /*19ea0*/  LEA R68, P2, R70, R24.reuse, 0x2 ;  /* 0x0000001846447211 */ /* 0x080fe200078410ff */
[----:B------:R-:W0:Y:S01]  /*19eb0*/  LDS.64 R6, [R6+0x5c00] ;  /* 0x005c000006067984 */ /* 0x000e220000000a00 */
[----:B-1----:R-:W-:Y:S02]  /*19ec0*/  IADD3 R72, P3, PT, R8, R13, RZ ;  /* 0x0000000d08487210 */ /* 0x002fe40007f7e0ff */
[----:B------:R-:W-:Y:S02]  /*19ed0*/  LEA.HI.X R69, R70, R25, R67, 0x2, P2 ;  /* 0x0000001946457211 */ /* 0x000fe400010f1443 */
[----:B------:R-:W-:Y:S01]  /*19ee0*/  LDS.64 R66, [R66+0x5c00] ;  /* 0x005c000042427984 */ /* 0x000fe20000000a00 */
[----:B------:R-:W-:Y:S01]  /*19ef0*/  IMAD.X R71, RZ, RZ, R9, P3 ;  /* 0x000000ffff477224 */ /* 0x000fe200018e0609 */
[----:B--2---:R-:W-:Y:S02]  /*19f00*/  IADD3 R73, P3, PT, R10, R13, RZ ;  /* 0x0000000d0a497210 */ /* 0x004fe40007f7e0ff */
[----:B------:R-:W1:Y:S01]  /*19f10*/  LDS.64 R8, [R74+0x5c00] ;  /* 0x005c00004a087984 */ /* 0x000e620000000a00 */
[----:B------:R-:W-:-:S02]  /*19f20*/  LEA R70, P2, R72, R24, 0x2 ;  /* 0x0000001848467211 */ /* 0x000fc400078410ff */
[----:B------:R-:W-:Y:S01]  /*19f30*/  IMAD.X R76, RZ, RZ, R11, P3 ;  /* 0x000000ffff4c7224 */ /* 0x000fe200018e060b */
[----:B------:R-:W-:Y:S01]  /*19f40*/  SHF.R.U32.HI R11, RZ, R16, R89 ;  /* 0x00000010ff0b7219 */ /* 0x000fe20000011659 */
[----:B------:R2:W-:Y:S01]  /*19f50*/  STG.E desc[UR8][R68.64], R61 ;  /* 0x0000003d44007986 */ /* 0x0005e2000c101908 */
[----:B------:R-:W-:Y:S02]  /*19f60*/  LEA.HI.X R71, R72, R25, R71, 0x2, P2 ;  /* 0x0000001948477211 */ /* 0x000fe400010f1447 */
[----:B---3--:R-:W-:Y:S02]  /*19f70*/  IADD3 R10, P3, PT, R62, R13, RZ ;  /* 0x0000000d3e0a7210 */ /* 0x008fe40007f7e0ff */
[C---:B------:R-:W-:Y:S01]  /*19f80*/  LEA R72, P2, R73.reuse, R24, 0x2 ;  /* 0x0000001849487211 */ /* 0x040fe200078410ff */
[----:B------:R4:W-:Y:S01]  /*19f90*/  STG.E desc[UR8][R70.64+0x400], R75 ;  /* 0x0004004b46007986 */ /* 0x0009e2000c101908 */
[----:B------:R-:W-:Y:S01]  /*19fa0*/  LOP3.LUT R11, R60, R11, RZ, 0xc0, !PT ;  /* 0x0000000b3c0b7212 */ /* 0x000fe200078ec0ff */
[----:B------:R-:W-:Y:S01]  /*19fb0*/  IMAD.X R62, RZ, RZ, R63, P3 ;  /* 0x000000ffff3e7224 */ /* 0x000fe200018e063f */
[----:B------:R-:W-:-:S02]  /*19fc0*/  LEA.HI.X R73, R73, R25, R76, 0x2, P2 ;  /* 0x0000001949497211 */ /* 0x000fc400010f144c */
[----:B--2---:R-:W-:Y:S01]  /*19fd0*/  SHF.R.U32.HI R61, RZ, R16, R91 ;  /* 0x00000010ff3d7219 */ /* 0x004fe2000001165b */
[----:B------:R-:W-:Y:S01]  /*19fe0*/  IMAD R11, R11, 0x8, R56 ;  /* 0x000000080b0b7824 */ /* 0x000fe200078e0238 */
[----:B------:R-:W-:Y:S01]  /*19ff0*/  LEA R68, P2, R10, R24, 0x2 ;  /* 0x000000180a447211 */ /* 0x000fe200078410ff */
[----:B------:R-:W-:Y:S01]  /*1a000*/  STG.E desc[UR8][R72.64+0x800], R77 ;  /* 0x0008004d48007986 */ /* 0x000fe2000c101908 */
[----:B------:R-:W-:Y:S02]  /*1a010*/  LOP3.LUT R61, R60, R61, RZ, 0xc0, !PT ;  /* 0x0000003d3c3d7212 */ /* 0x000fe400078ec0ff */
[----:B------:R-:W-:Y:S02]  /*1a020*/  LEA.HI.X R69, R10, R25, R62, 0x2, P2 ;  /* 0x000000190a457211 */ /* 0x000fe400010f143e */
[----:B------:R-:W2:Y:S01]  /*1a030*/  LDS.64 R10, [R11+0x5c00] ;  /* 0x005c00000b0a7984 */ /* 0x000ea20000000a00 */
[----:B------:R-:W-:Y:S01]  /*1a040*/  IMAD R62, R61, 0x8, R56 ;  /* 0x000000083d3e7824 */ /* 0x000fe200078e0238 */
[----:B----4-:R-:W-:-:S02]  /*1a050*/  IADD3 R71, P2, PT, R64, R13, RZ ;  /* 0x0000000d40477210 */ /* 0x010fc40007f5e0ff */
[----:B------:R-:W-:Y:S01]  /*1a060*/  SHF.R.U32.HI R61, RZ, R16, R93 ;  /* 0x00000010ff3d7219 */ /* 0x000fe2000001165d */
[----:B------:R3:W-:Y:S01]  /*1a070*/  STG.E desc[UR8][R68.64+0xc00], R79 ;  /* 0x000c004f44007986 */ /* 0x0007e2000c101908 */
[----:B0-----:R-:W-:Y:S01]  /*1a080*/  IADD3 R70, P3, PT, R6, R13, RZ ;  /* 0x0000000d06467210 */ /* 0x001fe20007f7e0ff */
[----:B------:R-:W-:Y:S01]  /*1a090*/  IMAD.X R74, RZ, RZ, R65, P2 ;  /* 0x000000ffff4a7224 */ /* 0x000fe200010e0641 */
[----:B------:R-:W-:Y:S01]  /*1a0a0*/  LOP3.LUT R61, R60, R61, RZ, 0xc0, !PT ;  /* 0x0000003d3c3d7212 */ /* 0x000fe200078ec0ff */
[----:B------:R-:W0:Y:S01]  /*1a0b0*/  LDS.64 R62, [R62+0x5c00] ;  /* 0x005c00003e3e7984 */ /* 0x000e220000000a00 */
[----:B------:R-:W-:Y:S01]  /*1a0c0*/  LEA R64, P2, R71, R24, 0x2 ;  /* 0x0000001847407211 */ /* 0x000fe200078410ff */
[----:B------:R-:W-:Y:S01]  /*1a0d0*/  IMAD.X R7, RZ, RZ, R7, P3 ;  /* 0x000000ffff077224 */ /* 0x000fe200018e0607 */
[----:B------:R-:W-:Y:S01]  /*1a0e0*/  SHF.R.U32.HI R75, RZ, R16, R105 ;  /* 0x00000010ff4b7219 */ /* 0x000fe20000011669 */
[----:B------:R-:W-:Y:S01]  /*1a0f0*/  IMAD R6, R61, 0x8, R56 ;  /* 0x000000083d067824 */ /* 0x000fe200078e0238 */
[----:B------:R-:W-:Y:S01]  /*1a100*/  LEA.HI.X R65, R71, R25, R74, 0x2, P2 ;  /* 0x0000001947417211 */ /* 0x000fe200010f144a */
[----:B------:R-:W-:Y:S01]  /*1a110*/  LDS R79, [R18+0x3c00] ;  /* 0x003c0000124f7984 */ /* 0x000fe20000000800 */
[----:B-1----:R-:W-:-:S02]  /*1a120*/  IADD3 R71, P3, PT, R8, R13, RZ ;  /* 0x0000000d08477210 */ /* 0x002fc40007f7e0ff */
[----:B---3--:R-:W-:Y:S01]  /*1a130*/  LEA R68, P2, R70, R24, 0x2 ;  /* 0x0000001846447211 */ /* 0x008fe200078410ff */
[----:B------:R2:W-:Y:S01]  /*1a140*/  STG.E desc[UR8][R64.64+0x1000], R81 ;  /* 0x0010005140007986 */ /* 0x0005e2000c101908 */
[----:B------:R-:W-:Y:S01]  /*1a150*/  IADD3 R8, P4, PT, R66, R13, RZ ;  /* 0x0000000d42087210 */ /* 0x000fe20007f9e0ff */
[----:B------:R-:W-:Y:S01]  /*1a160*/  IMAD.X R72, RZ, RZ, R9, P3 ;  /* 0x000000ffff487224 */ /* 0x000fe200018e0609 */
[----:B------:R-:W-:Y:S01]  /*1a170*/  LEA.HI.X R69, R70, R25, R7, 0x2, P2 ;  /* 0x0000001946457211 */ /* 0x000fe200010f1407 */
[----:B------:R-:W-:Y:S01]  /*1a180*/  LDS R81, [R18+0x4000] ;  /* 0x0040000012517984 */ /* 0x000fe20000000800 */
[----:B------:R-:W-:Y:S01]  /*1a190*/  SHF.R.U32.HI R9, RZ, R16, R95 ;  /* 0x00000010ff097219 */ /* 0x000fe2000001165f */
[----:B------:R-:W-:Y:S01]  /*1a1a0*/  IMAD.X R61, RZ, RZ, R67, P4 ;  /* 0x000000ffff3d7224 */ /* 0x000fe200020e0643 */
[-C--:B------:R-:W-:Y:S01]  /*1a1b0*/  LEA R66, P2, R71, R24.reuse, 0x2 ;  /* 0x0000001847427211 */ /* 0x080fe200078410ff */
[----:B------:R-:W1:Y:S01]  /*1a1c0*/  LDS.64 R6, [R6+0x5c00] ;  /* 0x005c000006067984 */ /* 0x000e620000000a00 */
[----:B------:R-:W-:-:S02]  /*1a1d0*/  LEA R70, P3, R8, R24, 0x2 ;  /* 0x0000001808467211 */ /* 0x000fc400078610ff */
[----:B------:R-:W-:Y:S01]  /*1a1e0*/  LOP3.LUT R9, R60, R9, RZ, 0xc0, !PT ;  /* 0x000000093c097212 */ /* 0x000fe200078ec0ff */
[----:B------:R0:W-:Y:S01]  /*1a1f0*/  STG.E desc[UR8][R68.64+0x1400], R83 ;  /* 0x0014005344007986 */ /* 0x0001e2000c101908 */
[-C--:B------:R-:W-:Y:S02]  /*1a200*/  LEA.HI.X R67, R71, R25.reuse, R72, 0x2, P2 ;  /* 0x0000001947437211 */ /* 0x080fe400010f1448 */
[----:B------:R-:W-:Y:S01]  /*1a210*/  LEA.HI.X R71, R8, R25, R61, 0x2, P3 ;  /* 0x0000001908477211 */ /* 0x000fe200018f143d */
[----:B------:R-:W-:Y:S01]  /*1a220*/  IMAD R9, R9, 0x8, R56 ;  /* 0x0000000809097824 */ /* 0x000fe200078e0238 */
[----:B------:R-:W-:Y:S01]  /*1a230*/  SHF.R.U32.HI R61, RZ, R16, R97 ;  /* 0x00000010ff3d7219 */ /* 0x000fe20000011661 */
[----:B------:R-:W-:Y:S01]  /*1a240*/  LDS R83, [R18+0x4c00] ;  /* 0x004c000012537984 */ /* 0x000fe20000000800 */
[C---:B------:R-:W-:Y:S02]  /*1a250*/  LOP3.LUT R75, R60.reuse, R75, RZ, 0xc0, !PT ;  /* 0x0000004b3c4b7212 */ /* 0x040fe400078ec0ff */
[----:B------:R-:W-:Y:S01]  /*1a260*/  LOP3.LUT R61, R60, R61, RZ, 0xc0, !PT ;  /* 0x0000003d3c3d7212 */ /* 0x000fe200078ec0ff */
[----:B------:R-:W3:Y:S01]  /*1a270*/  LDS.64 R8, [R9+0x5c00] ;  /* 0x005c000009087984 */ /* 0x000ee20000000a00 */
[----:B--2---:R-:W-:-:S02]  /*1a280*/  IADD3 R65, P2, PT, R10, R13, RZ ;  /* 0x0000000d0a417210 */ /* 0x004fc40007f5e0ff */
[-C--:B------:R-:W-:Y:S01]  /*1a290*/  SHF.R.U32.HI R73, RZ, R16.reuse, R103 ;  /* 0x00000010ff497219 */ /* 0x080fe20000011667 */
[----:B------:R-:W-:Y:S01]  /*1a2a0*/  IMAD R10, R61, 0x8, R56 ;  /* 0x000000083d0a7824 */ /* 0x000fe200078e0238 */
[----:B------:R-:W-:Y:S01]  /*1a2b0*/  SHF.R.U32.HI R61, RZ, R16, R99 ;  /* 0x00000010ff3d7219 */ /* 0x000fe20000011663 */
[----:B------:R-:W-:Y:S01]  /*1a2c0*/  IMAD.X R72, RZ, RZ, R11, P2 ;  /* 0x000000ffff487224 */ /* 0x000fe200010e060b */
[C---:B------:R-:W-:Y:S01]  /*1a2d0*/  LEA R64, P2, R65.reuse, R24, 0x2 ;  /* 0x0000001841407211 */ /* 0x040fe200078410ff */
[----:B------:R2:W-:Y:S01]  /*1a2e0*/  STG.E desc[UR8][R66.64+0x1800], R85 ;  /* 0x0018005542007986 */ /* 0x0005e2000c101908 */
[----:B0-----:R-:W-:Y:S02]  /*1a2f0*/  IADD3 R68, P3, PT, R62, R13, RZ ;  /* 0x0000000d3e447210 */ /* 0x001fe40007f7e0ff */
[C---:B------:R-:W-:Y:S01]  /*1a300*/  LOP3.LUT R61, R60.reuse, R61, RZ, 0xc0, !PT ;  /* 0x0000003d3c3d7212 */ /* 0x040fe200078ec0ff */
[----:B------:R-:W0:Y:S01]  /*1a310*/  LDS.64 R10, [R10+0x5c00] ;  /* 0x005c00000a0a7984 */ /* 0x000e220000000a00 */
[----:B------:R-:W-:Y:S01]  /*1a320*/  LEA.HI.X R65, R65, R25, R72, 0x2, P2 ;  /* 0x0000001941417211 */ /* 0x000fe200010f1448 */
[----:B------:R-:W-:Y:S01]  /*1a330*/  IMAD.X R69, RZ, RZ, R63, P3 ;  /* 0x000000ffff457224 */ /* 0x000fe200018e063f */
[----:B------:R-:W-:Y:S01]  /*1a340*/  SHF.R.U32.HI R63, RZ, R16, R101 ;  /* 0x00000010ff3f7219 */ /* 0x000fe20000011665 */
[----:B------:R-:W-:Y:S01]  /*1a350*/  IMAD R62, R61, 0x8, R56 ;  /* 0x000000083d3e7824 */ /* 0x000fe200078e0238 */
[----:B------:R-:W4:Y:S01]  /*1a360*/  LDS R85, [R18+0x5000] ;  /* 0x0050000012557984 */ /* 0x000f220000000800 */
[----:B------:R-:W-:-:S02]  /*1a370*/  LOP3.LUT R73, R60, R73, RZ, 0xc0, !PT ;  /* 0x000000493c497212 */ /* 0x000fc400078ec0ff */
[----:B--2---:R-:W-:Y:S01]  /*1a380*/  LEA R66, P2, R68, R24, 0x2 ;  /* 0x0000001844427211 */ /* 0x004fe200078410ff */
[----:B------:R2:W-:Y:S01]  /*1a390*/  STG.E desc[UR8][R70.64+0x1c00], R87 ;  /* 0x001c005746007986 */ /* 0x0005e2000c101908 */
[----:B------:R-:W-:Y:S02]  /*1a3a0*/  LOP3.LUT R61, R60, R63, RZ, 0xc0, !PT ;  /* 0x0000003f3c3d7212 */ /* 0x000fe400078ec0ff */
[----:B------:R-:W-:Y:S01]  /*1a3b0*/  LEA.HI.X R67, R68, R25, R69, 0x2, P2 ;  /* 0x0000001944437211 */ /* 0x000fe200010f1445 */
[----:B------:R-:W5:Y:S01]  /*1a3c0*/  LDS R87, [R18+0x5800] ;  /* 0x0058000012577984 */ /* 0x000f620000000800 */
[----:B-1----:R-:W-:Y:S01]  /*1a3d0*/  IADD3 R69, P2, PT, R6, R13, RZ ;  /* 0x0000000d06457210 */ /* 0x002fe20007f5e0ff */
[----:B------:R-:W-:Y:S01]  /*1a3e0*/  IMAD R6, R61, 0x8, R56 ;  /* 0x000000083d067824 */ /* 0x000fe200078e0238 */
[----:B------:R-:W-:Y:S01]  /*1a3f0*/  SHF.R.U32.HI R61, RZ, R16, R79 ;  /* 0x00000010ff3d7219 */ /* 0x000fe2000001164f */
[----:B------:R-:W-:Y:S03]  /*1a400*/  LDS.64 R62, [R62+0x5c00] ;  /* 0x005c00003e3e7984 */ /* 0x000fe60000000a00 */
[----:B------:R-:W-:Y:S01]  /*1a410*/  LOP3.LUT R61, R60, R61, RZ, 0xc0, !PT ;  /* 0x0000003d3c3d7212 */ /* 0x000fe200078ec0ff */
[----:B--2---:R-:W-:Y:S01]  /*1a420*/  IMAD.X R70, RZ, RZ, R7, P2 ;  /* 0x000000ffff467224 */ /* 0x004fe200010e0607 */
[----:B------:R-:W-:Y:S01]  /*1a430*/  LEA R68, P2, R69, R24, 0x2 ;  /* 0x0000001845447211 */ /* 0x000fe200078410ff */
[----:B------:R-:W1:Y:S01]  /*1a440*/  LDS.64 R6, [R6+0x5c00] ;  /* 0x005c000006067984 */ /* 0x000e620000000a00 */
[----:B------:R-:W-:-:S02]  /*1a450*/  SHF.R.U32.HI R71, RZ, R16, R81 ;  /* 0x00000010ff477219 */ /* 0x000fc40000011651 */
[----:B------:R-:W-:Y:S01]  /*1a460*/  LEA.HI.X R69, R69, R25, R70, 0x2, P2 ;  /* 0x0000001945457211 */ /* 0x000fe200010f1446 */
[----:B------:R2:W-:Y:S01]  /*1a470*/  STG.E desc[UR8][R64.64+0x2000], R89 ;  /* 0x0020005940007986 */ /* 0x0005e2000c101908 */
[----:B---3--:R-:W-:Y:S01]  /*1a480*/  IADD3 R72, P2, PT, R8, R13, RZ ;  /* 0x0000000d08487210 */ /* 0x008fe20007f5e0ff */
[--C-:B------:R-:W-:Y:S01]  /*1a490*/  IMAD R8, R61, 0x8, R56.reuse ;  /* 0x000000083d087824 */ /* 0x100fe200078e0238 */
[----:B------:R-:W-:Y:S01]  /*1a4a0*/  LOP3.LUT R71, R60, R71, RZ, 0xc0, !PT ;  /* 0x000000473c477212 */ /* 0x000fe200078ec0ff */
[----:B------:R3:W-:Y:S02]  /*1a4b0*/  STG.E desc[UR8][R66.64+0x2400], R91 ;  /* 0x0024005b42007986 */ /* 0x0007e4000c101908 */
[----:B------:R-:W-:Y:S01]  /*1a4c0*/  IMAD.X R61, RZ, RZ, R9, P2 ;  /* 0x000000ffff3d7224 */ /* 0x000fe200010e0609 */
[----:B------:R-:W-:Y:S01]  /*1a4d0*/  LEA R70, P2, R72, R24, 0x2 ;  /* 0x0000001848467211 */ /* 0x000fe200078410ff */
[----:B------:R-:W-:Y:S01]  /*1a4e0*/  LDS.64 R8, [R8+0x5c00] ;  /* 0x005c000008087984 */ /* 0x000fe20000000a00 */
[--C-:B--2---:R-:W-:Y:S01]  /*1a4f0*/  IMAD R64, R71, 0x8, R56.reuse ;  /* 0x0000000847407824 */ /* 0x104fe200078e0238 */
[----:B0-----:R-:W-:Y:S01]  /*1a500*/  IADD3 R82, P3, PT, R10, R13, RZ ;  /* 0x0000000d0a527210 */ /* 0x001fe20007f7e0ff */
[--C-:B------:R-:W-:Y:S01]  /*1a510*/  IMAD R10, R75, 0x8, R56.reuse ;  /* 0x000000084b0a7824 */ /* 0x100fe200078e0238 */
[----:B------:R-:W-:Y:S01]  /*1a520*/  LEA.HI.X R71, R72, R25, R61, 0x2, P2 ;  /* 0x0000001948477211 */ /* 0x000fe200010f143d */
[----:B---3--:R-:W-:Y:S01]  /*1a530*/  IMAD R66, R73, 0x8, R56 ;  /* 0x0000000849427824 */ /* 0x008fe200078e0238 */
[-C--:B------:R-:W-:Y:S01]  /*1a540*/  SHF.R.U32.HI R61, RZ, R16.reuse, R83 ;  /* 0x00000010ff3d7219 */ /* 0x080fe20000011653 */
[----:B------:R-:W-:Y:S01]  /*1a550*/  IMAD.X R84, RZ, RZ, R11, P3 ;  /* 0x000000ffff547224 */ /* 0x000fe200018e060b */
[----:B----4-:R-:W-:Y:S01]  /*1a560*/  SHF.R.U32.HI R73, RZ, R16, R85 ;  /* 0x00000010ff497219 */ /* 0x010fe20000011655 */
[----:B------:R-:W0:Y:S01]  /*1a570*/  LDS.64 R10, [R10+0x5c00] ;  /* 0x005c00000a0a7984 */ /* 0x000e220000000a00 */
[----:B------:R-:W-:-:S02]  /*1a580*/  LOP3.LUT R61, R60, R61, RZ, 0xc0, !PT ;  /* 0x0000003d3c3d7212 */ /* 0x000fc400078ec0ff */
[-C--:B------:R-:W-:Y:S01]  /*1a590*/  SHF.R.U32.HI R75, RZ, R16.reuse, R107 ;  /* 0x00000010ff4b7219 */ /* 0x080fe2000001166b */
[----:B------:R-:W2:Y:S01]  /*1a5a0*/  LDS.64 R64, [R64+0x5c00] ;  /* 0x005c000040407984 */ /* 0x000ea20000000a00 */
[C---:B------:R-:W-:Y:S01]  /*1a5b0*/  LOP3.LUT R73, R60.reuse, R73, RZ, 0xc0, !PT ;  /* 0x000000493c497212 */ /* 0x040fe200078ec0ff */
[--C-:B------:R-:W-:Y:S01]  /*1a5c0*/  IMAD R61, R61, 0x8, R56.reuse ;  /* 0x000000083d3d7824 */ /* 0x100fe200078e0238 */
[----:B-----5:R-:W-:Y:S01]  /*1a5d0*/  SHF.R.U32.HI R77, RZ, R16, R87 ;  /* 0x00000010ff4d7219 */ /* 0x020fe20000011657 */
[----:B------:R-:W3:Y:S01]  /*1a5e0*/  LDS.64 R66, [R66+0x5c00] ;  /* 0x005c000042427984 */ /* 0x000ee20000000a00 */
[C---:B------:R-:W-:Y:S02]  /*1a5f0*/  LOP3.LUT R75, R60.reuse, R75, RZ, 0xc0, !PT ;  /* 0x0000004b3c4b7212 */ /* 0x040fe400078ec0ff */
[----:B------:R-:W-:Y:S01]  /*1a600*/  LOP3.LUT R77, R60, R77, RZ, 0xc0, !PT ;  /* 0x0000004d3c4d7212 */ /* 0x000fe200078ec0ff */
[----:B------:R4:W-:Y:S02]  /*1a610*/  STG.E desc[UR8][R68.64+0x2800], R93 ;  /* 0x0028005d44007986 */ /* 0x0009e4000c101908 */
[--C-:B------:R-:W-:Y:S01]  /*1a620*/  IMAD R78, R75, 0x8, R56.reuse ;  /* 0x000000084b4e7824 */ /* 0x100fe200078e0238 */
[-C--:B-1----:R-:W-:Y:S01]  /*1a630*/  IADD3 R80, P4, PT, R6, R13.reuse, RZ ;  /* 0x0000000d06507210 */ /* 0x082fe20007f9e0ff */
[----:B------:R-:W1:Y:S04]  /*1a640*/  LDS.64 R60, [R61+0x5c00] ;  /* 0x005c00003d3c7984 */ /* 0x000e680000000a00 */
[----:B------:R0:W-:Y:S01]  /*1a650*/  STG.E desc[UR8][R70.64+0x2c00], R95 ;  /* 0x002c005f46007986 */ /* 0x0001e2000c101908 */
[----:B----4-:R-:W-:Y:S01]  /*1a660*/  IADD3 R69, P2, PT, R62, R13, RZ ;  /* 0x0000000d3e457210 */ /* 0x010fe20007f5e0ff */
[----:B------:R-:W-:-:S02]  /*1a670*/  IMAD R62, R73, 0x8, R56 ;  /* 0x00000008493e7824 */ /* 0x000fc400078e0238 */
[----:B------:R-:W-:Y:S01]  /*1a680*/  IMAD R68, R77, 0x8, R56 ;  /* 0x000000084d447824 */ /* 0x000fe200078e0238 */
[CC--:B------:R-:W-:Y:S01]  /*1a690*/  LEA R74, P3, R69.reuse, R24.reuse, 0x2 ;  /* 0x00000018454a7211 */ /* 0x0c0fe200078610ff */
[----:B------:R-:W-:Y:S01]  /*1a6a0*/  IMAD.X R76, RZ, RZ, R63, P2 ;  /* 0x000000ffff4c7224 */ /* 0x000fe200010e063f */
[CC--:B------:R-:W-:Y:S01]  /*1a6b0*/  LEA R72, P2, R82.reuse, R24.reuse, 0x2 ;  /* 0x0000001852487211 */ /* 0x0c0fe200078410ff */
[----:B------:R-:W4:Y:S01]  /*1a6c0*/  LDS.64 R62, [R62+0x5c00] ;  /* 0x005c00003e3e7984 */ /* 0x000f220000000a00 */
[----:B------:R-:W-:Y:S02]  /*1a6d0*/  IMAD.X R77, RZ, RZ, R7, P4 ;  /* 0x000000ffff4d7224 */ /* 0x000fe400020e0607 */
[-C--:B------:R-:W-:Y:S01]  /*1a6e0*/  LEA.HI.X R75, R69, R25.reuse, R76, 0x2, P3 ;  /* 0x00000019454b7211 */ /* 0x080fe200018f144c */
[----:B------:R-:W5:Y:S01]  /*1a6f0*/  LDS.64 R6, [R78+0x5c00] ;  /* 0x005c00004e067984 */ /* 0x000f620000000a00 */
[----:B------:R-:W-:Y:S02]  /*1a700*/  LEA.HI.X R73, R82, R25, R84, 0x2, P2 ;  /* 0x0000001952497211 */ /* 0x000fe400010f1454 */
[----:B------:R-:W-:Y:S01]  /*1a710*/  LEA R76, P2, R80, R24, 0x2 ;  /* 0x00000018504c7211 */ /* 0x000fe200078410ff */
[----:B------:R-:W5:Y:S01]  /*1a720*/  LDS.64 R68, [R68+0x5c00] ;  /* 0x005c000044447984 */ /* 0x000f620000000a00 */
[----:B0-----:R-:W-:-:S02]  /*1a730*/  IADD3 R70, P5, PT, R10, R13, RZ ;  /* 0x0000000d0a467210 */ /* 0x001fc40007fbe0ff */
[----:B------:R-:W-:Y:S01]  /*1a740*/  LEA.HI.X R77, R80, R25, R77, 0x2, P2 ;  /* 0x00000019504d7211 */ /* 0x000fe200010f144d */
[----:B------:R1:W-:Y:S01]  /*1a750*/  STG.E desc[UR8][R72.64+0x3000], R97 ;  /* 0x0030006148007986 */ /* 0x0003e2000c101908 */
[-C--:B------:R-:W-:Y:S01]  /*1a760*/  IADD3 R84, P2, PT, R8, R13.reuse, RZ ;  /* 0x0000000d08547210 */ /* 0x080fe20007f5e0ff */
[----:B------:R-:W-:Y:S01]  /*1a770*/  IMAD.X R11, RZ, RZ, R11, P5 ;  /* 0x000000ffff0b7224 */ /* 0x000fe200028e060b */
[-C--:B--2---:R-:W-:Y:S01]  /*1a780*/  IADD3 R82, P3, PT, R64, R13.reuse, RZ ;  /* 0x0000000d40527210 */ /* 0x084fe20007f7e0ff */
[----:B------:R0:W-:Y:S01]  /*1a790*/  STG.E desc[UR8][R74.64+0x3400], R99 ;  /* 0x003400634a007986 */ /* 0x0001e2000c101908 */
[----:B---3--:R-:W-:Y:S01]  /*1a7a0*/  IADD3 R80, P4, PT, R66, R13, RZ ;  /* 0x0000000d42507210 */ /* 0x008fe20007f9e0ff */
[----:B------:R-:W-:Y:S01]  /*1a7b0*/  IMAD.X R9, RZ, RZ, R9, P2 ;  /* 0x000000ffff097224 */ /* 0x000fe200010e0609 */
[-C--:B------:R-:W-:Y:S01]  /*1a7c0*/  LEA R8, P2, R84, R24.reuse, 0x2 ;  /* 0x0000001854087211 */ /* 0x080fe200078410ff */
[----:B------:R-:W-:Y:S01]  /*1a7d0*/  IMAD.X R65, RZ, RZ, R65, P3 ;  /* 0x000000ffff417224 */ /* 0x000fe200018e0641 */
[-C--:B------:R-:W-:Y:S01]  /*1a7e0*/  LEA R64, P3, R82, R24.reuse, 0x2 ;  /* 0x0000001852407211 */ /* 0x080fe200078610ff */
[----:B------:R-:W-:Y:S01]  /*1a7f0*/  IMAD.X R67, RZ, RZ, R67, P4 ;  /* 0x000000ffff437224 */ /* 0x000fe200020e0643 */
[----:B------:R-:W-:Y:S01]  /*1a800*/  LEA.HI.X R9, R84, R25, R9, 0x2, P2 ;  /* 0x0000001954097211 */ /* 0x000fe200010f1409 */
[----:B------:R-:W-:Y:S01]  /*1a810*/  STG.E desc[UR8][R76.64+0x3800], R101 ;  /* 0x003800654c007986 */ /* 0x000fe2000c101908 */
[----:B------:R-:W-:-:S02]  /*1a820*/  LEA R10, P2, R70, R24, 0x2 ;  /* 0x00000018460a7211 */ /* 0x000fc400078410ff */
[-C--:B------:R-:W-:Y:S01]  /*1a830*/  LEA R66, P4, R80, R24.reuse, 0x2 ;  /* 0x0000001850427211 */ /* 0x080fe200078810ff */
[----:B------:R2:W-:Y:S01]  /*1a840*/  STG.E desc[UR8][R8.64+0x3c00], R79 ;  /* 0x003c004f08007986 */ /* 0x0005e2000c101908 */
[----:B------:R-:W-:Y:S02]  /*1a850*/  LEA.HI.X R11, R70, R25, R11, 0x2, P2 ;  /* 0x00000019460b7211 */ /* 0x000fe400010f140b */
[----:B-1----:R-:W-:Y:S02]  /*1a860*/  IADD3 R73, P2, PT, R60, R13, RZ ;  /* 0x0000000d3c497210 */ /* 0x002fe40007f5e0ff */
[-C--:B------:R-:W-:Y:S02]  /*1a870*/  LEA.HI.X R65, R82, R25.reuse, R65, 0x2, P3 ;  /* 0x0000001952417211 */ /* 0x080fe400018f1441 */
[----:B------:R-:W-:Y:S01]  /*1a880*/  LEA.HI.X R67, R80, R25, R67, 0x2, P4 ;  /* 0x0000001950437211 */ /* 0x000fe200020f1443 */
[----:B0-----:R-:W-:Y:S01]  /*1a890*/  IMAD.X R74, RZ, RZ, R61, P2 ;  /* 0x000000ffff4a7224 */ /* 0x001fe200010e063d */
[----:B------:R-:W-:Y:S01]  /*1a8a0*/  LEA R60, P2, R73, R24, 0x2 ;  /* 0x00000018493c7211 */ /* 0x000fe200078410ff */
[----:B------:R-:W-:Y:S01]  /*1a8b0*/  STG.E desc[UR8][R64.64+0x4000], R81 ;  /* 0x0040005140007986 */ /* 0x000fe2000c101908 */
[----:B----4-:R-:W-:-:S02]  /*1a8c0*/  IADD3 R71, P3, PT, R62, R13, RZ ;  /* 0x0000000d3e477210 */ /* 0x010fc40007f7e0ff */
[----:B------:R-:W-:Y:S01]  /*1a8d0*/  LEA.HI.X R61, R73, R25, R74, 0x2, P2 ;  /* 0x00000019493d7211 */ /* 0x000fe200010f144a */
[----:B------:R-:W-:Y:S01]  /*1a8e0*/  STG.E desc[UR8][R66.64+0x4400], R103 ;  /* 0x0044006742007986 */ /* 0x000fe2000c101908 */
[-C--:B-----5:R-:W-:Y:S01]  /*1a8f0*/  IADD3 R70, P4, PT, R6, R13.reuse, RZ ;  /* 0x0000000d06467210 */ /* 0x0a0fe20007f9e0ff */
[----:B------:R-:W-:Y:S01]  /*1a900*/  IMAD.X R72, RZ, RZ, R63, P3 ;  /* 0x000000ffff487224 */ /* 0x000fe200018e063f */
[CC--:B------:R-:W-:Y:S01]  /*1a910*/  LEA R62, P3, R71.reuse, R24.reuse, 0x2 ;  /* 0x00000018473e7211 */ /* 0x0c0fe200078610ff */
[----:B------:R0:W-:Y:S01]  /*1a920*/  STG.E desc[UR8][R10.64+0x4800], R105 ;  /* 0x004800690a007986 */ /* 0x0001e2000c101908 */
[----:B--2---:R-:W-:Y:S01]  /*1a930*/  IADD3 R9, P5, PT, R68, R13, RZ ;  /* 0x0000000d44097210 */ /* 0x004fe20007fbe0ff */
[----:B------:R-:W-:Y:S01]  /*1a940*/  IMAD.X R7, RZ, RZ, R7, P4 ;  /* 0x000000ffff077224 */ /* 0x000fe200020e0607 */
[-C--:B------:R-:W-:Y:S01]  /*1a950*/  LEA R6, P2, R70, R24.reuse, 0x2 ;  /* 0x0000001846067211 */ /* 0x080fe200078410ff */
[----:B------:R1:W-:Y:S01]  /*1a960*/  STG.E desc[UR8][R60.64+0x4c00], R83 ;  /* 0x004c00533c007986 */ /* 0x0003e2000c101908 */
[----:B------:R-:W-:Y:S01]  /*1a970*/  LEA.HI.X R63, R71, R25, R72, 0x2, P3 ;  /* 0x00000019473f7211 */ /* 0x000fe200018f1448 */
[----:B------:R-:W-:Y:S01]  /*1a980*/  IMAD.X R68, RZ, RZ, R69, P5 ;  /* 0x000000ffff447224 */ /* 0x000fe200028e0645 */
[----:B------:R-:W-:-:S02]  /*1a990*/  LEA R8, P3, R9, R24, 0x2 ;  /* 0x0000001809087211 */ /* 0x000fc400078610ff */
[-C--:B------:R-:W-:Y:S01]  /*1a9a0*/  LEA.HI.X R7, R70, R25.reuse, R7, 0x2, P2 ;  /* 0x0000001946077211 */ /* 0x080fe200010f1407 */
[----:B------:R4:W-:Y:S01]  /*1a9b0*/  STG.E desc[UR8][R62.64+0x5000], R85 ;  /* 0x005000553e007986 */ /* 0x0009e2000c101908 */
[----:B------:R-:W-:Y:S02]  /*1a9c0*/  IADD3 R58, P2, PT, R58, 0x1700, RZ ;  /* 0x000017003a3a7810 */ /* 0x000fe40007f5e0ff */
[----:B------:R-:W-:Y:S01]  /*1a9d0*/  LEA.HI.X R9, R9, R25, R68, 0x2, P3 ;  /* 0x0000001909097211 */ /* 0x000fe200018f1444 */
[----:B------:R4:W-:Y:S01]  /*1a9e0*/  STG.E desc[UR8][R6.64+0x5400], R107 ;  /* 0x0054006b06007986 */ /* 0x0009e2000c101908 */
[----:B0-----:R-:W-:Y:S01]  /*1a9f0*/  IADD3 R10, P3, PT, -R58, R3, RZ ;  /* 0x000000033a0a7210 */ /* 0x001fe20007f7e1ff */
[----:B------:R-:W-:Y:S02]  /*1aa00*/  IMAD.X R59, RZ, RZ, R59, P2 ;  /* 0x000000ffff3b7224 */ /* 0x000fe400010e063b */
[----:B------:R4:W-:Y:S01]  /*1aa10*/  STG.E desc[UR8][R8.64+0x5800], R87 ;  /* 0x0058005708007986 */ /* 0x0009e2000c101908 */
[----:B------:R-:W-:Y:S01]  /*1aa20*/  BAR.SYNC.DEFER_BLOCKING 0x0 ;  /* 0x0000000000007b1d */ /* 0x000fe20000010000 */
[----:B-1----:R-:W-:Y:S01]  /*1aa30*/  IMAD.X R61, R2, 0x1, ~R59, P3 ;  /* 0x00000001023d7824 */ /* 0x002fe200018e0e3b */
[----:B------:R-:W-:-:S02]  /*1aa40*/  ISETP.GT.U32.AND P2, PT, R10, 0x16ff, PT ;  /* 0x000016ff0a00780c */ /* 0x000fc40003f44070 */
[C---:B------:R-:W-:Y:S02]  /*1aa50*/  @!P1 IADD3 R55, P3, PT, R30.reuse, R4, RZ ;  /* 0x000000041e379210 */ /* 0x040fe40007f7e0ff */
[----:B------:R-:W-:Y:S02]  /*1aa60*/  ISETP.GT.AND.EX P2, PT, R61, RZ, PT, P2 ;  /* 0x000000ff3d00720c */ /* 0x000fe40003f44320 */
[----:B------:R-:W-:-:S11]  /*1aa70*/  @!P1 LEA.HI.X.SX32 R57, R30, R5, 0x1, P3 ;  /* 0x000000051e399211 */ /* 0x000fd600018f0eff */
[----:B----4-:R-:W-:Y:S05]  /*1aa80*/  @P2 BRA `(.L_x_118) ;  /* 0xffffffc800202947 */ /* 0x010fea000383ffff */
[----:B------:R-:W-:-:S07]  /*1aa90*/  IMAD.MOV.U32 R60, RZ, RZ, R10 ;  /* 0x000000ffff3c7224 */ /* 0x000fce00078e000a */
.L_x_117:
[----:B------:R-:W-:-:S04]  /*1aaa0*/  ISETP.GE.U32.AND P2, PT, R58, R3, PT ;  /* 0x000000033a00720c */ /* 0x000fc80003f46070 */
[----:B------:R-:W-:-:S13]  /*1aab0*/  ISETP.GE.AND.EX P2, PT, R59, R2, PT, P2 ;  /* 0x000000023b00720c */ /* 0x000fda0003f46320 */
[----:B------:R-:W-:Y:S05]  /*1aac0*/  @P2 BRA `(.L_x_119) ;  /* 0x00000050004c2947 */ /* 0x000fea0003800000 */
[----:B------:R-:W1:Y:S01]  /*1aad0*/  S2R R13, SR_TID.X ;  /* 0x00000000000d7919 */ /* 0x000e620000002100 */
[----:B------:R-:W-:-:S03]  /*1aae0*/  UMOV UR4, 0xffffffff ;  /* 0xffffffff00047882 */ /* 0x000fc60000000000 */
[----:B------:R-:W-:Y:S05]  /*1aaf0*/  BRA.DIV UR4, `(.L_x_120) ;  /* 0x0000005e04887947 */ /* 0x000fea000b800000 */
[----:B---3--:R3:W4:Y:S02]  /*1ab00*/  SHFL.IDX PT, R6, R60, RZ, 0x1f ;  /* 0x00001fff3c067589 */ /* 0x00872400000e0000 */
.L_x_208:
[C---:B-1----:R-:W-:Y:S01]  /*1ab10*/  VIADD R93, R13.reuse, 0x100 ;  /* 0x000001000d5d7836 */ /* 0x042fe20000000000 */
[C---:B------:R-:W-:Y:S01]  /*1ab20*/  IADD3 R58, P2, PT, R13.reuse, R58, RZ ;  /* 0x0000003a0d3a7210 */ /* 0x040fe20007f5e0ff */
[C---:B------:R-:W-:Y:S01]  /*1ab30*/  VIADD R103, R13.reuse, 0x200 ;  /* 0x000002000d677836 */ /* 0x040fe20000000000 */
[-C--:B----4-:R-:W-:Y:S01]  /*1ab40*/  ISETP.GE.AND P3, PT, R13, R6.reuse, PT ;  /* 0x000000060d00720c */ /* 0x090fe20003f66270 */
[----:B------:R-:W-:Y:S01]  /*1ab50*/  IMAD.MOV.U32 R7, RZ, RZ, -0x1 ;  /* 0xffffffffff077424 */ /* 0x000fe200078e00ff */
[-C--:B------:R-:W-:Y:S01]  /*1ab60*/  ISETP.GE.AND P4, PT, R93, R6.reuse, PT ;  /* 0x000000065d00720c */ /* 0x080fe20003f86270 */
[----:B------:R-:W-:Y:S01]  /*1ab70*/  IMAD.X R59, RZ, RZ, R59, P2 ;  /* 0x000000ffff3b7224 */ /* 0x000fe200010e063b */
[----:B------:R-:W-:Y:S01]  /*1ab80*/  ISETP.GE.AND P5, PT, R103, R6, PT ;  /* 0x000000066700720c */ /* 0x000fe20003fa6270 */
[----:B------:R-:W-:Y:S01]  /*1ab90*/  IMAD.MOV.U32 R9, RZ, RZ, -0x1 ;  /* 0xffffffffff097424 */ /* 0x000fe200078e00ff */
[C---:B------:R-:W-:Y:S01]  /*1aba0*/  LEA R4, P2, R58.reuse, R0, 0x2 ;  /* 0x000000003a047211 */ /* 0x040fe200078410ff */
[----:B------:R-:W-:Y:S01]  /*1abb0*/  IMAD.MOV.U32 R11, RZ, RZ, -0x1 ;  /* 0xffffffffff0b7424 */ /* 0x000fe200078e00ff */
[C---:B------:R-:W-:Y:S01]  /*1abc0*/  LOP3.LUT R99, R13.reuse, 0x400, RZ, 0xfc, !PT ;  /* 0x000004000d637812 */ /* 0x040fe200078efcff */
[C---:B------:R-:W-:Y:S01]  /*1abd0*/  VIADD R101, R13.reuse, 0x300 ;  /* 0x000003000d657836 */ /* 0x040fe20000000000 */
[----:B------:R-:W-:Y:S01]  /*1abe0*/  LEA.HI.X R5, R58, R17, R59, 0x2, P2 ;  /* 0x000000113a057211 */ /* 0x000fe200010f143b */
[----:B------:R-:W-:Y:S01]  /*1abf0*/  VIADD R97, R13, 0x500 ;  /* 0x000005000d617836 */ /* 0x000fe20000000000 */
[-C--:B------:R-:W-:Y:S01]  /*1ac00*/  ISETP.GE.AND P2, PT, R99, R6.reuse, PT ;  /* 0x000000066300720c */ /* 0x080fe20003f46270 */
[----:B------:R-:W-:Y:S01]  /*1ac10*/  VIADD R95, R13, 0x600 ;  /* 0x000006000d5f7836 */ /* 0x000fe20000000000 */
[-C--:B------:R-:W-:Y:S01]  /*1ac20*/  ISETP.GE.AND P6, PT, R101, R6.reuse, PT ;  /* 0x000000066500720c */ /* 0x080fe20003fc6270 */
[----:B------:R-:W-:Y:S01]  /*1ac30*/  VIADD R91, R13, 0x700 ;  /* 0x000007000d5b7836 */ /* 0x000fe20000000000 */
[----:B------:R-:W4:Y:S01]  /*1ac40*/  @!P3 LDG.E R7, desc[UR8][R4.64] ;  /* 0x000000080407b981 */ /* 0x000f22000c1e1900 */
[-C--:B------:R-:W-:Y:S01]  /*1ac50*/  ISETP.GE.AND P3, PT, R97, R6.reuse, PT ;  /* 0x000000066100720c */ /* 0x080fe20003f66270 */
[----:B------:R-:W-:Y:S01]  /*1ac60*/  IMAD.MOV.U32 R105, RZ, RZ, -0x1 ;  /* 0xffffffffff697424 */ /* 0x000fe200078e00ff */
[----:B------:R-:W-:Y:S01]  /*1ac70*/  LOP3.LUT R89, R13, 0x800, RZ, 0xfc, !PT ;  /* 0x000008000d597812 */ /* 0x000fe200078efcff */
[----:B------:R-:W5:Y:S01]  /*1ac80*/  @!P4 LDG.E R9, desc[UR8][R4.64+0x400] ;  /* 0x000400080409c981 */ /* 0x000f62000c1e1900 */
[-C--:B------:R-:W-:Y:S01]  /*1ac90*/  ISETP.GE.AND P4, PT, R95, R6.reuse, PT ;  /* 0x000000065f00720c */ /* 0x080fe20003f86270 */
[----:B------:R-:W-:Y:S01]  /*1aca0*/  IMAD.MOV.U32 R107, RZ, RZ, -0x1 ;  /* 0xffffffffff6b7424 */ /* 0x000fe200078e00ff */
[----:B------:R-:W-:Y:S01]  /*1acb0*/  LOP3.LUT R81, R13, 0xc00, RZ, 0xfc, !PT ;  /* 0x00000c000d517812 */ /* 0x000fe200078efcff */
[----:B------:R-:W3:Y:S01]  /*1acc0*/  @!P5 LDG.E R11, desc[UR8][R4.64+0x800] ;  /* 0x00080008040bd981 */ /* 0x000ee2000c1e1900 */
[----:B------:R-:W-:Y:S01]  /*1acd0*/  ISETP.GE.AND P5, PT, R91, R6, PT ;  /* 0x000000065b00720c */ /* 0x000fe20003fa6270 */
[----:B------:R-:W-:-:S02]  /*1ace0*/  IMAD.MOV.U32 R109, RZ, RZ, -0x1 ;  /* 0xffffffffff6d7424 */ /* 0x000fc400078e00ff */
[----:B------:R-:W-:Y:S01]  /*1acf0*/  IMAD.MOV.U32 R111, RZ, RZ, -0x1 ;  /* 0xffffffffff6f7424 */ /* 0x000fe200078e00ff */
[----:B------:R-:W4:Y:S01]  /*1ad00*/  @!P6 LDG.E R105, desc[UR8][R4.64+0xc00] ;  /* 0x000c00080469e981 */ /* 0x000f22000c1e1900 */
[----:B------:R-:W-:Y:S02]  /*1ad10*/  IMAD.MOV.U32 R113, RZ, RZ, -0x1 ;  /* 0xffffffffff717424 */ /* 0x000fe400078e00ff */
[C---:B------:R-:W-:Y:S01]  /*1ad20*/  VIADD R87, R13.reuse, 0x900 ;  /* 0x000009000d577836 */ /* 0x040fe20000000000 */
[----:B------:R-:W4:Y:S01]  /*1ad30*/  @!P2 LDG.E R107, desc[UR8][R4.64+0x1000] ;  /* 0x00100008046ba981 */ /* 0x000f22000c1e1900 */
[C---:B------:R-:W-:Y:S02]  /*1ad40*/  VIADD R85, R13.reuse, 0xa00 ;  /* 0x00000a000d557836 */ /* 0x040fe40000000000 */
[----:B------:R-:W-:Y:S01]  /*1ad50*/  VIADD R83, R13, 0xb00 ;  /* 0x00000b000d537836 */ /* 0x000fe20000000000 */
[----:B------:R-:W4:Y:S01]  /*1ad60*/  @!P3 LDG.E R109, desc[UR8][R4.64+0x1400] ;  /* 0x00140008046db981 */ /* 0x000f22000c1e1900 */
[-C--:B------:R-:W-:Y:S01]  /*1ad70*/  ISETP.GE.AND P6, PT, R89, R6.reuse, PT ;  /* 0x000000065900720c */ /* 0x080fe20003fc6270 */
[----:B------:R-:W-:Y:S01]  /*1ad80*/  IMAD.MOV.U32 R115, RZ, RZ, -0x1 ;  /* 0xffffffffff737424 */ /* 0x000fe200078e00ff */
[-C--:B------:R-:W-:Y:S01]  /*1ad90*/  ISETP.GE.AND P2, PT, R87, R6.reuse, PT ;  /* 0x000000065700720c */ /* 0x080fe20003f46270 */
[----:B------:R-:W4:Y:S01]  /*1ada0*/  @!P4 LDG.E R111, desc[UR8][R4.64+0x1800] ;  /* 0x00180008046fc981 */ /* 0x000f22000c1e1900 */
[-C--:B------:R-:W-:Y:S01]  /*1adb0*/  ISETP.GE.AND P3, PT, R85, R6.reuse, PT ;  /* 0x000000065500720c */ /* 0x080fe20003f66270 */
[----:B------:R-:W-:Y:S01]  /*1adc0*/  IMAD.MOV.U32 R117, RZ, RZ, -0x1 ;  /* 0xffffffffff757424 */ /* 0x000fe200078e00ff */
[-C--:B------:R-:W-:Y:S01]  /*1add0*/  ISETP.GE.AND P4, PT, R83, R6.reuse, PT ;  /* 0x000000065300720c */ /* 0x080fe20003f86270 */
[----:B------:R-:W4:Y:S01]  /*1ade0*/  @!P5 LDG.E R113, desc[UR8][R4.64+0x1c00] ;  /* 0x001c00080471d981 */ /* 0x000f22000c1e1900 */
[----:B------:R-:W-:Y:S01]  /*1adf0*/  ISETP.GE.AND P5, PT, R81, R6, PT ;  /* 0x000000065100720c */ /* 0x000fe20003fa6270 */
[----:B------:R-:W-:-:S02]  /*1ae00*/  IMAD.MOV.U32 R119, RZ, RZ, -0x1 ;  /* 0xffffffffff777424 */ /* 0x000fc400078e00ff */
[----:B------:R-:W-:Y:S02]  /*1ae10*/  IMAD.MOV.U32 R121, RZ, RZ, -0x1 ;  /* 0xffffffffff797424 */ /* 0x000fe400078e00ff */
[----:B------:R-:W-:Y:S01]  /*1ae20*/  IMAD.MOV.U32 R123, RZ, RZ, -0x1 ;  /* 0xffffffffff7b7424 */ /* 0x000fe200078e00ff */
[C---:B------:R-:W-:Y:S01]  /*1ae30*/  LOP3.LUT R73, R13.reuse, 0x1000, RZ, 0xfc, !PT ;  /* 0x000010000d497812 */ /* 0x040fe200078efcff */
[C---:B------:R-:W-:Y:S01]  /*1ae40*/  VIADD R79, R13.reuse, 0xd00 ;  /* 0x00000d000d4f7836 */ /* 0x040fe20000000000 */
[----:B------:R-:W4:Y:S01]  /*1ae50*/  @!P6 LDG.E R115, desc[UR8][R4.64+0x2000] ;  /* 0x002000080473e981 */ /* 0x000f22000c1e1900 */
[C---:B------:R-:W-:Y:S02]  /*1ae60*/  VIADD R77, R13.reuse, 0xe00 ;  /* 0x00000e000d4d7836 */ /* 0x040fe40000000000 */
[C---:B------:R-:W-:Y:S01]  /*1ae70*/  VIADD R75, R13.reuse, 0xf00 ;  /* 0x00000f000d4b7836 */ /* 0x040fe20000000000 */
[----:B------:R-:W4:Y:S01]  /*1ae80*/  @!P2 LDG.E R117, desc[UR8][R4.64+0x2400] ;  /* 0x002400080475a981 */ /* 0x000f22000c1e1900 */
[----:B------:R-:W-:Y:S01]  /*1ae90*/  VIADD R71, R13, 0x1100 ;  /* 0x000011000d477836 */ /* 0x000fe20000000000 */
[-C--:B------:R-:W-:Y:S01]  /*1aea0*/  ISETP.GE.AND P6, PT, R79, R6.reuse, PT ;  /* 0x000000064f00720c */ /* 0x080fe20003fc6270 */
[----:B------:R-:W-:Y:S01]  /*1aeb0*/  IMAD.MOV.U32 R125, RZ, RZ, -0x1 ;  /* 0xffffffffff7d7424 */ /* 0x000fe200078e00ff */
[----:B------:R-:W4:Y:S01]  /*1aec0*/  @!P3 LDG.E R119, desc[UR8][R4.64+0x2800] ;  /* 0x002800080477b981 */ /* 0x000f22000c1e1900 */
[----:B------:R-:W-:-:S02]  /*1aed0*/  ISETP.GE.AND P2, PT, R77, R6, PT ;  /* 0x000000064d00720c */ /* 0x000fc40003f46270 */
        /* <DEDUP_REMOVED lines=34> */
[----:B0-2---:R-:W-:Y:S01]  /*1b100*/  IMAD R18, R13, 0x4, R56 ;  /* 0x000000040d127824 */ /* 0x005fe200078e0238 */
[----:B------:R-:W-:-:S03]  /*1b110*/  UMOV UR4, 0xffffffff ;  /* 0xffffffff00047882 */ /* 0x000fc60000000000 */
[C---:B------:R-:W-:Y:S01]  /*1b120*/  IMAD R62, R13.reuse, 0x4, R18 ;  /* 0x000000040d3e7824 */ /* 0x040fe200078e0212 */
[----:B-----5:R-:W-:Y:S04]  /*1b130*/  STS [R18+0x400], R9 ;  /* 0x0004000912007388 */ /* 0x020fe80000000800 */
[----:B---3--:R-:W-:Y:S04]  /*1b140*/  STS [R18+0x800], R11 ;  /* 0x0008000b12007388 */ /* 0x008fe80000000800 */
[----:B----4-:R-:W-:Y:S04]  /*1b150*/  STS [R18+0xc00], R105 ;  /* 0x000c006912007388 */ /* 0x010fe80000000800 */
        /* <DEDUP_REMOVED lines=19> */
[----:B------:R0:W-:Y:S02]  /*1b290*/  STS [R18], R7 ;  /* 0x0000000712007388 */ /* 0x0001e40000000800 */
[----:B0-----:R-:W-:Y:S01]  /*1b2a0*/  IMAD R7, R13, 0x54, R62 ;  /* 0x000000540d077824 */ /* 0x001fe200078e023e */
[----:B------:R-:W-:Y:S06]  /*1b2b0*/  BRA.DIV UR4, `(.L_x_121) ;  /* 0x0000005604b87947 */ /* 0x000fec000b800000 */
.L_x_211:
[----:B------:R-:W-:Y:S05]  /*1b2c0*/  WARPSYNC.ALL ;  /* 0x0000000000007948 */ /* 0x000fea0003800000 */
[----:B------:R-:W-:Y:S01]  /*1b2d0*/  BAR.SYNC.DEFER_BLOCKING 0x0 ;  /* 0x0000000000007b1d */ /* 0x000fe20000010000 */
[----:B------:R-:W-:Y:S01]  /*1b2e0*/  BMSK R58, RZ, R21 ;  /* 0x00000015ff3a721b */ /* 0x000fe20000000000 */
[----:B------:R-:W-:Y:S01]  /*1b2f0*/  IMAD R153, R13, 0x7c, R62 ;  /* 0x0000007c0d997824 */ /* 0x000fe200078e023e */
[----:B------:R-:W-:Y:S02]  /*1b300*/  ISETP.NE.AND P3, PT, R12, 0x1f, PT ;  /* 0x0000001f0c00780c */ /* 0x000fe40003f65270 */
[----:B------:R-:W-:Y:S01]  /*1b310*/  SHF.R.U32.HI R187, RZ, 0x5, R13 ;  /* 0x00000005ffbb7819 */ /* 0x000fe2000001160d */
[----:B------:R-:W-:Y:S01]  /*1b320*/  BSSY.RECONVERGENT B1, `(.L_x_122) ;  /* 0x000025b000017945 */ /* 0x000fe20003800200 */
[----:B------:R-:W-:-:S02]  /*1b330*/  ISETP.GT.U32.AND P6, PT, R60, R103, PT ;  /* 0x000000673c00720c */ /* 0x000fc40003fc4070 */
[----:B------:R-:W-:Y:S01]  /*1b340*/  ISETP.NE.AND P4, PT, R187, 0x6, PT ;  /* 0x00000006bb00780c */ /* 0x000fe20003f85270 */
        /* <DEDUP_REMOVED lines=344> */
[----:B-1----:R-:W-:Y:S01]  /*1c8d0*/  IMAD.IADD R179, R6, 0x1, R157 ;  /* 0x0000000106b37824 */ /* 0x002fe200078e029d */
[----:B------:R-:W-:-:S03]  /*1c8e0*/  @!P3 SHF.R.U32.HI R6, RZ, 0x3, R13 ;  /* 0x00000003ff06b819 */ /* 0x000fc6000001160d */
[----:B--2---:R-:W-:-:S04]  /*1c8f0*/  IMAD.IADD R182, R8, 0x1, R179 ;  /* 0x0000000108b67824 */ /* 0x004fc800078e02b3 */
[----:B---3--:R-:W-:-:S04]  /*1c900*/  IMAD.IADD R184, R9, 0x1, R182 ;  /* 0x0000000109b87824 */ /* 0x008fc800078e02b6 */
[----:B----4-:R-:W-:Y:S01]  /*1c910*/  IMAD.IADD R181, R7, 0x1, R184 ;  /* 0x0000000107b57824 */ /* 0x010fe200078e02b8 */
[----:B------:R-:W-:-:S03]  /*1c920*/  @!P3 LOP3.LUT R7, R6, 0x7c, RZ, 0xc0, !PT ;  /* 0x0000007c0607b812 */ /* 0x000fc600078ec0ff */
[----:B-----5:R-:W-:Y:S02]  /*1c930*/  IMAD.IADD R186, R10, 0x1, R181 ;  /* 0x000000010aba7824 */ /* 0x020fe400078e02b5 */
[----:B------:R-:W-:Y:S02]  /*1c940*/  @!P3 IMAD.IADD R192, R56, 0x1, R7 ;  /* 0x0000000138c0b824 */ /* 0x000fe400078e0207 */
[----:B------:R-:W-:-:S04]  /*1c950*/  IMAD.IADD R188, R11, 0x1, R186 ;  /* 0x000000010bbc7824 */ /* 0x000fc800078e02ba */
        /* <DEDUP_REMOVED lines=24> */
[----:B------:R-:W-:Y:S01]  /*1cae0*/  SEL R15, R5, R15, !P2 ;  /* 0x0000000f050f7207 */ /* 0x000fe20005000000 */
[----:B------:R-:W-:Y:S01]  /*1caf0*/  @!P1 IMAD.SHL.U32 R5, R13, 0x400, RZ ;  /* 0x000004000d059824 */ /* 0x000fe200078e00ff */
[----:B------:R-:W-:Y:S01]  /*1cb00*/  ISETP.NE.AND P2, PT, R187, 0x3, PT ;  /* 0x00000003bb00780c */ /* 0x000fe20003f45270 */
[----:B------:R-:W-:-:S03]  /*1cb10*/  IMAD.IADD R7, R7, 0x1, R6 ;  /* 0x0000000107077824 */ /* 0x000fc600078e0206 */
[----:B------:R-:W-:Y:S01]  /*1cb20*/  SEL R15, R6, R15, !P2 ;  /* 0x0000000f060f7207 */ /* 0x000fe20005000000 */
[----:B-1----:R-:W-:Y:S01]  /*1cb30*/  IMAD.IADD R8, R7, 0x1, R8 ;  /* 0x0000000107087824 */ /* 0x002fe200078e0208 */
[----:B------:R-:W-:Y:S02]  /*1cb40*/  ISETP.NE.AND P2, PT, R187, 0x4, PT ;  /* 0x00000004bb00780c */ /* 0x000fe40003f45270 */
[----:B------:R-:W-:Y:S01]  /*1cb50*/  @!P1 SHF.R.U32.HI R6, RZ, 0x4, R13 ;  /* 0x00000004ff069819 */ /* 0x000fe2000001160d */
[----:B------:R-:W-:Y:S01]  /*1cb60*/  IMAD.IADD R9, R9, 0x1, R8 ;  /* 0x0000000109097824 */ /* 0x000fe200078e0208 */
[----:B------:R-:W-:Y:S02]  /*1cb70*/  SEL R15, R7, R15, !P2 ;  /* 0x0000000f070f7207 */ /* 0x000fe40005000000 */
[----:B------:R-:W-:Y:S01]  /*1cb80*/  ISETP.NE.AND P2, PT, R12, RZ, PT ;  /* 0x000000ff0c00720c */ /* 0x000fe20003f45270 */
[----:B------:R-:W-:Y:S01]  /*1cb90*/  IMAD.IADD R10, R10, 0x1, R9 ;  /* 0x000000010a0a7824 */ /* 0x000fe200078e0209 */
[----:B------:R-:W-:-:S02]  /*1cba0*/  SEL R15, R8, R15, !P3 ;  /* 0x0000000f080f7207 */ /* 0x000fc40005800000 */
[----:B------:R-:W-:Y:S01]  /*1cbb0*/  ISETP.GT.U32.OR P5, PT, R13, 0x1f, P2 ;  /* 0x0000001f0d00780c */ /* 0x000fe200017a4470 */
[----:B------:R-:W-:Y:S01]  /*1cbc0*/  IMAD.IADD R11, R11, 0x1, R10 ;  /* 0x000000010b0b7824 */ /* 0x000fe200078e020a */
[----:B------:R-:W-:Y:S02]  /*1cbd0*/  ISETP.NE.AND P3, PT, R187, 0x7, PT ;  /* 0x00000007bb00780c */ /* 0x000fe40003f65270 */
[----:B------:R-:W-:Y:S02]  /*1cbe0*/  SEL R15, R9, R15, !P4 ;  /* 0x0000000f090f7207 */ /* 0x000fe40006000000 */
[----:B------:R-:W-:Y:S02]  /*1cbf0*/  SEL R4, R185, RZ, P2 ;  /* 0x000000ffb9047207 */ /* 0x000fe40001000000 */
[----:B------:R-:W-:Y:S02]  /*1cc00*/  SEL R15, R10, R15, !P3 ;  /* 0x0000000f0a0f7207 */ /* 0x000fe40005800000 */
[----:B------:R-:W-:-:S02]  /*1cc10*/  @!P1 LOP3.LUT R7, R5, 0x7c00, RZ, 0xc0, !PT ;  /* 0x00007c0005079812 */ /* 0x000fc400078ec0ff */
[----:B------:R-:W-:Y:S01]  /*1cc20*/  @!P1 LOP3.LUT R6, R6, 0x3e, RZ, 0xc0, !PT ;  /* 0x0000003e06069812 */ /* 0x000fe200078ec0ff */
[----:B------:R-:W-:Y:S01]  /*1cc30*/  @P0 IMAD.IADD R185, R15, 0x1, R4 ;  /* 0x000000010fb90824 */ /* 0x000fe200078e0204 */
[----:B------:R-:W-:Y:S01]  /*1cc40*/  ISETP.NE.AND P0, PT, R13, RZ, PT ;  /* 0x000000ff0d00720c */ /* 0x000fe20003f05270 */
[----:B------:R-:W-:Y:S01]  /*1cc50*/  @!P5 IMAD.U32 R185, R11, 0x10000, RZ ;  /* 0x000100000bb9d824 */ /* 0x000fe200078e00ff */
[----:B------:R-:W-:Y:S02]  /*1cc60*/  @!P1 IADD3 R191, PT, PT, R6, R56, R7 ;  /* 0x0000003806bf9210 */ /* 0x000fe40007ffe007 */
[C---:B------:R-:W-:Y:S02]  /*1cc70*/  ISETP.GT.U32.AND P4, PT, R60.reuse, R101, PT ;  /* 0x000000653c00720c */ /* 0x040fe40003f84070 */
[----:B------:R-:W-:Y:S01]  /*1cc80*/  @!P5 STS [R56+0x8428], R185 ;  /* 0x008428b93800d388 */ /* 0x000fe20000000800 */
[----:B------:R-:W-:Y:S01]  /*1cc90*/  BAR.SYNC.DEFER_BLOCKING 0x0 ;  /* 0x0000000000007b1d */ /* 0x000fe20000010000 */
[----:B------:R-:W-:-:S02]  /*1cca0*/  ISETP.GT.U32.AND P5, PT, R60, R93, PT ;  /* 0x0000005d3c00720c */ /* 0x000fc40003fa4070 */
[C---:B------:R-:W-:Y:S02]  /*1ccb0*/  ISETP.GT.U32.AND P3, PT, R60.reuse, R99, PT ;  /* 0x000000633c00720c */ /* 0x040fe40003f64070 */
[----:B------:R-:W-:Y:S02]  /*1ccc0*/  ISETP.GT.U32.AND P2, PT, R60, R97, PT ;  /* 0x000000613c00720c */ /* 0x000fe40003f44070 */
[----:B------:R-:W-:Y:S01]  /*1ccd0*/  ISETP.GT.AND.EX P5, PT, R61, RZ, PT, P5 ;  /* 0x000000ff3d00720c */ /* 0x000fe20003fa4350 */
[----:B------:R-:W0:Y:S02]  /*1cce0*/  LDS R4, [R56+0x8428] ;  /* 0x0084280038047984 */ /* 0x000e240000000800 */
[----:B0-----:R-:W-:-:S05]  /*1ccf0*/  SEL R4, R4, RZ, P0 ;  /* 0x000000ff04047207 */ /* 0x001fca0000000000 */
        /* <DEDUP_REMOVED lines=82> */
[----:B------:R-:W-:Y:S01]  /*1d220*/  @!P1 IADD3 R55, P0, PT, -R32, R55, RZ ;  /* 0x0000003720379210 */ /* 0x000fe20007f1e1ff */
[----:B------:R-:W1:Y:S01]  /*1d230*/  LDS.U16 R167, [R108] ;  /* 0x000000006ca77984 */ /* 0x000e620000000400 */
[----:B------:R-:W-:Y:S01]  /*1d240*/  @!P1 SHF.R.S32.HI R64, RZ, 0x1f, R32 ;  /* 0x0000001fff409819 */ /* 0x000fe20000011420 */
[----:B--2---:R-:W-:Y:S02]  /*1d250*/  IMAD.IADD R7, R70, 0x1, R7 ;  /* 0x0000000146077824 */ /* 0x004fe400078e0207 */
[----:B------:R-:W2:Y:S01]  /*1d260*/  LDS.U16 R169, [R112] ;  /* 0x0000000070a97984 */ /* 0x000ea20000000400 */
[----:B---3--:R-:W-:Y:S02]  /*1d270*/  IMAD.IADD R9, R74, 0x1, R9 ;  /* 0x000000014a097824 */ /* 0x008fe400078e0209 */
[----:B------:R-:W-:Y:S01]  /*1d280*/  @!P1 IMAD.X R64, R57, 0x1, ~R64, P0 ;  /* 0x0000000139409824 */ /* 0x000fe200000e0e40 */
[----:B------:R-:W3:Y:S01]  /*1d290*/  LDS.U16 R171, [R116] ;  /* 0x0000000074ab7984 */ /* 0x000ee20000000400 */
[----:B----4-:R-:W-:Y:S01]  /*1d2a0*/  IMAD.IADD R11, R78, 0x1, R11 ;  /* 0x000000014e0b7824 */ /* 0x010fe200078e020b */
[----:B------:R-:W-:Y:S01]  /*1d2b0*/  ISETP.GT.U32.AND P0, PT, R60, R13, PT ;  /* 0x0000000d3c00720c */ /* 0x000fe20003f04070 */
[--C-:B------:R-:W-:Y:S01]  /*1d2c0*/  IMAD R6, R189, 0x4, R56.reuse ;  /* 0x00000004bd067824 */ /* 0x100fe200078e0238 */
[----:B------:R-:W4:Y:S01]  /*1d2d0*/  LDS.U16 R173, [R120] ;  /* 0x0000000078ad7984 */ /* 0x000f220000000400 */
[----:B-----5:R-:W-:Y:S01]  /*1d2e0*/  IMAD.IADD R155, R82, 0x1, R155 ;  /* 0x00000001529b7824 */ /* 0x020fe200078e029b */
[----:B------:R-:W-:Y:S01]  /*1d2f0*/  ISETP.GT.AND.EX P0, PT, R61, RZ, PT, P0 ;  /* 0x000000ff3d00720c */ /* 0x000fe20003f04300 */
        /* <DEDUP_REMOVED lines=24> */
[----:B----4-:R-:W-:Y:S02]  /*1d480*/  IMAD.IADD R173, R122, 0x1, R173 ;  /* 0x000000017aad7824 */ /* 0x010fe400078e02ad */
[----:B-----5:R-:W-:Y:S02]  /*1d490*/  IMAD.IADD R175, R126, 0x1, R175 ;  /* 0x000000017eaf7824 */ /* 0x020fe400078e02af */
[----:B------:R-:W-:Y:S02]  /*1d4a0*/  IMAD.IADD R177, R130, 0x1, R177 ;  /* 0x0000000182b17824 */ /* 0x000fe400078e02b1 */
[----:B------:R-:W-:-:S02]  /*1d4b0*/  IMAD.IADD R179, R134, 0x1, R179 ;  /* 0x0000000186b37824 */ /* 0x000fc400078e02b3 */
[----:B------:R-:W-:Y:S01]  /*1d4c0*/  IMAD.IADD R181, R138, 0x1, R181 ;  /* 0x000000018ab57824 */ /* 0x000fe200078e02b5 */
[----:B------:R2:W-:Y:S01]  /*1d4d0*/  @!P1 STS.64 [R62], R4 ;  /* 0x000000043e009388 */ /* 0x0005e20000000a00 */
[----:B------:R-:W-:Y:S02]  /*1d4e0*/  IMAD.IADD R183, R142, 0x1, R183 ;  /* 0x000000018eb77824 */ /* 0x000fe400078e02b7 */
[----:B------:R-:W-:Y:S02]  /*1d4f0*/  IMAD.IADD R185, R146, 0x1, R185 ;  /* 0x0000000192b97824 */ /* 0x000fe400078e02b9 */
[----:B0-----:R-:W-:Y:S02]  /*1d500*/  IMAD.IADD R187, R150, 0x1, R187 ;  /* 0x0000000196bb7824 */ /* 0x001fe400078e02bb */
[----:B--2---:R-:W-:Y:S02]  /*1d510*/  @!P1 IMAD.MOV.U32 R4, RZ, RZ, R55 ;  /* 0x000000ffff049224 */ /* 0x004fe400078e0037 */
[----:B------:R-:W-:Y:S01]  /*1d520*/  @!P1 IMAD.MOV.U32 R5, RZ, RZ, R64 ;  /* 0x000000ffff059224 */ /* 0x000fe200078e0040 */
[----:B------:R-:W-:Y:S01]  /*1d530*/  BAR.SYNC.DEFER_BLOCKING 0x0 ;  /* 0x0000000000007b1d */ /* 0x000fe20000010000 */
[----:B------:R-:W-:-:S02]  /*1d540*/  IMAD R64, R11, 0x4, R56 ;  /* 0x000000040b407824 */ /* 0x000fc400078e0238 */
[----:B-1----:R-:W-:-:S05]  /*1d550*/  IMAD.IADD R151, R152, 0x1, R151 ;  /* 0x0000000198977824 */ /* 0x002fca00078e0297 */
[----:B------:R-:W-:Y:S06]  /*1d560*/  BAR.SYNC.DEFER_BLOCKING 0x0 ;  /* 0x0000000000007b1d */ /* 0x000fec0000010000 */
[----:B------:R0:W-:Y:S02]  /*1d570*/  @!P1 STS.64 [R62+0x5c00], R4 ;  /* 0x005c00043e009388 */ /* 0x0001e40000000a00 */
[----:B------:R-:W-:Y:S01]  /*1d580*/  BAR.SYNC.DEFER_BLOCKING 0x0 ;  /* 0x0000000000007b1d */ /* 0x000fe20000010000 */
[----:B------:R-:W-:Y:S01]  /*1d590*/  ISETP.GT.U32.AND P1, PT, R60, R95, PT ;  /* 0x0000005f3c00720c */ /* 0x000fe20003f24070 */
[----:B0-----:R-:W-:-:S02]  /*1d5a0*/  IMAD R4, R163, 0x4, R56 ;  /* 0x00000004a3047824 */ /* 0x001fc400078e0238 */
[--C-:B------:R-:W-:Y:S02]  /*1d5b0*/  IMAD R62, R169, 0x4, R56.reuse ;  /* 0x00000004a93e7824 */ /* 0x100fe400078e0238 */
        /* <DEDUP_REMOVED lines=37> */
[----:B------:R1:W0:Y:S01]  /*1d810*/  LDS R5, [R18+0x5800] ;  /* 0x0058000012057984 */ /* 0x0002220000000800 */
[----:B------:R-:W-:Y:S05]  /*1d820*/  @!P0 BRA `(.L_x_123) ;  /* 0x0000000000288947 */ /* 0x000fea0003800000 */
[----:B------:R-:W2:Y:S02]  /*1d830*/  LDS R9, [R18] ;  /* 0x0000000012097984 */ /* 0x000ea40000000800 */
[----:B--2---:R-:W-:-:S04]  /*1d840*/  SHF.R.U32.HI R7, RZ, R16, R9 ;  /* 0x00000010ff077219 */ /* 0x004fc80000011609 */
[----:B------:R-:W-:-:S05]  /*1d850*/  LOP3.LUT R7, R58, R7, RZ, 0xc0, !PT ;  /* 0x000000073a077212 */ /* 0x000fca00078ec0ff */
[----:B-1----:R-:W-:-:S05]  /*1d860*/  IMAD R4, R7, 0x8, R56 ;  /* 0x0000000807047824 */ /* 0x002fca00078e0238 */
[----:B------:R-:W1:Y:S02]  /*1d870*/  LDS.64 R6, [R4+0x5c00] ;  /* 0x005c000004067984 */ /* 0x000e640000000a00 */
[----:B-1----:R-:W-:-:S05]  /*1d880*/  IADD3 R8, P0, PT, R6, R13, RZ ;  /* 0x0000000d06087210 */ /* 0x002fca0007f1e0ff */
[----:B------:R-:W-:Y:S01]  /*1d890*/  IMAD.X R7, RZ, RZ, R7, P0 ;  /* 0x000000ffff077224 */ /* 0x000fe200000e0607 */
[----:B------:R-:W-:-:S04]  /*1d8a0*/  LEA R6, P0, R8, R24, 0x2 ;  /* 0x0000001808067211 */ /* 0x000fc800078010ff */
[----:B------:R-:W-:-:S05]  /*1d8b0*/  LEA.HI.X R7, R8, R25, R7, 0x2, P0 ;  /* 0x0000001908077211 */ /* 0x000fca00000f1407 */
[----:B------:R2:W-:Y:S04]  /*1d8c0*/  STG.E desc[UR8][R6.64], R9 ;  /* 0x0000000906007986 */ /* 0x0005e8000c101908 */
.L_x_123:
[----:B------:R-:W-:Y:S05]  /*1d8d0*/  BSYNC.RECONVERGENT B1 ;  /* 0x0000000000017941 */ /* 0x000fea0003800200 */
.L_x_122:
[----:B------:R-:W-:Y:S01]  /*1d8e0*/  BSSY.RECONVERGENT B1, `(.L_x_124) ;  /* 0x000000d000017945 */ /* 0x000fe20003800200 */
[----:B------:R-:W-:-:S03]  /*1d8f0*/  ISETP.GT.U32.AND P0, PT, R60, R91, PT ;  /* 0x0000005b3c00720c */ /* 0x000fc60003f04070 */
[----:B------:R-:W-:Y:S10]  /*1d900*/  @!P5 BRA `(.L_x_125) ;  /* 0x000000000028d947 */ /* 0x000ff40003800000 */
[----:B--2---:R-:W2:Y:S02]  /*1d910*/  LDS R9, [R18+0x400] ;  /* 0x0004000012097984 */ /* 0x004ea40000000800 */
        /* <DEDUP_REMOVED lines=9> */
.L_x_125:
[----:B------:R-:W-:Y:S05]  /*1d9b0*/  BSYNC.RECONVERGENT B1 ;  /* 0x0000000000017941 */ /* 0x000fea0003800200 */
.L_x_124:
[C---:B------:R-:W-:Y:S01]  /*1d9c0*/  ISETP.GT.AND.EX P6, PT, R61.reuse, RZ, PT, P6 ;  /* 0x000000ff3d00720c */ /* 0x040fe20003fc4360 */
[----:B------:R-:W-:Y:S01]  /*1d9d0*/  BSSY.RECONVERGENT B1, `(.L_x_126) ;  /* 0x000000e000017945 */ /* 0x000fe20003800200 */
[----:B------:R-:W-:Y:S02]  /*1d9e0*/  ISETP.GT.U32.AND P5, PT, R60, R89, PT ;  /* 0x000000593c00720c */ /* 0x000fe40003fa4070 */
[----:B------:R-:W-:-:S09]  /*1d9f0*/  ISETP.GT.AND.EX P4, PT, R61, RZ, PT, P4 ;  /* 0x000000ff3d00720c */ /* 0x000fd20003f84340 */
[----:B------:R-:W-:Y:S05]  /*1da00*/  @!P6 BRA `(.L_x_127) ;  /* 0x000000000028e947 */ /* 0x000fea0003800000 */
[----:B--23--:R-:W2:Y:S02]  /*1da10*/  LDS R9, [R18+0x800] ;  /* 0x0008000012097984 */ /* 0x00cea40000000800 */
        /* <DEDUP_REMOVED lines=9> */
.L_x_127:
[----:B------:R-:W-:Y:S05]  /*1dab0*/  BSYNC.RECONVERGENT B1 ;  /* 0x0000000000017941 */ /* 0x000fea0003800200 */
.L_x_126:
[----:B------:R-:W-:Y:S01]  /*1dac0*/  BSSY.RECONVERGENT B1, `(.L_x_128) ;  /* 0x000000d000017945 */ /* 0x000fe20003800200 */
[----:B------:R-:W-:-:S03]  /*1dad0*/  ISETP.GT.U32.AND P6, PT, R60, R87, PT ;  /* 0x000000573c00720c */ /* 0x000fc60003fc4070 */
[----:B------:R-:W-:Y:S10]  /*1dae0*/  @!P4 BRA `(.L_x_129) ;  /* 0x000000000028c947 */ /* 0x000ff40003800000 */
[----:B--234-:R-:W2:Y:S02]  /*1daf0*/  LDS R9, [R18+0xc00] ;  /* 0x000c000012097984 */ /* 0x01cea40000000800 */
        /* <DEDUP_REMOVED lines=9> */
.L_x_129:
[----:B------:R-:W-:Y:S05]  /*1db90*/  BSYNC.RECONVERGENT B1 ;  /* 0x0000000000017941 */ /* 0x000fea0003800200 */
.L_x_128:
[C---:B------:R-:W-:Y:S01]  /*1dba0*/  ISETP.GT.AND.EX P3, PT, R61.reuse, RZ, PT, P3 ;  /* 0x000000ff3d00720c */ /* 0x040fe20003f64330 */
[----:B------:R-:W-:Y:S01]  /*1dbb0*/  BSSY.RECONVERGENT B1, `(.L_x_130) ;  /* 0x000000e000017945 */ /* 0x000fe20003800200 */
[----:B------:R-:W-:Y:S02]  /*1dbc0*/  ISETP.GT.U32.AND P4, PT, R60, R85, PT ;  /* 0x000000553c00720c */ /* 0x000fe40003f84070 */
[----:B------:R-:W-:-:S09]  /*1dbd0*/  ISETP.GT.AND.EX P2, PT, R61, RZ, PT, P2 ;  /* 0x000000ff3d00720c */ /* 0x000fd20003f44320 */
[----:B------:R-:W-:Y:S05]  /*1dbe0*/  @!P3 BRA `(.L_x_131) ;  /* 0x000000000028b947 */ /* 0x000fea0003800000 */
[----:B-1234-:R-:W1:Y:S02]  /*1dbf0*/  LDS R9, [R18+0x1000] ;  /* 0x0010000012097984 */ /* 0x01ee640000000800 */
[----:B-1----:R-:W-:-:S04]  /*1dc00*/  SHF.R.U32.HI R7, RZ, R16, R9 ;  /* 0x00000010ff077219 */ /* 0x002fc80000011609 */
[----:B------:R-:W-:-:S05]  /*1dc10*/  LOP3.LUT R7, R58, R7, RZ, 0xc0, !PT ;  /* 0x000000073a077212 */ /* 0x000fca00078ec0ff */
[----:B------:R-:W-:-:S05]  /*1dc20*/  IMAD R4, R7, 0x8, R56 ;  /* 0x0000000807047824 */ /* 0x000fca00078e0238 */
[----:B------:R-:W1:Y:S02]  /*1dc30*/  LDS.64 R6, [R4+0x5c00] ;  /* 0x005c000004067984 */ /* 0x000e640000000a00 */
[----:B-1----:R-:W-:-:S05]  /*1dc40*/  IADD3 R8, P3, PT, R6, R13, RZ ;  /* 0x0000000d06087210 */ /* 0x002fca0007f7e0ff */
[----:B------:R-:W-:Y:S01]  /*1dc50*/  IMAD.X R7, RZ, RZ, R7, P3 ;  /* 0x000000ffff077224 */ /* 0x000fe200018e0607 */
[----:B------:R-:W-:-:S04]  /*1dc60*/  LEA R6, P3, R8, R24, 0x2 ;  /* 0x0000001808067211 */ /* 0x000fc800078610ff */
[----:B------:R-:W-:-:S05]  /*1dc70*/  LEA.HI.X R7, R8, R25, R7, 0x2, P3 ;  /* 0x0000001908077211 */ /* 0x000fca00018f1407 */
[----:B------:R1:W-:Y:S04]  /*1dc80*/  STG.E desc[UR8][R6.64+0x1000], R9 ;  /* 0x0010000906007986 */ /* 0x0003e8000c101908 */
.L_x_131:
[----:B------:R-:W-:Y:S05]  /*1dc90*/  BSYNC.RECONVERGENT B1 ;  /* 0x0000000000017941 */ /* 0x000fea0003800200 */
.L_x_130:
[----:B------:R-:W-:Y:S01]  /*1dca0*/  BSSY.RECONVERGENT B1, `(.L_x_132) ;  /* 0x000000d000017945 */ /* 0x000fe20003800200 */
[----:B------:R-:W-:-:S03]  /*1dcb0*/  ISETP.GT.U32.AND P3, PT, R60, R83, PT ;  /* 0x000000533c00720c */ /* 0x000fc60003f64070 */
[----:B------:R-:W-:Y:S10]  /*1dcc0*/  @!P2 BRA `(.L_x_133) ;  /* 0x000000000028a947 */ /* 0x000ff40003800000 */
        /* <DEDUP_REMOVED lines=10> */
.L_x_133:
[----:B------:R-:W-:Y:S05]  /*1dd70*/  BSYNC.RECONVERGENT B1 ;  /* 0x0000000000017941 */ /* 0x000fea0003800200 */
.L_x_132:
        /* <DEDUP_REMOVED lines=15> */
.L_x_135:
[----:B------:R-:W-:Y:S05]  /*1de70*/  BSYNC.RECONVERGENT B1 ;  /* 0x0000000000017941 */ /* 0x000fea0003800200 */
.L_x_134:
        /* <DEDUP_REMOVED lines=13> */
.L_x_137:
[----:B------:R-:W-:Y:S05]  /*1df50*/  BSYNC.RECONVERGENT B1 ;  /* 0x0000000000017941 */ /* 0x000fea0003800200 */
.L_x_136:
        /* <DEDUP_REMOVED lines=15> */
.L_x_139:
[----:B------:R-:W-:Y:S05]  /*1e050*/  BSYNC.RECONVERGENT B1 ;  /* 0x0000000000017941 */ /* 0x000fea0003800200 */
.L_x_138:
        /* <DEDUP_REMOVED lines=13> */
.L_x_141:
[----:B------:R-:W-:Y:S05]  /*1e130*/  BSYNC.RECONVERGENT B1 ;  /* 0x0000000000017941 */ /* 0x000fea0003800200 */
.L_x_140:
        /* <DEDUP_REMOVED lines=15> */
.L_x_143:
[----:B------:R-:W-:Y:S05]  /*1e230*/  BSYNC.RECONVERGENT B1 ;  /* 0x0000000000017941 */ /* 0x000fea0003800200 */
.L_x_142:
        /* <DEDUP_REMOVED lines=13> */
.L_x_145:
[----:B------:R-:W-:Y:S05]  /*1e310*/  BSYNC.RECONVERGENT B1 ;  /* 0x0000000000017941 */ /* 0x000fea0003800200 */
.L_x_144:
        /* <DEDUP_REMOVED lines=15> */
.L_x_147:
[----:B------:R-:W-:Y:S05]  /*1e410*/  BSYNC.RECONVERGENT B1 ;  /* 0x0000000000017941 */ /* 0x000fea0003800200 */
.L_x_146:
        /* <DEDUP_REMOVED lines=13> */
.L_x_149:
[----:B------:R-:W-:Y:S05]  /*1e4f0*/  BSYNC.RECONVERGENT B1 ;  /* 0x0000000000017941 */ /* 0x000fea0003800200 */
.L_x_148:
        /* <DEDUP_REMOVED lines=15> */
.L_x_151:
[----:B------:R-:W-:Y:S05]  /*1e5f0*/  BSYNC.RECONVERGENT B1 ;  /* 0x0000000000017941 */ /* 0x000fea0003800200 */
.L_x_150:
        /* <DEDUP_REMOVED lines=13> */
.L_x_153:
[----:B------:R-:W-:Y:S05]  /*1e6d0*/  BSYNC.RECONVERGENT B1 ;  /* 0x0000000000017941 */ /* 0x000fea0003800200 */
.L_x_152:
        /* <DEDUP_REMOVED lines=8> */
[----:B------:R-:W-:Y:S02]  /*1e760*/  ISETP.GT.AND.EX P5, PT, R61, RZ, PT, P5 ;  /* 0x000000ff3d00720c */ /* 0x000fe40003fa4350 */
[----:B0-----:R-:W-:Y:S01]  /*1e770*/  SHF.R.U32.HI R11, RZ, R16, R5 ;  /* 0x00000010ff0b7219 */ /* 0x001fe20000011605 */
[----:B------:R-:W-:Y:S10]  /*1e780*/  @!P6 BRA `(.L_x_155) ;  /* 0x000000000028e947 */ /* 0x000ff40003800000 */
[----:B-1234-:R-:W0:Y:S02]  /*1e790*/  LDS R9, [R18+0x4000] ;  /* 0x0040000012097984 */ /* 0x01ee240000000800 */
[----:B0-----:R-:W-:-:S04]  /*1e7a0*/  SHF.R.U32.HI R7, RZ, R16, R9 ;  /* 0x00000010ff077219 */ /* 0x001fc80000011609 */
[----:B------:R-:W-:-:S05]  /*1e7b0*/  LOP3.LUT R7, R58, R7, RZ, 0xc0, !PT ;  /* 0x000000073a077212 */ /* 0x000fca00078ec0ff */
[----:B------:R-:W-:-:S05]  /*1e7c0*/  IMAD R4, R7, 0x8, R56 ;  /* 0x0000000807047824 */ /* 0x000fca00078e0238 */
[----:B------:R-:W0:Y:S02]  /*1e7d0*/  LDS.64 R6, [R4+0x5c00] ;  /* 0x005c000004067984 */ /* 0x000e240000000a00 */
[----:B0-----:R-:W-:-:S05]  /*1e7e0*/  IADD3 R8, P6, PT, R6, R13, RZ ;  /* 0x0000000d06087210 */ /* 0x001fca0007fde0ff */
[----:B------:R-:W-:Y:S01]  /*1e7f0*/  IMAD.X R7, RZ, RZ, R7, P6 ;  /* 0x000000ffff077224 */ /* 0x000fe200030e0607 */
[----:B------:R-:W-:-:S04]  /*1e800*/  LEA R6, P6, R8, R24, 0x2 ;  /* 0x0000001808067211 */ /* 0x000fc800078c10ff */
[----:B------:R-:W-:-:S05]  /*1e810*/  LEA.HI.X R7, R8, R25, R7, 0x2, P6 ;  /* 0x0000001908077211 */ /* 0x000fca00030f1407 */
[----:B------:R0:W-:Y:S04]  /*1e820*/  STG.E desc[UR8][R6.64+0x4000], R9 ;  /* 0x0040000906007986 */ /* 0x0001e8000c101908 */
.L_x_155:
[----:B------:R-:W-:Y:S05]  /*1e830*/  BSYNC.RECONVERGENT B1 ;  /* 0x0000000000017941 */ /* 0x000fea0003800200 */
.L_x_154:
[----:B------:R-:W-:Y:S04]  /*1e840*/  BSSY.RECONVERGENT B1, `(.L_x_156) ;  /* 0x000000c000017945 */ /* 0x000fe80003800200 */
[----:B------:R-:W-:Y:S05]  /*1e850*/  @!P4 BRA `(.L_x_157) ;  /* 0x000000000028c947 */ /* 0x000fea0003800000 */
[----:B01234-:R-:W0:Y:S02]  /*1e860*/  LDS R9, [R18+0x4400] ;  /* 0x0044000012097984 */ /* 0x01fe240000000800 */
        /* <DEDUP_REMOVED lines=9> */
.L_x_157:
[----:B------:R-:W-:Y:S05]  /*1e900*/  BSYNC.RECONVERGENT B1 ;  /* 0x0000000000017941 */ /* 0x000fea0003800200 */
.L_x_156:
        /* <DEDUP_REMOVED lines=12> */
.L_x_159:
[----:B------:R-:W-:Y:S05]  /*1e9d0*/  BSYNC.RECONVERGENT B1 ;  /* 0x0000000000017941 */ /* 0x000fea0003800200 */
.L_x_158:
        /* <DEDUP_REMOVED lines=12> */
.L_x_161:
[----:B------:R-:W-:Y:S05]  /*1eaa0*/  BSYNC.RECONVERGENT B1 ;  /* 0x0000000000017941 */ /* 0x000fea0003800200 */
.L_x_160:
        /* <DEDUP_REMOVED lines=12> */
.L_x_163:
[----:B------:R-:W-:Y:S05]  /*1eb70*/  BSYNC.RECONVERGENT B1 ;  /* 0x0000000000017941 */ /* 0x000fea0003800200 */
.L_x_162:
        /* <DEDUP_REMOVED lines=12> */
.L_x_165:
[----:B------:R-:W-:Y:S05]  /*1ec40*/  BSYNC.RECONVERGENT B1 ;  /* 0x0000000000017941 */ /* 0x000fea0003800200 */
.L_x_164:
[----:B------:R-:W-:Y:S01]  /*1ec50*/  LOP3.LUT R11, R58, R11, RZ, 0xc0, !PT ;  /* 0x0000000b3a0b7212 */ /* 0x000fe200078ec0ff */
[----:B------:R-:W-:Y:S06]  /*1ec60*/  @!P5 BRA `(.L_x_119) ;  /* 0x0000000c00e4d947 */ /* 0x000fec0003800000 */
[----:B------:R-:W-:-:S05]  /*1ec70*/  IMAD R56, R11, 0x8, R56 ;  /* 0x000000080b387824 */ /* 0x000fca00078e0238 */
[----:B01234-:R-:W0:Y:S02]  /*1ec80*/  LDS.64 R6, [R56+0x5c00] ;  /* 0x005c000038067984 */ /* 0x01fe240000000a00 */
[----:B0-----:R-:W-:-:S05]  /*1ec90*/  IADD3 R4, P0, PT, R6, R13, RZ ;  /* 0x0000000d06047210 */ /* 0x001fca0007f1e0ff */
[----:B------:R-:W-:Y:S01]  /*1eca0*/  IMAD.X R7, RZ, RZ, R7, P0 ;  /* 0x000000ffff077224 */ /* 0x000fe200000e0607 */
[----:B------:R-:W-:-:S04]  /*1ecb0*/  LEA R6, P0, R4, R24, 0x2 ;  /* 0x0000001804067211 */ /* 0x000fc800078010ff */
[----:B------:R-:W-:-:S05]  /*1ecc0*/  LEA.HI.X R7, R4, R25, R7, 0x2, P0 ;  /* 0x0000001904077211 */ /* 0x000fca00000f1407 */
[----:B------:R0:W-:Y:S01]  /*1ecd0*/  STG.E desc[UR8][R6.64+0x5800], R5 ;  /* 0x0058000506007986 */ /* 0x0001e2000c101908 */
[----:B------:R-:W-:Y:S05]  /*1ece0*/  BRA `(.L_x_119) ;  /* 0x0000000c00c47947 */ /* 0x000fea0003800000 */
.L_x_116:
[----:B------:R-:W-:Y:S01]  /*1ecf0*/  ISETP.GE.U32.AND P0, PT, R3, 0x1700, PT ;  /* 0x000017000300780c */ /* 0x000fe20003f06070 */
[----:B----4-:R-:W-:Y:S02]  /*1ed00*/  IMAD.MOV.U32 R10, RZ, RZ, RZ ;  /* 0x000000ffff0a7224 */ /* 0x010fe400078e00ff */
[----:B------:R-:W-:Y:S01]  /*1ed10*/  IMAD.MOV.U32 R97, RZ, RZ, RZ ;  /* 0x000000ffff617224 */ /* 0x000fe200078e00ff */
[----:B------:R-:W-:Y:S01]  /*1ed20*/  ISETP.GE.AND.EX P0, PT, R2, RZ, PT, P0 ;  /* 0x000000ff0200720c */ /* 0x000fe20003f06300 */
[----:B------:R-:W-:-:S12]  /*1ed30*/  IMAD.MOV.U32 R8, RZ, RZ, R3 ;  /* 0x000000ffff087224 */ /* 0x000fd800078e0003 */
[----:B------:R-:W-:Y:S05]  /*1ed40*/  @!P0 BRA `(.L_x_166) ;  /* 0x0000000400088947 */ /* 0x000fea0003800000 */
[----:B------:R-:W-:Y:S02]  /*1ed50*/  IMAD.MOV.U32 R10, RZ, RZ, RZ ;  /* 0x000000ffff0a7224 */ /* 0x000fe400078e00ff */
[----:B------:R-:W-:-:S07]  /*1ed60*/  IMAD.MOV.U32 R97, RZ, RZ, RZ ;  /* 0x000000ffff617224 */ /* 0x000fce00078e00ff */
.L_x_167:
[----:B------:R-:W-:-:S05]  /*1ed70*/  IADD3 R8, P0, PT, R13, R10, RZ ;  /* 0x0000000a0d087210 */ /* 0x000fca0007f1e0ff */
[----:B---3--:R-:W-:Y:S02]  /*1ed80*/  IMAD.X R5, RZ, RZ, R97, P0 ;  /* 0x000000ffff057224 */ /* 0x008fe400000e0661 */
[----:B-1----:R-:W-:-:S03]  /*1ed90*/  IMAD.SHL.U32 R7, R8, 0x4, RZ ;  /* 0x0000000408077824 */ /* 0x002fc600078e00ff */
[----:B------:R-:W-:Y:S02]  /*1eda0*/  SHF.L.U64.HI R8, R8, 0x2, R5 ;  /* 0x0000000208087819 */ /* 0x000fe40000010205 */
[----:B------:R-:W-:-:S05]  /*1edb0*/  IADD3 R4, P0, PT, R7, R0, RZ ;  /* 0x0000000007047210 */ /* 0x000fca0007f1e0ff */
[----:B------:R-:W-:-:S05]  /*1edc0*/  IMAD.X R5, R8, 0x1, R17, P0 ;  /* 0x0000000108057824 */ /* 0x000fca00000e0611 */
[----:B------:R-:W3:Y:S04]  /*1edd0*/  LDG.E R9, desc[UR8][R4.64] ;  /* 0x0000000804097981 */ /* 0x000ee8000c1e1900 */
        /* <DEDUP_REMOVED lines=21> */
[----:B------:R1:W2:Y:S01]  /*1ef30*/  LDG.E R95, desc[UR8][R4.64+0x5800] ;  /* 0x00580008045f7981 */ /* 0x0002a2000c1e1900 */
[----:B------:R-:W-:Y:S05]  /*1ef40*/  WARPSYNC.ALL ;  /* 0x0000000000007948 */ /* 0x000fea0003800000 */
[----:B------:R-:W-:Y:S01]  /*1ef50*/  BAR.SYNC.DEFER_BLOCKING 0x0 ;  /* 0x0000000000007b1d */ /* 0x000fe20000010000 */
[----:B------:R-:W-:-:S05]  /*1ef60*/  IADD3 R6, P0, PT, R24, R7, RZ ;  /* 0x0000000718067210 */ /* 0x000fca0007f1e0ff */
[----:B------:R-:W-:Y:S01]  /*1ef70*/  IMAD.X R7, R25, 0x1, R8, P0 ;  /* 0x0000000119077824 */ /* 0x000fe200000e0608 */
[----:B------:R-:W-:-:S04]  /*1ef80*/  IADD3 R10, P0, PT, R10, 0x1700, RZ ;  /* 0x000017000a0a7810 */ /* 0x000fc80007f1e0ff */
[----:B-1----:R-:W-:Y:S01]  /*1ef90*/  IADD3 R4, P1, PT, -R10, R3, RZ ;  /* 0x000000030a047210 */ /* 0x002fe20007f3e1ff */
[----:B------:R-:W-:-:S03]  /*1efa0*/  IMAD.X R97, RZ, RZ, R97, P0 ;  /* 0x000000ffff617224 */ /* 0x000fc600000e0661 */
[----:B------:R-:W-:Y:S01]  /*1efb0*/  ISETP.GT.U32.AND P0, PT, R4, 0x16ff, PT ;  /* 0x000016ff0400780c */ /* 0x000fe20003f04070 */
[----:B------:R-:W-:-:S05]  /*1efc0*/  IMAD.X R5, R2, 0x1, ~R97, P1 ;  /* 0x0000000102057824 */ /* 0x000fca00008e0e61 */
[----:B------:R-:W-:Y:S01]  /*1efd0*/  ISETP.GT.AND.EX P0, PT, R5, RZ, PT, P0 ;  /* 0x000000ff0500720c */ /* 0x000fe20003f04300 */
[----:B---3--:R1:W-:Y:S04]  /*1efe0*/  STG.E desc[UR8][R6.64], R9 ;  /* 0x0000000906007986 */ /* 0x0083e8000c101908 */
[----:B----4-:R1:W-:Y:S04]  /*1eff0*/  STG.E desc[UR8][R6.64+0x400], R11 ;  /* 0x0004000b06007986 */ /* 0x0103e8000c101908 */
[----:B-----5:R1:W-:Y:S04]  /*1f000*/  STG.E desc[UR8][R6.64+0x800], R55 ;  /* 0x0008003706007986 */ /* 0x0203e8000c101908 */
[----:B--2---:R1:W-:Y:S04]  /*1f010*/  STG.E desc[UR8][R6.64+0xc00], R57 ;  /* 0x000c003906007986 */ /* 0x0043e8000c101908 */
        /* <DEDUP_REMOVED lines=20> */
[----:B------:R-:W-:-:S07]  /*1f160*/  IMAD.MOV.U32 R8, RZ, RZ, R4 ;  /* 0x000000ffff087224 */ /* 0x000fce00078e0004 */
.L_x_166:
[----:B------:R-:W-:-:S04]  /*1f170*/  ISETP.GE.U32.AND P0, PT, R10, R3, PT ;  /* 0x000000030a00720c */ /* 0x000fc80003f06070 */
[----:B------:R-:W-:-:S13]  /*1f180*/  ISETP.GE.AND.EX P0, PT, R97, R2, PT, P0 ;  /* 0x000000026100720c */ /* 0x000fda0003f06300 */
[----:B------:R-:W-:Y:S05]  /*1f190*/  @P0 BRA `(.L_x_119) ;  /* 0x0000000800980947 */ /* 0x000fea0003800000 */
[C---:B---3--:R-:W-:Y:S01]  /*1f1a0*/  VIADD R5, R13.reuse, 0x100 ;  /* 0x000001000d057836 */ /* 0x048fe20000000000 */
[C---:B------:R-:W-:Y:S01]  /*1f1b0*/  IADD3 R4, P0, PT, R13.reuse, R10, RZ ;  /* 0x0000000a0d047210 */ /* 0x040fe20007f1e0ff */
[C---:B-1----:R-:W-:Y:S01]  /*1f1c0*/  VIADD R7, R13.reuse, 0x200 ;  /* 0x000002000d077836 */ /* 0x042fe20000000000 */
[C---:B------:R-:W-:Y:S01]  /*1f1d0*/  LOP3.LUT R11, R13.reuse, 0x400, RZ, 0xfc, !PT ;  /* 0x000004000d0b7812 */ /* 0x040fe200078efcff */
[----:B------:R-:W-:Y:S01]  /*1f1e0*/  VIADD R9, R13, 0x300 ;  /* 0x000003000d097836 */ /* 0x000fe20000000000 */
[-C--:B------:R-:W-:Y:S01]  /*1f1f0*/  ISETP.GE.AND P1, PT, R5, R8.reuse, PT ;  /* 0x000000080500720c */ /* 0x080fe20003f26270 */
[----:B------:R-:W-:Y:S01]  /*1f200*/  IMAD.X R5, RZ, RZ, R97, P0 ;  /* 0x000000ffff057224 */ /* 0x000fe200000e0661 */
[----:B------:R-:W-:Y:S01]  /*1f210*/  ISETP.GE.AND P6, PT, R7, R8, PT ;  /* 0x000000080700720c */ /* 0x000fe20003fc6270 */
[C---:B------:R-:W-:Y:S01]  /*1f220*/  IMAD.SHL.U32 R7, R4.reuse, 0x4, RZ ;  /* 0x0000000404077824 */ /* 0x040fe200078e00ff */
[----:B------:R-:W-:Y:S01]  /*1f230*/  P2R R70, PR, RZ, 0x2 ;  /* 0x00000002ff467803 */ /* 0x000fe20000000000 */
[C---:B------:R-:W-:Y:S01]  /*1f240*/  VIADD R55, R13.reuse, 0x900 ;  /* 0x000009000d377836 */ /* 0x040fe20000000000 */
[----:B------:R-:W-:Y:S01]  /*1f250*/  SHF.L.U64.HI R10, R4, 0x2, R5 ;  /* 0x00000002040a7819 */ /* 0x000fe20000010205 */
[C---:B------:R-:W-:Y:S01]  /*1f260*/  VIADD R5, R13.reuse, 0x500 ;  /* 0x000005000d057836 */ /* 0x040fe20000000000 */
[----:B------:R-:W-:Y:S01]  /*1f270*/  IADD3 R6, P0, PT, R24, R7, RZ ;  /* 0x0000000718067210 */ /* 0x000fe20007f1e0ff */
[----:B------:R-:W-:Y:S01]  /*1f280*/  VIADD R57, R13, 0xa00 ;  /* 0x00000a000d397836 */ /* 0x000fe20000000000 */
[----:B------:R-:W-:Y:S01]  /*1f290*/  IADD3 R4, P1, PT, R7, R0, RZ ;  /* 0x0000000007047210 */ /* 0x000fe20007f3e0ff */
[----:B------:R-:W-:Y:S01]  /*1f2a0*/  VIADD R59, R13, 0xb00 ;  /* 0x00000b000d3b7836 */ /* 0x000fe20000000000 */
[-C--:B------:R-:W-:Y:S01]  /*1f2b0*/  ISETP.GE.AND P3, PT, R5, R8.reuse, PT ;  /* 0x000000080500720c */ /* 0x080fe20003f66270 */
[----:B------:R-:W-:Y:S01]  /*1f2c0*/  IMAD.X R7, R25, 0x1, R10, P0 ;  /* 0x0000000119077824 */ /* 0x000fe200000e060a */
[CC--:B------:R-:W-:Y:S01]  /*1f2d0*/  ISETP.GE.AND P0, PT, R13.reuse, R8.reuse, PT ;  /* 0x000000080d00720c */ /* 0x0c0fe20003f06270 */
[----:B------:R-:W-:Y:S01]  /*1f2e0*/  IMAD.X R5, R10, 0x1, R17, P1 ;  /* 0x000000010a057824 */ /* 0x000fe200008e0611 */
[----:B------:R-:W-:Y:S01]  /*1f2f0*/  ISETP.NE.AND P1, PT, R70, RZ, PT ;  /* 0x000000ff4600720c */ /* 0x000fe20003f25270 */
[----:B------:R-:W-:Y:S01]  /*1f300*/  VIADD R63, R13, 0xd00 ;  /* 0x00000d000d3f7836 */ /* 0x000fe20000000000 */
[-C--:B------:R-:W-:Y:S01]  /*1f310*/  ISETP.GE.AND P5, PT, R9, R8.reuse, PT ;  /* 0x000000080900720c */ /* 0x080fe20003fa6270 */
[----:B------:R-:W-:Y:S01]  /*1f320*/  VIADD R9, R13, 0x600 ;  /* 0x000006000d097836 */ /* 0x000fe20000000000 */
[----:B------:R-:W3:Y:S01]  /*1f330*/  @!P6 LDG.E R34, desc[UR8][R4.64+0x800] ;  /* 0x000800080422e981 */ /* 0x000ee2000c1e1900 */
[-C--:B------:R-:W-:Y:S01]  /*1f340*/  ISETP.GE.AND P4, PT, R11, R8.reuse, PT ;  /* 0x000000080b00720c */ /* 0x080fe20003f86270 */
[C---:B------:R-:W-:Y:S01]  /*1f350*/  VIADD R65, R13.reuse, 0xe00 ;  /* 0x00000e000d417836 */ /* 0x040fe20000000000 */
[----:B0-----:R-:W-:Y:S01]  /*1f360*/  P2R R68, PR, RZ, 0x1 ;  /* 0x00000001ff447803 */ /* 0x001fe20000000000 */
[----:B------:R-:W-:Y:S01]  /*1f370*/  VIADD R67, R13, 0xf00 ;  /* 0x00000f000d437836 */ /* 0x000fe20000000000 */
[-C--:B------:R-:W-:Y:S01]  /*1f380*/  ISETP.GE.AND P2, PT, R9, R8.reuse, PT ;  /* 0x000000080900720c */ /* 0x080fe20003f46270 */
[C---:B------:R-:W-:Y:S01]  /*1f390*/  VIADD R9, R13.reuse, 0x700 ;  /* 0x000007000d097836 */ /* 0x040fe20000000000 */
[----:B------:R-:W4:Y:S01]  /*1f3a0*/  @!P0 LDG.E R31, desc[UR8][R4.64] ;  /* 0x00000008041f8981 */ /* 0x000f22000c1e1900 */
[C---:B------:R-:W-:Y:S01]  /*1f3b0*/  LOP3.LUT R11, R13.reuse, 0x800, RZ, 0xfc, !PT ;  /* 0x000008000d0b7812 */ /* 0x040fe200078efcff */
[C---:B------:R-:W-:Y:S01]  /*1f3c0*/  VIADD R71, R13.reuse, 0x1100 ;  /* 0x000011000d477836 */ /* 0x040fe20000000000 */
[C---:B------:R-:W-:Y:S01]  /*1f3d0*/  LOP3.LUT R61, R13.reuse, 0xc00, RZ, 0xfc, !PT ;  /* 0x00000c000d3d7812 */ /* 0x040fe200078efcff */
[----:B------:R-:W5:Y:S01]  /*1f3e0*/  @!P1 LDG.E R33, desc[UR8][R4.64+0x400] ;  /* 0x0004000804219981 */ /* 0x000f62000c1e1900 */
[C---:B------:R-:W-:Y:S01]  /*1f3f0*/  LOP3.LUT R69, R13.reuse, 0x1000, RZ, 0xfc, !PT ;  /* 0x000010000d457812 */ /* 0x040fe200078efcff */
[C---:B------:R-:W-:Y:S01]  /*1f400*/  VIADD R73, R13.reuse, 0x1200 ;  /* 0x000012000d497836 */ /* 0x040fe20000000000 */
[C---:B------:R-:W-:Y:S01]  /*1f410*/  LOP3.LUT R77, R13.reuse, 0x1400, RZ, 0xfc, !PT ;  /* 0x000014000d4d7812 */ /* 0x040fe200078efcff */
[----:B------:R-:W2:Y:S01]  /*1f420*/  @!P5 LDG.E R35, desc[UR8][R4.64+0xc00] ;  /* 0x000c00080423d981 */ /* 0x000ea2000c1e1900 */
[C---:B------:R-:W-:Y:S01]  /*1f430*/  VIADD R75, R13.reuse, 0x1300 ;  /* 0x000013000d4b7836 */ /* 0x040fe20000000000 */
[----:B------:R-:W-:Y:S01]  /*1f440*/  P2R R72, PR, RZ, 0x40 ;  /* 0x00000040ff487803 */ /* 0x000fe20000000000 */
[----:B------:R-:W-:Y:S01]  /*1f450*/  VIADD R79, R13, 0x1500 ;  /* 0x000015000d4f7836 */ /* 0x000fe20000000000 */
[----:B------:R-:W2:Y:S01]  /*1f460*/  @!P4 LDG.E R36, desc[UR8][R4.64+0x1000] ;  /* 0x001000080424c981 */ /* 0x000ea2000c1e1900 */
[----:B------:R-:W-:Y:S01]  /*1f470*/  ISETP.GE.AND P0, PT, R9, R8, PT ;  /* 0x000000080900720c */ /* 0x000fe20003f06270 */
[----:B------:R-:W-:Y:S01]  /*1f480*/  VIADD R81, R13, 0x1600 ;  /* 0x000016000d517836 */ /* 0x000fe20000000000 */
[----:B------:R-:W-:Y:S01]  /*1f490*/  P2R R74, PR, RZ, 0x20 ;  /* 0x00000020ff4a7803 */ /* 0x000fe20000000000 */
[----:B------:R-:W2:Y:S01]  /*1f4a0*/  @!P3 LDG.E R37, desc[UR8][R4.64+0x1400] ;  /* 0x001400080425b981 */ /* 0x000ea2000c1e1900 */
[----:B------:R-:W-:-:S02]  /*1f4b0*/  P2R R9, PR, RZ, 0x1 ;  /* 0x00000001ff097803 */ /* 0x000fc40000000000 */
[----:B------:R-:W-:Y:S01]  /*1f4c0*/  P2R R76, PR, RZ, 0x10 ;  /* 0x00000010ff4c7803 */ /* 0x000fe20000000000 */
[----:B------:R-:W2:Y:S01]  /*1f4d0*/  @!P2 LDG.E R38, desc[UR8][R4.64+0x1800] ;  /* 0x001800080426a981 */ /* 0x000ea2000c1e1900 */
[----:B------:R-:W-:Y:S02]  /*1f4e0*/  P2R R10, PR, RZ, 0x8 ;  /* 0x00000008ff0a7803 */ /* 0x000fe40000000000 */
[----:B------:R-:W-:-:S03]  /*1f4f0*/  P2R R56, PR, RZ, 0x4 ;  /* 0x00000004ff387803 */ /* 0x000fc60000000000 */
[----:B------:R-:W2:Y:S01]  /*1f500*/  @!P0 LDG.E R39, desc[UR8][R4.64+0x1c00] ;  /* 0x001c000804278981 */ /* 0x000ea2000c1e1900 */
[----:B------:R-:W-:-:S04]  /*1f510*/  ISETP.GE.AND P0, PT, R11, R8, PT ;  /* 0x000000080b00720c */ /* 0x000fc80003f06270 */
[----:B------:R-:W-:-:S09]  /*1f520*/  P2R R11, PR, RZ, 0x1 ;  /* 0x00000001ff0b7803 */ /* 0x000fd20000000000 */
        /* <DEDUP_REMOVED lines=22> */
[-C--:B------:R-:W-:Y:S02]  /*1f690*/  ISETP.GE.AND P0, PT, R69, R8.reuse, PT ;  /* 0x000000084500720c */ /* 0x080fe40003f06270 */
[-C--:B------:R-:W-:Y:S02]  /*1f6a0*/  ISETP.GE.AND P1, PT, R71, R8.reuse, PT ;  /* 0x000000084700720c */ /* 0x080fe40003f26270 */
[----:B------:R-:W-:Y:S02]  /*1f6b0*/  P2R R67, PR, RZ, 0x1 ;  /* 0x00000001ff437803 */ /* 0x000fe40000000000 */
[-C--:B------:R-:W-:Y:S02]  /*1f6c0*/  ISETP.GE.AND P2, PT, R73, R8.reuse, PT ;  /* 0x000000084900720c */ /* 0x080fe40003f46270 */
[-C--:B------:R-:W-:Y:S02]  /*1f6d0*/  ISETP.GE.AND P3, PT, R75, R8.reuse, PT ;  /* 0x000000084b00720c */ /* 0x080fe40003f66270 */
[----:B------:R-:W-:-:S02]  /*1f6e0*/  ISETP.GE.AND P4, PT, R77, R8, PT ;  /* 0x000000084d00720c */ /* 0x000fc40003f86270 */
[-C--:B------:R-:W-:Y:S01]  /*1f6f0*/  ISETP.GE.AND P5, PT, R79, R8.reuse, PT ;  /* 0x000000084f00720c */ /* 0x080fe20003fa6270 */
[----:B------:R-:W2:Y:S01]  /*1f700*/  @!P0 LDG.E R48, desc[UR8][R4.64+0x4000] ;  /* 0x0040000804308981 */ /* 0x000ea2000c1e1900 */
[----:B------:R-:W-:Y:S02]  /*1f710*/  ISETP.GE.AND P6, PT, R81, R8, PT ;  /* 0x000000085100720c */ /* 0x000fe40003fc6270 */
[----:B------:R-:W-:Y:S01]  /*1f720*/  ISETP.NE.AND P0, PT, R62, RZ, PT ;  /* 0x000000ff3e00720c */ /* 0x000fe20003f05270 */
[----:B------:R-:W2:Y:S03]  /*1f730*/  @!P1 LDG.E R49, desc[UR8][R4.64+0x4400] ;  /* 0x0044000804319981 */ /* 0x000ea6000c1e1900 */
[----:B------:R-:W-:Y:S01]  /*1f740*/  P2R R66, PR, RZ, 0x1 ;  /* 0x00000001ff427803 */ /* 0x000fe20000000000 */
[----:B------:R-:W2:Y:S01]  /*1f750*/  @!P2 LDG.E R50, desc[UR8][R4.64+0x4800] ;  /* 0x004800080432a981 */ /* 0x000ea2000c1e1900 */
[----:B------:R-:W-:-:S03]  /*1f760*/  ISETP.NE.AND P0, PT, R61, RZ, PT ;  /* 0x000000ff3d00720c */ /* 0x000fc60003f05270 */
[----:B------:R-:W2:Y:S01]  /*1f770*/  @!P3 LDG.E R51, desc[UR8][R4.64+0x4c00] ;  /* 0x004c00080433b981 */ /* 0x000ea2000c1e1900 */
[----:B------:R-:W-:Y:S02]  /*1f780*/  P2R R65, PR, RZ, 0x1 ;  /* 0x00000001ff417803 */ /* 0x000fe40000000000 */
[----:B------:R-:W-:Y:S01]  /*1f790*/  ISETP.NE.AND P0, PT, R60, RZ, PT ;  /* 0x000000ff3c00720c */ /* 0x000fe20003f05270 */
[----:B------:R-:W2:Y:S04]  /*1f7a0*/  @!P4 LDG.E R52, desc[UR8][R4.64+0x5000] ;  /* 0x005000080434c981 */ /* 0x000ea8000c1e1900 */
[----:B------:R-:W2:Y:S01]  /*1f7b0*/  @!P5 LDG.E R53, desc[UR8][R4.64+0x5400] ;  /* 0x005400080435d981 */ /* 0x000ea2000c1e1900 */
[----:B------:R-:W-:-:S03]  /*1f7c0*/  P2R R64, PR, RZ, 0x1 ;  /* 0x00000001ff407803 */ /* 0x000fc60000000000 */
[----:B------:R-:W2:Y:S01]  /*1f7d0*/  @!P6 LDG.E R54, desc[UR8][R4.64+0x5800] ;  /* 0x005800080436e981 */ /* 0x000ea2000c1e1900 */
        /* <DEDUP_REMOVED lines=29> */
[----:B-----5:R4:W-:Y:S01]  /*1f9b0*/  @!P0 STG.E desc[UR8][R6.64+0x400], R33 ;  /* 0x0004002106008986 */ /* 0x0209e2000c101908 */
[----:B------:R-:W-:-:S13]  /*1f9c0*/  ISETP.NE.AND P0, PT, R10, RZ, PT ;  /* 0x000000ff0a00720c */ /* 0x000fda0003f05270 */
[----:B---3--:R4:W-:Y:S01]  /*1f9d0*/  @!P0 STG.E desc[UR8][R6.64+0x800], R34 ;  /* 0x0008002206008986 */ /* 0x0089e2000c101908 */
[----:B------:R-:W-:-:S13]  /*1f9e0*/  ISETP.NE.AND P0, PT, R11, RZ, PT ;  /* 0x000000ff0b00720c */ /* 0x000fda0003f05270 */
[----:B--2---:R4:W-:Y:S01]  /*1f9f0*/  @!P0 STG.E desc[UR8][R6.64+0xc00], R35 ;  /* 0x000c002306008986 */ /* 0x0049e2000c101908 */
        /* <DEDUP_REMOVED lines=32> */
.L_x_119:
[----:B------:R-:W-:Y:S05]  /*1fc00*/  BSYNC B0 ;  /* 0x0000000000007941 */ /* 0x000fea0003800000 */
.L_x_115:
[----:B------:R-:W-:Y:S02]  /*1fc10*/  IMAD.IADD R16, R21, 0x1, R16 ;  /* 0x0000000115107824 */ /* 0x000fe400078e0210 */
[----:B-1-3--:R-:W-:Y:S02]  /*1fc20*/  IMAD.MOV.U32 R67, RZ, RZ, R24 ;  /* 0x000000ffff437224 */ /* 0x00afe400078e0018 */
[----:B0-----:R-:W-:Y:S01]  /*1fc30*/  IMAD.MOV.U32 R68, RZ, RZ, R25 ;  /* 0x000000ffff447224 */ /* 0x001fe200078e0019 */
[----:B------:R-:W-:Y:S01]  /*1fc40*/  ISETP.GE.U32.AND P0, PT, R16, 0x20, PT ;  /* 0x000000201000780c */ /* 0x000fe20003f06070 */
[----:B------:R-:W-:Y:S02]  /*1fc50*/  IMAD.MOV.U32 R4, RZ, RZ, R22 ;  /* 0x000000ffff047224 */ /* 0x000fe400078e0016 */
[----:B------:R-:W-:-:S10]  /*1fc60*/  IMAD.MOV.U32 R5, RZ, RZ, R23 ;  /* 0x000000ffff057224 */ /* 0x000fd400078e0017 */
[----:B------:R-:W-:Y:S05]  /*1fc70*/  @!P0 BRA `(.L_x_168) ;  /* 0xffffff2400008947 */ /* 0x000fea000383ffff */
[----:B------:R-:W-:Y:S05]  /*1fc80*/  EXIT ;  /* 0x000000000000794d */ /* 0x000fea0003800000 */
.L_x_3:
[----:B------:R-:W-:Y:S01]  /*1fc90*/  BSSY B0, `(.L_x_169) ;  /* 0x0000005000007945 */ /* 0x000fe20003800000 */
[----:B------:R-:W-:-:S07]  /*1fca0*/  IMAD.MOV.U32 R74, RZ, RZ, R8 ;  /* 0x000000ffff4a7224 */ /* 0x000fce00078e0008 */
[----:B--2---:R-:W-:Y:S05]  /*1fcb0*/  WARPSYNC.COLLECTIVE R74, `(.L_x_170) ;  /* 0x000000004a087348 */ /* 0x004fea0003c00000 */
[----:B------:R-:W-:Y:S01]  /*1fcc0*/  NOP ;  /* 0x0000000000007918 */ /* 0x000fe20000000000 */
[----:B--2---:R-:W-:Y:S05]  /*1fcd0*/  ENDCOLLECTIVE ;  /* 0x000000000000791b */ /* 0x004fea0003800000 */
.L_x_170:
[----:B------:R-:W-:Y:S05]  /*1fce0*/  BSYNC B0 ;  /* 0x0000000000007941 */ /* 0x000fea0003800000 */
.L_x_169:
[----:B------:R-:W-:Y:S05]  /*1fcf0*/  BRA `(.L_x_171) ;  /* 0xfffffe0800987947 */ /* 0x000fea000383ffff */
.L_x_7:
[----:B------:R-:W-:Y:S01]  /*1fd00*/  BSSY B1, `(.L_x_172) ;  /* 0x0000005000017945 */ /* 0x000fe20003800000 */
[----:B------:R-:W-:-:S07]  /*1fd10*/  IMAD.MOV.U32 R74, RZ, RZ, R8 ;  /* 0x000000ffff4a7224 */ /* 0x000fce00078e0008 */
[----:B------:R-:W-:Y:S05]  /*1fd20*/  WARPSYNC.COLLECTIVE R74, `(.L_x_173) ;  /* 0x000000004a087348 */ /* 0x000fea0003c00000 */
[----:B------:R-:W-:Y:S01]  /*1fd30*/  NOP ;  /* 0x0000000000007918 */ /* 0x000fe20000000000 */
[----:B------:R-:W-:Y:S05]  /*1fd40*/  ENDCOLLECTIVE ;  /* 0x000000000000791b */ /* 0x000fea0003800000 */
.L_x_173:
[----:B------:R-:W-:Y:S05]  /*1fd50*/  BSYNC B1 ;  /* 0x0000000000017941 */ /* 0x000fea0003800000 */
.L_x_172:
[----:B------:R0:W-:Y:S01]  /*1fd60*/  STS [R6], R21 ;  /* 0x0000001506007388 */ /* 0x0001e20000000800 */
[----:B------:R-:W-:Y:S01]  /*1fd70*/  BSSY B1, `(.L_x_174) ;  /* 0x000000d000017945 */ /* 0x000fe20003800000 */
[----:B------:R-:W-:Y:S01]  /*1fd80*/  VIADD R18, R16, 0xffffffff ;  /* 0xffffffff10127836 */ /* 0x000fe20000000000 */
[----:B------:R-:W-:Y:S01]  /*1fd90*/  SHF.R.U32.HI R23, RZ, 0x1, R16 ;  /* 0x00000001ff177819 */ /* 0x000fe20000011610 */
[----:B------:R0:W-:Y:S01]  /*1fda0*/  STS [R6+0x4], R7 ;  /* 0x0000040706007388 */ /* 0x0001e20000000800 */
[----:B------:R-:W-:-:S03]  /*1fdb0*/  IMAD.MOV.U32 R74, RZ, RZ, R8 ;  /* 0x000000ffff4a7224 */ /* 0x000fc600078e0008 */
[----:B------:R0:W-:Y:S04]  /*1fdc0*/  STS [R6+0x8], R13 ;  /* 0x0000080d06007388 */ /* 0x0001e80000000800 */
[----:B------:R0:W-:Y:S04]  /*1fdd0*/  STS [R6+0xc], R9 ;  /* 0x00000c0906007388 */ /* 0x0001e80000000800 */
[----:B------:R0:W-:Y:S04]  /*1fde0*/  STS [R6+0x10], R17 ;  /* 0x0000101106007388 */ /* 0x0001e80000000800 */
[----:B------:R0:W-:Y:S04]  /*1fdf0*/  STS [R6+0x14], R11 ;  /* 0x0000140b06007388 */ /* 0x0001e80000000800 */
[----:B------:R0:W-:Y:S02]  /*1fe00*/  STS [R6+0x18], R19 ;  /* 0x0000181306007388 */ /* 0x0001e40000000800 */
[----:B0-----:R-:W-:Y:S05]  /*1fe10*/  WARPSYNC.COLLECTIVE R74, `(.L_x_175) ;  /* 0x000000004a087348 */ /* 0x001fea0003c00000 */
[----:B------:R-:W-:Y:S01]  /*1fe20*/  NOP ;  /* 0x0000000000007918 */ /* 0x000fe20000000000 */
[----:B0-----:R-:W-:Y:S05]  /*1fe30*/  ENDCOLLECTIVE ;  /* 0x000000000000791b */ /* 0x001fea0003800000 */
.L_x_175:
[----:B------:R-:W-:Y:S05]  /*1fe40*/  BSYNC B1 ;  /* 0x0000000000017941 */ /* 0x000fea0003800000 */
.L_x_174:
[----:B------:R-:W-:Y:S05]  /*1fe50*/  BRA `(.L_x_176) ;  /* 0xfffffe0c007c7947 */ /* 0x000fea000383ffff */
.L_x_12:
[----:B------:R-:W-:Y:S01]  /*1fe60*/  BSSY B0, `(.L_x_177) ;  /* 0x0000005000007945 */ /* 0x000fe20003800000 */
[----:B------:R-:W-:-:S07]  /*1fe70*/  IMAD.MOV.U32 R74, RZ, RZ, R8 ;  /* 0x000000ffff4a7224 */ /* 0x000fce00078e0008 */
[----:B------:R-:W-:Y:S05]  /*1fe80*/  WARPSYNC.COLLECTIVE R74, `(.L_x_178) ;  /* 0x000000004a087348 */ /* 0x000fea0003c00000 */
[----:B------:R-:W-:Y:S01]  /*1fe90*/  NOP ;  /* 0x0000000000007918 */ /* 0x000fe20000000000 */
[----:B------:R-:W-:Y:S05]  /*1fea0*/  ENDCOLLECTIVE ;  /* 0x000000000000791b */ /* 0x000fea0003800000 */
.L_x_178:
[----:B------:R-:W-:Y:S05]  /*1feb0*/  BSYNC B0 ;  /* 0x0000000000007941 */ /* 0x000fea0003800000 */
.L_x_177:
[----:B------:R-:W-:Y:S05]  /*1fec0*/  BRA `(.L_x_179) ;  /* 0xfffffe1400707947 */ /* 0x000fea000383ffff */
.L_x_38:
[----:B------:R-:W-:Y:S01]  /*1fed0*/  IMAD.MOV.U32 R73, RZ, RZ, R35 ;  /* 0x000000ffff497224 */ /* 0x000fe200078e0023 */
[----:B------:R-:W-:Y:S01]  /*1fee0*/  ISETP.GE.AND P0, PT, R12, 0x1, PT ;  /* 0x000000010c00780c */ /* 0x000fe20003f06270 */
[----:B------:R-:W-:Y:S02]  /*1fef0*/  IMAD.MOV.U32 R75, RZ, RZ, 0x1 ;  /* 0x00000001ff4b7424 */ /* 0x000fe400078e00ff */
[----:B------:R-:W-:Y:S02]  /*1ff00*/  IMAD.MOV.U32 R76, RZ, RZ, RZ ;  /* 0x000000ffff4c7224 */ /* 0x000fe400078e00ff */
[----:B------:R-:W-:-:S08]  /*1ff10*/  IMAD.MOV.U32 R74, RZ, RZ, -0x1 ;  /* 0xffffffffff4a7424 */ /* 0x000fd000078e00ff */
[----:B0-2---:R-:W-:Y:S05]  /*1ff20*/  WARPSYNC.COLLECTIVE R74, `(.L_x_180) ;  /* 0x000000004a087348 */ /* 0x005fea0003c00000 */
[----:B------:R1:W3:Y:S02]  /*1ff30*/  SHFL.UP P2, R64, R73, R75, R76 ;  /* 0x0400004b49407389 */ /* 0x0002e4000004004c */
[----:B0123--:R-:W-:Y:S05]  /*1ff40*/  ENDCOLLECTIVE ;  /* 0x000000000000791b */ /* 0x00ffea0003800000 */
.L_x_180:
[----:B------:R-:W-:Y:S02]  /*1ff50*/  IMAD.MOV.U32 R73, RZ, RZ, R32 ;  /* 0x000000ffff497224 */ /* 0x000fe400078e0020 */
[----:B------:R-:W-:-:S07]  /*1ff60*/  IMAD.MOV.U32 R26, RZ, RZ, R64 ;  /* 0x000000ffff1a7224 */ /* 0x000fce00078e0040 */
[----:B------:R-:W-:Y:S05]  /*1ff70*/  WARPSYNC.COLLECTIVE R74, `(.L_x_181) ;  /* 0x000000004a087348 */ /* 0x000fea0003c00000 */
[----:B------:R0:W1:Y:S02]  /*1ff80*/  SHFL.UP P2, R64, R73, R75, R76 ;  /* 0x0400004b49407389 */ /* 0x000064000004004c */
[----:B01----:R-:W-:Y:S05]  /*1ff90*/  ENDCOLLECTIVE ;  /* 0x000000000000791b */ /* 0x003fea0003800000 */
.L_x_181:
[----:B------:R-:W-:Y:S01]  /*1ffa0*/  SEL R26, R26, RZ, P0 ;  /* 0x000000ff1a1a7207 */ /* 0x000fe20000000000 */
[----:B------:R-:W-:Y:S02]  /*1ffb0*/  IMAD.MOV.U32 R75, RZ, RZ, 0x2 ;  /* 0x00000002ff4b7424 */ /* 0x000fe400078e00ff */
[----:B------:R-:W-:-:S05]  /*1ffc0*/  IMAD.MOV.U32 R27, RZ, RZ, R64 ;  /* 0x000000ffff1b7224 */ /* 0x000fca00078e0040 */
[----:B------:R-:W-:Y:S02]  /*1ffd0*/  SEL R27, R27, RZ, P0 ;  /* 0x000000ff1b1b7207 */ /* 0x000fe40000000000 */
[----:B------:R-:W-:-:S05]  /*1ffe0*/  IADD3 R33, P0, PT, R26, R35, RZ ;  /* 0x000000231a217210 */ /* 0x000fca0007f1e0ff */
[----:B------:R-:W-:Y:S02]  /*1fff0*/  IMAD.MOV.U32 R73, RZ, RZ, R33 ;  /* 0x000000ffff497224 */ /* 0x000fe400078e0021 */
[----:B------:R-:W-:Y:S01]  /*20000*/  IMAD.X R30, R27, 0x1, R32, P0 ;  /* 0x000000011b1e7824 */ /* 0x000fe200000e0620 */
[----:B------:R-:W-:-:S13]  /*20010*/  ISETP.GE.AND P0, PT, R12, 0x2, PT ;  /* 0x000000020c00780c */ /* 0x000fda0003f06270 */
[----:B------:R-:W-:Y:S05]  /*20020*/  WARPSYNC.COLLECTIVE R74, `(.L_x_182) ;  /* 0x000000004a087348 */ /* 0x000fea0003c00000 */
[----:B------:R0:W1:Y:S02]  /*20030*/  SHFL.UP P2, R64, R73, R75, R76 ;  /* 0x0400004b49407389 */ /* 0x000064000004004c */
[----:B01----:R-:W-:Y:S05]  /*20040*/  ENDCOLLECTIVE ;  /* 0x000000000000791b */ /* 0x003fea0003800000 */
.L_x_182:
[----:B------:R-:W-:Y:S02]  /*20050*/  IMAD.MOV.U32 R73, RZ, RZ, R30 ;  /* 0x000000ffff497224 */ /* 0x000fe400078e001e */
[----:B------:R-:W-:-:S07]  /*20060*/  IMAD.MOV.U32 R26, RZ, RZ, R64 ;  /* 0x000000ffff1a7224 */ /* 0x000fce00078e0040 */
[----:B------:R-:W-:Y:S05]  /*20070*/  WARPSYNC.COLLECTIVE R74, `(.L_x_183) ;  /* 0x000000004a087348 */ /* 0x000fea0003c00000 */
[----:B------:R0:W1:Y:S02]  /*20080*/  SHFL.UP P2, R64, R73, R75, R76 ;  /* 0x0400004b49407389 */ /* 0x000064000004004c */
[----:B01----:R-:W-:Y:S05]  /*20090*/  ENDCOLLECTIVE ;  /* 0x000000000000791b */ /* 0x003fea0003800000 */
.L_x_183:
[----:B------:R-:W-:Y:S01]  /*200a0*/  SEL R26, R26, RZ, P0 ;  /* 0x000000ff1a1a7207 */ /* 0x000fe20000000000 */
[----:B------:R-:W-:-:S03]  /*200b0*/  IMAD.MOV.U32 R75, RZ, RZ, 0x4 ;  /* 0x00000004ff4b7424 */ /* 0x000fc600078e00ff */
[----:B------:R-:W-:Y:S01]  /*200c0*/  IADD3 R31, P2, PT, R26, R33, RZ ;  /* 0x000000211a1f7210 */ /* 0x000fe20007f5e0ff */
[----:B------:R-:W-:-:S04]  /*200d0*/  IMAD.MOV.U32 R27, RZ, RZ, R64 ;  /* 0x000000ffff1b7224 */ /* 0x000fc800078e0040 */
[----:B------:R-:W-:Y:S01]  /*200e0*/  IMAD.MOV.U32 R73, RZ, RZ, R31 ;  /* 0x000000ffff497224 */ /* 0x000fe200078e001f */
[----:B------:R-:W-:Y:S02]  /*200f0*/  SEL R27, R27, RZ, P0 ;  /* 0x000000ff1b1b7207 */ /* 0x000fe40000000000 */
[----:B------:R-:W-:-:S03]  /*20100*/  ISETP.GE.AND P0, PT, R12, 0x4, PT ;  /* 0x000000040c00780c */ /* 0x000fc60003f06270 */
[----:B------:R-:W-:-:S10]  /*20110*/  IMAD.X R28, R27, 0x1, R30, P2 ;  /* 0x000000011b1c7824 */ /* 0x000fd400010e061e */
[----:B------:R-:W-:Y:S05]  /*20120*/  WARPSYNC.COLLECTIVE R74, `(.L_x_184) ;  /* 0x000000004a087348 */ /* 0x000fea0003c00000 */
[----:B------:R0:W1:Y:S02]  /*20130*/  SHFL.UP P2, R64, R73, R75, R76 ;  /* 0x0400004b49407389 */ /* 0x000064000004004c */
[----:B01----:R-:W-:Y:S05]  /*20140*/  ENDCOLLECTIVE ;  /* 0x000000000000791b */ /* 0x003fea0003800000 */
.L_x_184:
[----:B------:R-:W-:Y:S02]  /*20150*/  IMAD.MOV.U32 R73, RZ, RZ, R28 ;  /* 0x000000ffff497224 */ /* 0x000fe400078e001c */
[----:B------:R-:W-:-:S07]  /*20160*/  IMAD.MOV.U32 R26, RZ, RZ, R64 ;  /* 0x000000ffff1a7224 */ /* 0x000fce00078e0040 */
[----:B------:R-:W-:Y:S05]  /*20170*/  WARPSYNC.COLLECTIVE R74, `(.L_x_185) ;  /* 0x000000004a087348 */ /* 0x000fea0003c00000 */
[----:B------:R0:W1:Y:S02]  /*20180*/  SHFL.UP P2, R64, R73, R75, R76 ;  /* 0x0400004b49407389 */ /* 0x000064000004004c */
[----:B01----:R-:W-:Y:S05]  /*20190*/  ENDCOLLECTIVE ;  /* 0x000000000000791b */ /* 0x003fea0003800000 */
.L_x_185:
        /* <DEDUP_REMOVED lines=11> */
.L_x_186:
[----:B------:R-:W-:Y:S02]  /*20250*/  IMAD.MOV.U32 R73, RZ, RZ, R30 ;  /* 0x000000ffff497224 */ /* 0x000fe400078e001e */
[----:B------:R-:W-:-:S07]  /*20260*/  IMAD.MOV.U32 R26, RZ, RZ, R64 ;  /* 0x000000ffff1a7224 */ /* 0x000fce00078e0040 */
[----:B------:R-:W-:Y:S05]  /*20270*/  WARPSYNC.COLLECTIVE R74, `(.L_x_187) ;  /* 0x000000004a087348 */ /* 0x000fea0003c00000 */
[----:B------:R0:W1:Y:S02]  /*20280*/  SHFL.UP P2, R64, R73, R75, R76 ;  /* 0x0400004b49407389 */ /* 0x000064000004004c */
[----:B01----:R-:W-:Y:S05]  /*20290*/  ENDCOLLECTIVE ;  /* 0x000000000000791b */ /* 0x003fea0003800000 */
.L_x_187:
[----:B------:R-:W-:Y:S01]  /*202a0*/  SEL R26, R26, RZ, P0 ;  /* 0x000000ff1a1a7207 */ /* 0x000fe20000000000 */
[----:B------:R-:W-:-:S03]  /*202b0*/  IMAD.MOV.U32 R75, RZ, RZ, 0x10 ;  /* 0x00000010ff4b7424 */ /* 0x000fc600078e00ff */
[----:B------:R-:W-:Y:S01]  /*202c0*/  IADD3 R31, P2, PT, R26, R33, RZ ;  /* 0x000000211a1f7210 */ /* 0x000fe20007f5e0ff */
[----:B------:R-:W-:-:S04]  /*202d0*/  IMAD.MOV.U32 R27, RZ, RZ, R64 ;  /* 0x000000ffff1b7224 */ /* 0x000fc800078e0040 */
[----:B------:R-:W-:Y:S01]  /*202e0*/  IMAD.MOV.U32 R73, RZ, RZ, R31 ;  /* 0x000000ffff497224 */ /* 0x000fe200078e001f */
[----:B------:R-:W-:-:S05]  /*202f0*/  SEL R27, R27, RZ, P0 ;  /* 0x000000ff1b1b7207 */ /* 0x000fca0000000000 */
[----:B------:R-:W-:-:S07]  /*20300*/  IMAD.X R28, R27, 0x1, R30, P2 ;  /* 0x000000011b1c7824 */ /* 0x000fce00010e061e */
[----:B------:R-:W-:Y:S05]  /*20310*/  WARPSYNC.COLLECTIVE R74, `(.L_x_188) ;  /* 0x000000004a087348 */ /* 0x000fea0003c00000 */
[----:B------:R0:W1:Y:S02]  /*20320*/  SHFL.UP P2, R64, R73, R75, R76 ;  /* 0x0400004b49407389 */ /* 0x000064000004004c */
[----:B01----:R-:W-:Y:S05]  /*20330*/  ENDCOLLECTIVE ;  /* 0x000000000000791b */ /* 0x003fea0003800000 */
.L_x_188:
[----:B------:R-:W-:Y:S02]  /*20340*/  IMAD.MOV.U32 R73, RZ, RZ, R28 ;  /* 0x000000ffff497224 */ /* 0x000fe400078e001c */
[----:B------:R-:W-:-:S07]  /*20350*/  IMAD.MOV.U32 R26, RZ, RZ, R64 ;  /* 0x000000ffff1a7224 */ /* 0x000fce00078e0040 */
[----:B------:R-:W-:Y:S05]  /*20360*/  WARPSYNC.COLLECTIVE R74, `(.L_x_189) ;  /* 0x000000004a087348 */ /* 0x000fea0003c00000 */
[----:B------:R0:W1:Y:S02]  /*20370*/  SHFL.UP P2, R64, R73, R75, R76 ;  /* 0x0400004b49407389 */ /* 0x000064000004004c */
[----:B01----:R-:W-:Y:S05]  /*20380*/  ENDCOLLECTIVE ;  /* 0x000000000000791b */ /* 0x003fea0003800000 */
.L_x_189:
[----:B------:R-:W-:Y:S01]  /*20390*/  IMAD.MOV.U32 R27, RZ, RZ, R64 ;  /* 0x000000ffff1b7224 */ /* 0x000fe200078e0040 */
[----:B------:R-:W-:Y:S06]  /*203a0*/  BRA `(.L_x_190) ;  /* 0xfffffe9400347947 */ /* 0x000fec000383ffff */
.L_x_44:
[----:B------:R-:W-:Y:S02]  /*203b0*/  IMAD.MOV.U32 R5, RZ, RZ, R20 ;  /* 0x000000ffff057224 */ /* 0x000fe400078e0014 */
[----:B0-2---:R-:W-:Y:S02]  /*203c0*/  IMAD.MOV.U32 R4, RZ, RZ, RZ ;  /* 0x000000ffff047224 */ /* 0x005fe400078e00ff */
[----:B-1----:R-:W-:Y:S02]  /*203d0*/  IMAD.MOV.U32 R9, RZ, RZ, 0x1f ;  /* 0x0000001fff097424 */ /* 0x002fe400078e00ff */
[----:B------:R-:W-:-:S07]  /*203e0*/  IMAD.MOV.U32 R74, RZ, RZ, -0x1 ;  /* 0xffffffffff4a7424 */ /* 0x000fce00078e00ff */
[----:B---3--:R-:W-:Y:S05]  /*203f0*/  WARPSYNC.COLLECTIVE R74, `(.L_x_191) ;  /* 0x000000004a087348 */ /* 0x008fea0003c00000 */
[----:B------:R0:W1:Y:S02]  /*20400*/  SHFL.IDX P2, R6, R5, R4, R9 ;  /* 0x0000000405067389 */ /* 0x0000640000040009 */
[----:B01-3--:R-:W-:Y:S05]  /*20410*/  ENDCOLLECTIVE ;  /* 0x000000000000791b */ /* 0x00bfea0003800000 */
.L_x_191:
[----:B------:R-:W-:Y:S05]  /*20420*/  BRA `(.L_x_192) ;  /* 0xfffffecc00287947 */ /* 0x000fea000383ffff */
.L_x_45:
[----:B------:R-:W-:Y:S01]  /*20430*/  BSSY B1, `(.L_x_193) ;  /* 0x0000008000017945 */ /* 0x000fe20003800000 */
[----:B------:R-:W-:Y:S02]  /*20440*/  IMAD.MOV.U32 R5, RZ, RZ, R21 ;  /* 0x000000ffff057224 */ /* 0x000fe400078e0015 */
[----:B------:R-:W-:Y:S02]  /*20450*/  IMAD.MOV.U32 R4, RZ, RZ, RZ ;  /* 0x000000ffff047224 */ /* 0x000fe400078e00ff */
[----:B------:R-:W-:Y:S02]  /*20460*/  IMAD.MOV.U32 R9, RZ, RZ, 0x1f ;  /* 0x0000001fff097424 */ /* 0x000fe400078e00ff */
[----:B------:R-:W-:-:S07]  /*20470*/  IMAD.MOV.U32 R74, RZ, RZ, -0x1 ;  /* 0xffffffffff4a7424 */ /* 0x000fce00078e00ff */
[----:B0-----:R-:W-:Y:S05]  /*20480*/  WARPSYNC.COLLECTIVE R74, `(.L_x_194) ;  /* 0x000000004a087348 */ /* 0x001fea0003c00000 */
[----:B0-----:R0:W1:Y:S02]  /*20490*/  SHFL.IDX P2, R6, R5, R4, R9 ;  /* 0x0000000405067389 */ /* 0x0010640000040009 */
[----:B01----:R-:W-:Y:S05]  /*204a0*/  ENDCOLLECTIVE ;  /* 0x000000000000791b */ /* 0x003fea0003800000 */
.L_x_194:
[----:B------:R-:W-:Y:S05]  /*204b0*/  BSYNC B1 ;  /* 0x0000000000017941 */ /* 0x000fea0003800000 */
.L_x_193:
[----:B------:R-:W-:Y:S05]  /*204c0*/  BRA `(.L_x_195) ;  /* 0xfffffed000f87947 */ /* 0x000fea000383ffff */
.L_x_114:
[----:B------:R-:W-:Y:S02]  /*204d0*/  IMAD.MOV.U32 R73, RZ, RZ, R72 ;  /* 0x000000ffff497224 */ /* 0x000fe400078e0048 */
[----:B------:R-:W-:Y:S02]  /*204e0*/  IMAD.MOV.U32 R75, RZ, RZ, 0x1 ;  /* 0x00000001ff4b7424 */ /* 0x000fe400078e00ff */
[----:B------:R-:W-:Y:S02]  /*204f0*/  IMAD.MOV.U32 R76, RZ, RZ, RZ ;  /* 0x000000ffff4c7224 */ /* 0x000fe400078e00ff */
[----:B------:R-:W-:-:S07]  /*20500*/  IMAD.MOV.U32 R74, RZ, RZ, -0x1 ;  /* 0xffffffffff4a7424 */ /* 0x000fce00078e00ff */
[----:B-12---:R-:W-:Y:S05]  /*20510*/  WARPSYNC.COLLECTIVE R74, `(.L_x_196) ;  /* 0x000000004a087348 */ /* 0x006fea0003c00000 */
[----:B------:R0:W3:Y:S02]  /*20520*/  SHFL.UP P2, R64, R73, R75, R76 ;  /* 0x0400004b49407389 */ /* 0x0000e4000004004c */
[----:B0123--:R-:W-:Y:S05]  /*20530*/  ENDCOLLECTIVE ;  /* 0x000000000000791b */ /* 0x00ffea0003800000 */
.L_x_196:
[----:B------:R-:W-:Y:S02]  /*20540*/  IMAD.MOV.U32 R73, RZ, RZ, R71 ;  /* 0x000000ffff497224 */ /* 0x000fe400078e0047 */
[----:B------:R-:W-:-:S07]  /*20550*/  IMAD.MOV.U32 R57, RZ, RZ, R64 ;  /* 0x000000ffff397224 */ /* 0x000fce00078e0040 */
[----:B------:R-:W-:Y:S05]  /*20560*/  WARPSYNC.COLLECTIVE R74, `(.L_x_197) ;  /* 0x000000004a087348 */ /* 0x000fea0003c00000 */
[----:B------:R0:W1:Y:S02]  /*20570*/  SHFL.UP P2, R64, R73, R75, R76 ;  /* 0x0400004b49407389 */ /* 0x000064000004004c */
[----:B01----:R-:W-:Y:S05]  /*20580*/  ENDCOLLECTIVE ;  /* 0x000000000000791b */ /* 0x003fea0003800000 */
.L_x_197:
[----:B------:R-:W-:Y:S01]  /*20590*/  SEL R57, R57, RZ, P6 ;  /* 0x000000ff39397207 */ /* 0x000fe20003000000 */
[----:B------:R-:W-:-:S03]  /*205a0*/  IMAD.MOV.U32 R75, RZ, RZ, 0x2 ;  /* 0x00000002ff4b7424 */ /* 0x000fc600078e00ff */
[----:B------:R-:W-:Y:S02]  /*205b0*/  IADD3 R66, P2, PT, R57, R72, RZ ;  /* 0x0000004839427210 */ /* 0x000fe40007f5e0ff */
[----:B------:R-:W-:-:S03]  /*205c0*/  SEL R64, R64, RZ, P6 ;  /* 0x000000ff40407207 */ /* 0x000fc60003000000 */
[----:B------:R-:W-:Y:S02]  /*205d0*/  IMAD.MOV.U32 R73, RZ, RZ, R66 ;  /* 0x000000ffff497224 */ /* 0x000fe400078e0042 */
[----:B------:R-:W-:-:S07]  /*205e0*/  IMAD.X R69, R64, 0x1, R71, P2 ;  /* 0x0000000140457824 */ /* 0x000fce00010e0647 */
[----:B------:R-:W-:Y:S05]  /*205f0*/  WARPSYNC.COLLECTIVE R74, `(.L_x_198) ;  /* 0x000000004a087348 */ /* 0x000fea0003c00000 */
[----:B------:R0:W1:Y:S02]  /*20600*/  SHFL.UP P2, R64, R73, R75, R76 ;  /* 0x0400004b49407389 */ /* 0x000064000004004c */
[----:B01----:R-:W-:Y:S05]  /*20610*/  ENDCOLLECTIVE ;  /* 0x000000000000791b */ /* 0x003fea0003800000 */
.L_x_198:
[----:B------:R-:W-:Y:S02]  /*20620*/  IMAD.MOV.U32 R73, RZ, RZ, R69 ;  /* 0x000000ffff497224 */ /* 0x000fe400078e0045 */
[----:B------:R-:W-:-:S07]  /*20630*/  IMAD.MOV.U32 R57, RZ, RZ, R64 ;  /* 0x000000ffff397224 */ /* 0x000fce00078e0040 */
[----:B------:R-:W-:Y:S05]  /*20640*/  WARPSYNC.COLLECTIVE R74, `(.L_x_199) ;  /* 0x000000004a087348 */ /* 0x000fea0003c00000 */
[----:B------:R0:W1:Y:S02]  /*20650*/  SHFL.UP P2, R64, R73, R75, R76 ;  /* 0x0400004b49407389 */ /* 0x000064000004004c */
[----:B01----:R-:W-:Y:S05]  /*20660*/  ENDCOLLECTIVE ;  /* 0x000000000000791b */ /* 0x003fea0003800000 */
.L_x_199:
        /* <DEDUP_REMOVED lines=9> */
.L_x_200:
[----:B------:R-:W-:Y:S02]  /*20700*/  IMAD.MOV.U32 R73, RZ, RZ, R67 ;  /* 0x000000ffff497224 */ /* 0x000fe400078e0043 */
[----:B------:R-:W-:-:S07]  /*20710*/  IMAD.MOV.U32 R57, RZ, RZ, R64 ;  /* 0x000000ffff397224 */ /* 0x000fce00078e0040 */
[----:B------:R-:W-:Y:S05]  /*20720*/  WARPSYNC.COLLECTIVE R74, `(.L_x_201) ;  /* 0x000000004a087348 */ /* 0x000fea0003c00000 */
[----:B------:R0:W1:Y:S02]  /*20730*/  SHFL.UP P2, R64, R73, R75, R76 ;  /* 0x0400004b49407389 */ /* 0x000064000004004c */
[----:B01----:R-:W-:Y:S05]  /*20740*/  ENDCOLLECTIVE ;  /* 0x000000000000791b */ /* 0x003fea0003800000 */
.L_x_201:
        /* <DEDUP_REMOVED lines=9> */
.L_x_202:
[----:B------:R-:W-:Y:S02]  /*207e0*/  IMAD.MOV.U32 R73, RZ, RZ, R65 ;  /* 0x000000ffff497224 */ /* 0x000fe400078e0041 */
[----:B------:R-:W-:-:S07]  /*207f0*/  IMAD.MOV.U32 R57, RZ, RZ, R64 ;  /* 0x000000ffff397224 */ /* 0x000fce00078e0040 */
[----:B------:R-:W-:Y:S05]  /*20800*/  WARPSYNC.COLLECTIVE R74, `(.L_x_203) ;  /* 0x000000004a087348 */ /* 0x000fea0003c00000 */
[----:B------:R0:W1:Y:S02]  /*20810*/  SHFL.UP P2, R64, R73, R75, R76 ;  /* 0x0400004b49407389 */ /* 0x000064000004004c */
[----:B01----:R-:W-:Y:S05]  /*20820*/  ENDCOLLECTIVE ;  /* 0x000000000000791b */ /* 0x003fea0003800000 */
.L_x_203:
        /* <DEDUP_REMOVED lines=9> */
.L_x_204:
[----:B------:R-:W-:Y:S02]  /*208c0*/  IMAD.MOV.U32 R73, RZ, RZ, R68 ;  /* 0x000000ffff497224 */ /* 0x000fe400078e0044 */
[----:B------:R-:W-:-:S07]  /*208d0*/  IMAD.MOV.U32 R57, RZ, RZ, R64 ;  /* 0x000000ffff397224 */ /* 0x000fce00078e0040 */
[----:B------:R-:W-:Y:S05]  /*208e0*/  WARPSYNC.COLLECTIVE R74, `(.L_x_205) ;  /* 0x000000004a087348 */ /* 0x000fea0003c00000 */
[----:B------:R0:W1:Y:S02]  /*208f0*/  SHFL.UP P2, R64, R73, R75, R76 ;  /* 0x0400004b49407389 */ /* 0x000064000004004c */
[----:B01----:R-:W-:Y:S05]  /*20900*/  ENDCOLLECTIVE ;  /* 0x000000000000791b */ /* 0x003fea0003800000 */
.L_x_205:
[----:B------:R-:W-:Y:S05]  /*20910*/  BRA `(.L_x_206) ;  /* 0xffffff6400b87947 */ /* 0x000fea000383ffff */
.L_x_120:
[----:B---3--:R-:W-:Y:S02]  /*20920*/  IMAD.MOV.U32 R5, RZ, RZ, R60 ;  /* 0x000000ffff057224 */ /* 0x008fe400078e003c */
[----:B------:R-:W-:Y:S02]  /*20930*/  IMAD.MOV.U32 R4, RZ, RZ, RZ ;  /* 0x000000ffff047224 */ /* 0x000fe400078e00ff */
[----:B------:R-:W-:Y:S02]  /*20940*/  IMAD.MOV.U32 R9, RZ, RZ, 0x1f ;  /* 0x0000001fff097424 */ /* 0x000fe400078e00ff */
[----:B------:R-:W-:-:S07]  /*20950*/  IMAD.MOV.U32 R74, RZ, RZ, -0x1 ;  /* 0xffffffffff4a7424 */ /* 0x000fce00078e00ff */
[----:B012---:R-:W-:Y:S05]  /*20960*/  WARPSYNC.COLLECTIVE R74, `(.L_x_207) ;  /* 0x000000004a087348 */ /* 0x007fea0003c00000 */
[----:B------:R3:W4:Y:S02]  /*20970*/  SHFL.IDX P2, R6, R5, R4, R9 ;  /* 0x0000000405067389 */ /* 0x0007240000040009 */
[----:B01234-:R-:W-:Y:S05]  /*20980*/  ENDCOLLECTIVE ;  /* 0x000000000000791b */ /* 0x01ffea0003800000 */
.L_x_207:
[----:B------:R-:W-:Y:S05]  /*20990*/  BRA `(.L_x_208) ;  /* 0xffffffa0005c7947 */ /* 0x000fea000383ffff */
.L_x_121:
[----:B------:R-:W-:Y:S01]  /*209a0*/  BSSY B1, `(.L_x_209) ;  /* 0x0000008000017945 */ /* 0x000fe20003800000 */
[----:B------:R-:W-:Y:S02]  /*209b0*/  IMAD.MOV.U32 R5, RZ, RZ, R61 ;  /* 0x000000ffff057224 */ /* 0x000fe400078e003d */
[----:B------:R-:W-:Y:S02]  /*209c0*/  IMAD.MOV.U32 R4, RZ, RZ, RZ ;  /* 0x000000ffff047224 */ /* 0x000fe400078e00ff */
[----:B------:R-:W-:Y:S02]  /*209d0*/  IMAD.MOV.U32 R9, RZ, RZ, 0x1f ;  /* 0x0000001fff097424 */ /* 0x000fe400078e00ff */
[----:B------:R-:W-:-:S07]  /*209e0*/  IMAD.MOV.U32 R74, RZ, RZ, -0x1 ;  /* 0xffffffffff4a7424 */ /* 0x000fce00078e00ff */
[----:B------:R-:W-:Y:S05]  /*209f0*/  WARPSYNC.COLLECTIVE R74, `(.L_x_210) ;  /* 0x000000004a087348 */ /* 0x000fea0003c00000 */
[----:B------:R0:W1:Y:S02]  /*20a00*/  SHFL.IDX P2, R6, R5, R4, R9 ;  /* 0x0000000405067389 */ /* 0x0000640000040009 */
[----:B01----:R-:W-:Y:S05]  /*20a10*/  ENDCOLLECTIVE ;  /* 0x000000000000791b */ /* 0x003fea0003800000 */
.L_x_210:
[----:B------:R-:W-:Y:S05]  /*20a20*/  BSYNC B1 ;  /* 0x0000000000017941 */ /* 0x000fea0003800000 */
.L_x_209:
[----:B------:R-:W-:Y:S05]  /*20a30*/  BRA `(.L_x_211) ;  /* 0xffffffa800207947 */ /* 0x000fea000383ffff */
.L_x_212:
[----:B------:R-:W-:-:S00]  /*20a40*/  BRA `(.L_x_212) ;  /* 0xfffffffc00fc7947 */ /* 0x000fc0000383ffff */
[----:B------:R-:W-:-:S00]  /*20a50*/  NOP ;  /* 0x0000000000007918 */ /* 0x000fc00000000000 */
        /* <DEDUP_REMOVED lines=10> */
.L_x_1403:


//--------------------- .text._ZN3cub18CUB_300001_SM_10006detail14segmented_sort30DeviceSegmentedSortKernelSmallILNS0_9SortOrderE0ENS2_10policy_hubIjNS0_8NullTypeEE9Policy860EjS6_PjS9_lEEvjjjPKjSB_PKT1_PSC_PKT2_PSG_T3_T4_ --------------------------
	.section	.text._ZN3cub18CUB_300001_SM_10006detail14segmented_sort30DeviceSegmentedSortKernelSmallILNS0_9SortOrderE0ENS2_10policy_hubIjNS0_8NullTypeEE9Policy860EjS6_PjS9_lEEvjjjPKjSB_PKT1_PSC_PKT2_PSG_T3_T4_,"ax",@progbits
	.align	128
        .global         _ZN3cub18CUB_300001_SM_10006detail14segmented_sort30DeviceSegmentedSortKernelSmallILNS0_9SortOrderE0ENS2_10policy_hubIjNS0_8NullTypeEE9Policy860EjS6_PjS9_lEEvjjjPKjSB_PKT1_PSC_PKT2_PSG_T3_T4_
        .type           _ZN3cub18CUB_300001_SM_10006detail14segmented_sort30DeviceSegmentedSortKernelSmallILNS0_9SortOrderE0ENS2_10policy_hubIjNS0_8NullTypeEE9Policy860EjS6_PjS9_lEEvjjjPKjSB_PKT1_PSC_PKT2_PSG_T3_T4_,@function
        .size           _ZN3cub18CUB_300001_SM_10006detail14segmented_sort30DeviceSegmentedSortKernelSmallILNS0_9SortOrderE0ENS2_10policy_hubIjNS0_8NullTypeEE9Policy860EjS6_PjS9_lEEvjjjPKjSB_PKT1_PSC_PKT2_PSG_T3_T4_,(.L_x_1404 - _ZN3cub18CUB_300001_SM_10006detail14segmented_sort30DeviceSegmentedSortKernelSmallILNS0_9SortOrderE0ENS2_10policy_hubIjNS0_8NullTypeEE9Policy860EjS6_PjS9_lEEvjjjPKjSB_PKT1_PSC_PKT2_PSG_T3_T4_)
        .other          _ZN3cub18CUB_300001_SM_10006detail14segmented_sort30DeviceSegmentedSortKernelSmallILNS0_9SortOrderE0ENS2_10policy_hubIjNS0_8NullTypeEE9Policy860EjS6_PjS9_lEEvjjjPKjSB_PKT1_PSC_PKT2_PSG_T3_T4_,@"STO_CUDA_ENTRY STV_DEFAULT"
_ZN3cub18CUB_300001_SM_10006detail14segmented_sort30DeviceSegmentedSortKernelSmallILNS0_9SortOrderE0ENS2_10policy_hubIjNS0_8NullTypeEE9Policy860EjS6_PjS9_lEEvjjjPKjSB_PKT1_PSC_PKT2_PSG_T3_T4_:
.text._ZN3cub18CUB_300001_SM_10006detail14segmented_sort30DeviceSegmentedSortKernelSmallILNS0_9SortOrderE0ENS2_10policy_hubIjNS0_8NullTypeEE9Policy860EjS6_PjS9_lEEvjjjPKjSB_PKT1_PSC_PKT2_PSG_T3_T4_:
[----:B------:R-:W-:Y:S08]  /*0000*/  LDC R1, c[0x0][0x37c] ;  /* 0x0000df00ff017b82 */ /* 0x000ff00000000800 */
[----:B------:R-:W0:Y:S01]  /*0010*/  S2UR UR4, SR_CTAID.X ;  /* 0x00000000000479c3 */ /* 0x000e220000002500 */
[----:B------:R-:W0:Y:S01]  /*0020*/  LDCU UR5, c[0x0][0x388] ;  /* 0x00007100ff0577ac */ /* 0x000e220008000800 */
[----:B------:R-:W1:Y:S01]  /*0030*/  S2R R5, SR_TID.X ;  /* 0x0000000000057919 */ /* 0x000e620000002100 */
[----:B------:R-:W2:Y:S01]  /*0040*/  LDCU.64 UR6, c[0x0][0x358] ;  /* 0x00006b00ff0677ac */ /* 0x000ea20008000a00 */
[----:B0-----:R-:W-:-:S09]  /*0050*/  UISETP.GE.U32.AND UP0, UPT, UR4, UR5, UPT ;  /* 0x000000050400728c */ /* 0x001fd2000bf06070 */
[----:B--2---:R-:W-:Y:S05]  /*0060*/  BRA.U UP0, `(.L_x_213) ;  /* 0x00000015004c7547 */ /* 0x004fea000b800000 */
[----:B------:R-:W0:Y:S01]  /*0070*/  LDCU UR5, c[0x0][0x384] ;  /* 0x00007080ff0577ac */ /* 0x000e220008000800 */
[----:B-1----:R-:W-:Y:S01]  /*0080*/  SHF.R.U32.HI R6, RZ, 0x4, R5 ;  /* 0x00000004ff067819 */ /* 0x002fe20000011605 */
[----:B------:R-:W-:-:S06]  /*0090*/  USHF.L.U32 UR4, UR4, 0x4, URZ ;  /* 0x0000000404047899 */ /* 0x000fcc00080006ff */
[----:B------:R-:W-:-:S04]  /*00a0*/  LOP3.LUT R5, R6, UR4, RZ, 0xfc, !PT ;  /* 0x0000000406057c12 */ /* 0x000fc8000f8efcff */
[----:B0-----:R-:W-:-:S13]  /*00b0*/  ISETP.GE.U32.AND P0, PT, R5, UR5, PT ;  /* 0x0000000505007c0c */ /* 0x001fda000bf06070 */
[----:B------:R-:W-:Y:S05]  /*00c0*/  @P0 EXIT ;  /* 0x000000000000094d */ /* 0x000fea0003800000 */
[----:B------:R-:W0:Y:S08]  /*00d0*/  LDC.64 R2, c[0x0][0x398] ;  /* 0x0000e600ff027b82 */ /* 0x000e300000000a00 */
[----:B------:R-:W1:Y:S08]  /*00e0*/  LDC.64 R10, c[0x0][0x3c0] ;  /* 0x0000f000ff0a7b82 */ /* 0x000e700000000a00 */
[----:B------:R-:W2:Y:S01]  /*00f0*/  LDC.64 R12, c[0x0][0x3c8] ;  /* 0x0000f200ff0c7b82 */ /* 0x000ea20000000a00 */
[----:B0-----:R-:W-:Y:S01]  /*0100*/  IMAD.WIDE.U32 R2, R5, 0x4, R2 ;  /* 0x0000000405027825 */ /* 0x001fe200078e0002 */
[----:B------:R-:W0:Y:S06]  /*0110*/  S2R R0, SR_LANEID ;  /* 0x0000000000007919 */ /* 0x000e2c0000000000 */
[----:B------:R-:W3:Y:S01]  /*0120*/  LDC.64 R8, c[0x0][0x3a0] ;  /* 0x0000e800ff087b82 */ /* 0x000ee20000000a00 */
[----:B------:R-:W1:Y:S07]  /*0130*/  LDG.E R3, desc[UR6][R2.64] ;  /* 0x0000000602037981 */ /* 0x000e6e000c1e1900 */
[----:B------:R-:W4:Y:S01]  /*0140*/  LDC.64 R14, c[0x0][0x3a8] ;  /* 0x0000ea00ff0e7b82 */ /* 0x000f220000000a00 */
[----:B-1----:R-:W-:-:S04]  /*0150*/  IMAD.WIDE.U32 R10, R3, 0x4, R10 ;  /* 0x00000004030a7825 */ /* 0x002fc800078e000a */
[----:B--2---:R-:W-:Y:S02]  /*0160*/  IMAD.WIDE.U32 R12, R3, 0x4, R12 ;  /* 0x00000004030c7825 */ /* 0x004fe400078e000c */
[----:B------:R-:W3:Y:S04]  /*0170*/  LDG.E R11, desc[UR6][R10.64] ;  /* 0x000000060a0b7981 */ /* 0x000ee8000c1e1900 */
[----:B------:R-:W2:Y:S01]  /*0180*/  LDG.E R12, desc[UR6][R12.64] ;  /* 0x000000060c0c7981 */ /* 0x000ea2000c1e1900 */
[----:B------:R-:W-:Y:S01]  /*0190*/  IMAD.MOV.U32 R3, RZ, RZ, 0xffff ;  /* 0x0000ffffff037424 */ /* 0x000fe200078e00ff */
[----:B0-----:R-:W-:-:S04]  /*01a0*/  LOP3.LUT R4, R0, 0xfffffff0, RZ, 0xc0, !PT ;  /* 0xfffffff000047812 */ /* 0x001fc800078ec0ff */
[----:B------:R-:W-:Y:S01]  /*01b0*/  SHF.L.U32 R4, R3, R4, RZ ;  /* 0x0000000403047219 */ /* 0x000fe200000006ff */
[----:B---3--:R-:W-:-:S04]  /*01c0*/  IMAD.WIDE.U32 R8, R11, 0x4, R8 ;  /* 0x000000040b087825 */ /* 0x008fc800078e0008 */
[----:B--2---:R-:W-:Y:S02]  /*01d0*/  IMAD.IADD R5, R12, 0x1, -R11 ;  /* 0x000000010c057824 */ /* 0x004fe400078e0a0b */
[----:B----4-:R-:W-:Y:S01]  /*01e0*/  IMAD.WIDE.U32 R2, R11, 0x4, R14 ;  /* 0x000000040b027825 */ /* 0x010fe200078e000e */
[----:B------:R-:W-:Y:S02]  /*01f0*/  LOP3.LUT R11, R0, 0xf, RZ, 0xc0, !PT ;  /* 0x0000000f000b7812 */ /* 0x000fe400078ec0ff */
[----:B------:R-:W-:-:S13]  /*0200*/  ISETP.GT.AND P0, PT, R5, 0x2, PT ;  /* 0x000000020500780c */ /* 0x000fda0003f04270 */
[----:B------:R-:W-:Y:S05]  /*0210*/  @P0 BRA `(.L_x_214) ;  /* 0x0000000000600947 */ /* 0x000fea0003800000 */
[----:B------:R-:W-:-:S13]  /*0220*/  ISETP.NE.AND P0, PT, R5, 0x2, PT ;  /* 0x000000020500780c */ /* 0x000fda0003f05270 */
[----:B------:R-:W-:Y:S05]  /*0230*/  @!P0 BRA `(.L_x_215) ;  /* 0x00000000002c8947 */ /* 0x000fea0003800000 */
[----:B------:R-:W-:-:S13]  /*0240*/  ISETP.NE.AND P0, PT, R5, 0x1, PT ;  /* 0x000000010500780c */ /* 0x000fda0003f05270 */
[----:B------:R-:W-:Y:S05]  /*0250*/  @P0 EXIT ;  /* 0x000000000000094d */ /* 0x000fea0003800000 */
[----:B------:R-:W0:Y:S01]  /*0260*/  LDC.64 R4, c[0x0][0x3a0] ;  /* 0x0000e800ff047b82 */ /* 0x000e220000000a00 */
[----:B------:R-:W-:-:S07]  /*0270*/  ISETP.NE.AND P0, PT, R11, RZ, PT ;  /* 0x000000ff0b00720c */ /* 0x000fce0003f05270 */
[----:B------:R-:W0:Y:S02]  /*0280*/  LDC.64 R6, c[0x0][0x3a8] ;  /* 0x0000ea00ff067b82 */ /* 0x000e240000000a00 */
[----:B0-----:R-:W-:-:S04]  /*0290*/  ISETP.EQ.U32.AND P1, PT, R4, R6, PT ;  /* 0x000000060400720c */ /* 0x001fc80003f22070 */
[----:B------:R-:W-:-:S13]  /*02a0*/  ISETP.EQ.OR.EX P0, PT, R5, R7, P0, P1 ;  /* 0x000000070500720c */ /* 0x000fda0000702710 */
[----:B------:R-:W-:Y:S05]  /*02b0*/  @P0 EXIT ;  /* 0x000000000000094d */ /* 0x000fea0003800000 */
[----:B------:R-:W2:Y:S04]  /*02c0*/  LDG.E.CONSTANT R9, desc[UR6][R8.64] ;  /* 0x0000000608097981 */ /* 0x000ea8000c1e9900 */
[----:B--2---:R-:W-:Y:S01]  /*02d0*/  STG.E desc[UR6][R2.64], R9 ;  /* 0x0000000902007986 */ /* 0x004fe2000c101906 */
[----:B------:R-:W-:Y:S05]  /*02e0*/  EXIT ;  /* 0x000000000000794d */ /* 0x000fea0003800000 */
.L_x_215:
        /* <DEDUP_REMOVED lines=11> */
.L_x_214:
[C---:B------:R-:W-:Y:S01]  /*03a0*/  LOP3.LUT R10, R11.reuse, 0x10, RZ, 0xfc, !PT ;  /* 0x000000100b0a7812 */ /* 0x040fe200078efcff */
[----:B------:R-:W-:Y:S01]  /*03b0*/  IMAD.MOV.U32 R7, RZ, RZ, -0x1 ;  /* 0xffffffffff077424 */ /* 0x000fe200078e00ff */
[C---:B------:R-:W-:Y:S01]  /*03c0*/  LOP3.LUT R12, R11.reuse, 0x20, RZ, 0xfc, !PT ;  /* 0x000000200b0c7812 */ /* 0x040fe200078efcff */
        /* <DEDUP_REMOVED lines=9> */
[-C--:B------:R-:W-:Y:S02]  /*0460*/  ISETP.GE.U32.AND P0, PT, R11, R5.reuse, PT ;  /* 0x000000050b00720c */ /* 0x080fe40003f06070 */
[-C--:B------:R-:W-:Y:S01]  /*0470*/  ISETP.GE.U32.AND P3, PT, R10, R5.reuse, PT ;  /* 0x000000050a00720c */ /* 0x080fe20003f66070 */
[----:B------:R-:W-:Y:S01]  /*0480*/  IMAD.MOV.U32 R10, RZ, RZ, -0x1 ;  /* 0xffffffffff0a7424 */ /* 0x000fe200078e00ff */
[-C--:B------:R-:W-:Y:S01]  /*0490*/  ISETP.GE.U32.AND P4, PT, R12, R5.reuse, PT ;  /* 0x000000050c00720c */ /* 0x080fe20003f86070 */
[----:B------:R-:W-:Y:S01]  /*04a0*/  IMAD.MOV.U32 R12, RZ, RZ, -0x1 ;  /* 0xffffffffff0c7424 */ /* 0x000fe200078e00ff */
[-C--:B------:R-:W-:Y:S01]  /*04b0*/  ISETP.GE.U32.AND P5, PT, R14, R5.reuse, PT ;  /* 0x000000050e00720c */ /* 0x080fe20003fa6070 */
[----:B------:R-:W-:Y:S01]  /*04c0*/  IMAD.MOV.U32 R14, RZ, RZ, -0x1 ;  /* 0xffffffffff0e7424 */ /* 0x000fe200078e00ff */
[----:B------:R-:W-:Y:S01]  /*04d0*/  ISETP.GE.U32.AND P6, PT, R16, R5, PT ;  /* 0x000000051000720c */ /* 0x000fe20003fc6070 */
[----:B------:R-:W-:Y:S01]  /*04e0*/  IMAD.MOV.U32 R16, RZ, RZ, -0x1 ;  /* 0xffffffffff107424 */ /* 0x000fe200078e00ff */
[----:B------:R-:W2:Y:S04]  /*04f0*/  @!P1 LDG.E.CONSTANT R10, desc[UR6][R8.64+0x40] ;  /* 0x00004006080a9981 */ /* 0x000ea8000c1e9900 */
[----:B------:R-:W3:Y:S04]  /*0500*/  @!P0 LDG.E.CONSTANT R7, desc[UR6][R8.64] ;  /* 0x0000000608078981 */ /* 0x000ee8000c1e9900 */
[----:B------:R-:W4:Y:S04]  /*0510*/  @!P2 LDG.E.CONSTANT R12, desc[UR6][R8.64+0x80] ;  /* 0x00008006080ca981 */ /* 0x000f28000c1e9900 */
[----:B------:R-:W5:Y:S04]  /*0520*/  @!P3 LDG.E.CONSTANT R13, desc[UR6][R8.64+0xc0] ;  /* 0x0000c006080db981 */ /* 0x000f68000c1e9900 */
[----:B------:R-:W5:Y:S04]  /*0530*/  @!P4 LDG.E.CONSTANT R14, desc[UR6][R8.64+0x100] ;  /* 0x00010006080ec981 */ /* 0x000f68000c1e9900 */
[----:B------:R-:W5:Y:S04]  /*0540*/  @!P5 LDG.E.CONSTANT R15, desc[UR6][R8.64+0x140] ;  /* 0x00014006080fd981 */ /* 0x000f68000c1e9900 */
[----:B------:R-:W5:Y:S01]  /*0550*/  @!P6 LDG.E.CONSTANT R16, desc[UR6][R8.64+0x180] ;  /* 0x000180060810e981 */ /* 0x000f62000c1e9900 */
[----:B------:R-:W0:Y:S01]  /*0560*/  S2R R18, SR_CgaCtaId ;  /* 0x0000000000127919 */ /* 0x000e220000008800 */
[----:B------:R-:W-:Y:S01]  /*0570*/  MOV R17, 0x400 ;  /* 0x0000040000117802 */ /* 0x000fe20000000f00 */
[----:B------:R-:W1:Y:S01]  /*0580*/  REDUX.OR UR4, R4 ;  /* 0x00000000040473c4 */ /* 0x000e620000004000 */
[----:B------:R-:W-:-:S02]  /*0590*/  VOTEU.ANY UR5, UPT, PT ;  /* 0x0000000000057886 */ /* 0x000fc400038e0100 */
[----:B0-----:R-:W-:-:S05]  /*05a0*/  LEA R17, R18, R17, 0x18 ;  /* 0x0000001112117211 */ /* 0x001fca00078ec0ff */
[----:B------:R-:W-:Y:S02]  /*05b0*/  IMAD R6, R6, 0x1c4, R17 ;  /* 0x000001c406067824 */ /* 0x000fe400078e0211 */
[----:B------:R-:W0:Y:S02]  /*05c0*/  MATCH.ANY R17, R4 ;  /* 0x00000000041173a1 */ /* 0x000e2400000e8000 */
[----:B------:R-:W-:Y:S01]  /*05d0*/  IMAD R18, R11, 0x4, R6 ;  /* 0x000000040b127824 */ /* 0x000fe200078e0206 */
[----:B0-----:R-:W-:-:S04]  /*05e0*/  LOP3.LUT P0, RZ, R4, UR5, R17, 0x40, !PT ;  /* 0x0000000504ff7c12 */ /* 0x001fc8000f804011 */
[----:B--2---:R0:W-:Y:S04]  /*05f0*/  STS [R18+0x40], R10 ;  /* 0x0000400a12007388 */ /* 0x0041e80000000800 */
[----:B---3--:R0:W-:Y:S04]  /*0600*/  STS [R18], R7 ;  /* 0x0000000712007388 */ /* 0x0081e80000000800 */
[----:B----4-:R0:W-:Y:S04]  /*0610*/  STS [R18+0x80], R12 ;  /* 0x0000800c12007388 */ /* 0x0101e80000000800 */
[----:B-----5:R0:W-:Y:S04]  /*0620*/  STS [R18+0xc0], R13 ;  /* 0x0000c00d12007388 */ /* 0x0201e80000000800 */
[----:B------:R0:W-:Y:S04]  /*0630*/  STS [R18+0x100], R14 ;  /* 0x0001000e12007388 */ /* 0x0001e80000000800 */
[----:B------:R0:W-:Y:S04]  /*0640*/  STS [R18+0x140], R15 ;  /* 0x0001400f12007388 */ /* 0x0001e80000000800 */
[----:B------:R0:W-:Y:S01]  /*0650*/  STS [R18+0x180], R16 ;  /* 0x0001801012007388 */ /* 0x0001e20000000800 */
[----:B-1----:R-:W-:Y:S05]  /*0660*/  @!P0 BRA.DIV UR4, `(.L_x_216) ;  /* 0x0000002a04308947 */ /* 0x002fea000b800000 */
[C---:B0-----:R-:W-:Y:S01]  /*0670*/  IMAD R7, R11.reuse, 0x18, R18 ;  /* 0x000000180b077824 */ /* 0x041fe200078e0212 */
[----:B------:R-:W-:Y:S01]  /*0680*/  NOP ;  /* 0x0000000000007918 */ /* 0x000fe20000000000 */
[----:B------:R-:W-:-:S03]  /*0690*/  IMAD R8, R11, 0x7, RZ ;  /* 0x000000070b087824 */ /* 0x000fc600078e02ff */
[----:B------:R0:W1:Y:S01]  /*06a0*/  LDS R13, [R7] ;  /* 0x00000000070d7984 */ /* 0x0000620000000800 */
[----:B------:R-:W-:-:S03]  /*06b0*/  VIADD R10, R8, 0x1 ;  /* 0x00000001080a7836 */ /* 0x000fc60000000000 */
[----:B------:R0:W2:Y:S01]  /*06c0*/  LDS R24, [R7+0x4] ;  /* 0x0000040007187984 */ /* 0x0000a20000000800 */
[C---:B------:R-:W-:Y:S02]  /*06d0*/  VIADD R12, R8.reuse, 0x2 ;  /* 0x00000002080c7836 */ /* 0x040fe40000000000 */
[C---:B------:R-:W-:Y:S01]  /*06e0*/  VIADD R14, R8.reuse, 0x3 ;  /* 0x00000003080e7836 */ /* 0x040fe20000000000 */
[----:B------:R0:W3:Y:S01]  /*06f0*/  LDS R15, [R7+0x8] ;  /* 0x00000800070f7984 */ /* 0x0000e20000000800 */
[C---:B------:R-:W-:Y:S02]  /*0700*/  VIADD R16, R8.reuse, 0x4 ;  /* 0x0000000408107836 */ /* 0x040fe40000000000 */
[C---:B------:R-:W-:Y:S01]  /*0710*/  VIADD R18, R8.reuse, 0x5 ;  /* 0x0000000508127836 */ /* 0x040fe20000000000 */
[----:B------:R0:W4:Y:S01]  /*0720*/  LDS R26, [R7+0xc] ;  /* 0x00000c00071a7984 */ /* 0x0001220000000800 */
[----:B------:R-:W-:-:S03]  /*0730*/  VIADD R20, R8, 0x6 ;  /* 0x0000000608147836 */ /* 0x000fc60000000000 */
[----:B------:R0:W0:Y:S04]  /*0740*/  LDS R28, [R7+0x10] ;  /* 0x00001000071c7984 */ /* 0x0000280000000800 */
[----:B------:R0:W0:Y:S04]  /*0750*/  LDS R17, [R7+0x14] ;  /* 0x0000140007117984 */ /* 0x0000280000000800 */
[----:B------:R0:W0:Y:S01]  /*0760*/  LDS R22, [R7+0x18] ;  /* 0x0000180007167984 */ /* 0x0000220000000800 */
[----:B------:R-:W-:Y:S01]  /*0770*/  NOP ;  /* 0x0000000000007918 */ /* 0x000fe20000000000 */
.L_x_239:
        /* <DEDUP_REMOVED lines=8> */
[----:B--2---:R-:W-:Y:S02]  /*0800*/  SEL R24, R24, 0xffffffff, !P0 ;  /* 0xffffffff18187807 */ /* 0x004fe40004000000 */
[----:B---3--:R-:W-:Y:S02]  /*0810*/  SEL R15, R15, 0xffffffff, !P1 ;  /* 0xffffffff0f0f7807 */ /* 0x008fe40004800000 */
[----:B----4-:R-:W-:Y:S02]  /*0820*/  SEL R26, R26, 0xffffffff, !P2 ;  /* 0xffffffff1a1a7807 */ /* 0x010fe40005000000 */
[----:B0-----:R-:W-:Y:S02]  /*0830*/  SEL R28, R28, 0xffffffff, !P3 ;  /* 0xffffffff1c1c7807 */ /* 0x001fe40005800000 */
[----:B------:R-:W-:-:S02]  /*0840*/  SEL R17, R17, 0xffffffff, !P4 ;  /* 0xffffffff11117807 */ /* 0x000fc40006000000 */
[----:B------:R-:W-:Y:S01]  /*0850*/  SEL R22, R22, 0xffffffff, !P5 ;  /* 0xffffffff16167807 */ /* 0x000fe20006800000 */
[----:B------:R-:W-:Y:S06]  /*0860*/  @P6 BRA `(.L_x_218) ;  /* 0x0000000000b46947 */ /* 0x000fec0003800000 */
[CC--:B-1----:R-:W-:Y:S02]  /*0870*/  VIMNMX.U32 R9, PT, PT, R13.reuse, R24.reuse, PT ;  /* 0x000000180d097248 */ /* 0x0c2fe40003fe0000 */
        /* <DEDUP_REMOVED lines=11> */
[----:B------:R-:W-:Y:S02]  /*0930*/  VIMNMX.U32 R17, PT, PT, R22, R17, PT ;  /* 0x0000001116117248 */ /* 0x000fe40003fe0000 */
[----:B------:R-:W-:Y:S02]  /*0940*/  VIMNMX.U32 R21, PT, PT, R11, R26, !PT ;  /* 0x0000001a0b157248 */ /* 0x000fe40007fe0000 */
[----:B------:R-:W-:Y:S02]  /*0950*/  SEL R19, R9, R28, !P0 ;  /* 0x0000001c09137207 */ /* 0x000fe40004000000 */
[----:B------:R-:W-:Y:S02]  /*0960*/  VIMNMX.U32 R26, PT, PT, R11, R26, PT ;  /* 0x0000001a0b1a7248 */ /* 0x000fe40003fe0000 */
[----:B------:R-:W-:Y:S02]  /*0970*/  SEL R9, R28, R9, !P0 ;  /* 0x000000091c097207 */ /* 0x000fe40004000000 */
[----:B------:R-:W-:-:S02]  /*0980*/  VIMNMX.U32 R22, PT, PT, R24, R17, !PT ;  /* 0x0000001118167248 */ /* 0x000fc40007fe0000 */
[C---:B------:R-:W-:Y:S02]  /*0990*/  ISETP.GT.U32.AND P0, PT, R24.reuse, R13, PT ;  /* 0x0000000d1800720c */ /* 0x040fe40003f04070 */
[----:B------:R-:W-:Y:S02]  /*09a0*/  VIMNMX.U32 R28, PT, PT, R24, R17, PT ;  /* 0x00000011181c7248 */ /* 0x000fe40003fe0000 */
[CC--:B------:R-:W-:Y:S02]  /*09b0*/  VIMNMX.U32 R15, PT, PT, R19.reuse, R26.reuse, !PT ;  /* 0x0000001a130f7248 */ /* 0x0c0fe40007fe0000 */
[----:B------:R-:W-:Y:S02]  /*09c0*/  VIMNMX.U32 R26, PT, PT, R19, R26, PT ;  /* 0x0000001a131a7248 */ /* 0x000fe40003fe0000 */
[----:B------:R-:W-:Y:S02]  /*09d0*/  SEL R11, R22, R13, P0 ;  /* 0x0000000d160b7207 */ /* 0x000fe40000000000 */
[----:B------:R-:W-:-:S02]  /*09e0*/  VIMNMX.U32 R17, PT, PT, R21, R28, !PT ;  /* 0x0000001c15117248 */ /* 0x000fc40007fe0000 */
[----:B------:R-:W-:Y:S02]  /*09f0*/  SEL R22, R13, R22, P0 ;  /* 0x000000160d167207 */ /* 0x000fe40000000000 */
[----:B------:R-:W-:Y:S02]  /*0a00*/  VIMNMX.U32 R28, PT, PT, R21, R28, PT ;  /* 0x0000001c151c7248 */ /* 0x000fe40003fe0000 */
[CC--:B------:R-:W-:Y:S02]  /*0a10*/  VIMNMX.U32 R13, PT, PT, R9.reuse, R26.reuse, !PT ;  /* 0x0000001a090d7248 */ /* 0x0c0fe40007fe0000 */
[----:B------:R-:W-:Y:S02]  /*0a20*/  VIMNMX.U32 R9, PT, PT, R9, R26, PT ;  /* 0x0000001a09097248 */ /* 0x000fe40003fe0000 */
[----:B------:R-:W-:Y:S02]  /*0a30*/  VIMNMX.U32 R26, PT, PT, R17, R22, !PT ;  /* 0x00000016111a7248 */ /* 0x000fe40007fe0000 */
[----:B------:R-:W-:-:S02]  /*0a40*/  VIMNMX.U32 R19, PT, PT, R15, R28, !PT ;  /* 0x0000001c0f137248 */ /* 0x000fc40007fe0000 */
[----:B------:R-:W-:Y:S02]  /*0a50*/  VIMNMX.U32 R22, PT, PT, R17, R22, PT ;  /* 0x0000001611167248 */ /* 0x000fe40003fe0000 */
[----:B------:R-:W-:Y:S02]  /*0a60*/  VIMNMX.U32 R24, PT, PT, R15, R28, PT ;  /* 0x0000001c0f187248 */ /* 0x000fe40003fe0000 */
[CC--:B------:R-:W-:Y:S02]  /*0a70*/  VIMNMX.U32 R28, PT, PT, R19.reuse, R22.reuse, !PT ;  /* 0x00000016131c7248 */ /* 0x0c0fe40007fe0000 */
[----:B------:R-:W-:Y:S02]  /*0a80*/  VIMNMX.U32 R19, PT, PT, R19, R22, PT ;  /* 0x0000001613137248 */ /* 0x000fe40003fe0000 */
[----:B------:R-:W-:Y:S02]  /*0a90*/  VIMNMX.U32 R15, PT, PT, R13, R24, !PT ;  /* 0x000000180d0f7248 */ /* 0x000fe40007fe0000 */
[----:B------:R-:W-:-:S02]  /*0aa0*/  VIMNMX.U32 R22, PT, PT, R11, R26, !PT ;  /* 0x0000001a0b167248 */ /* 0x000fc40007fe0000 */
[----:B------:R-:W-:Y:S02]  /*0ab0*/  VIMNMX.U32 R13, PT, PT, R13, R24, PT ;  /* 0x000000180d0d7248 */ /* 0x000fe40003fe0000 */
[----:B------:R-:W-:Y:S02]  /*0ac0*/  ISETP.GE.U32.AND P0, PT, R24, R9, PT ;  /* 0x000000091800720c */ /* 0x000fe40003f06070 */
[----:B------:R-:W-:Y:S02]  /*0ad0*/  VIMNMX.U32 R11, PT, PT, R11, R26, PT ;  /* 0x0000001a0b0b7248 */ /* 0x000fe40003fe0000 */
[----:B------:R-:W-:Y:S02]  /*0ae0*/  SEL R24, R9, R13, !P0 ;  /* 0x0000000d09187207 */ /* 0x000fe40004000000 */
[----:B------:R-:W-:Y:S02]  /*0af0*/  VIMNMX.U32 R26, PT, PT, R15, R19, !PT ;  /* 0x000000130f1a7248 */ /* 0x000fe40007fe0000 */
[----:B------:R-:W-:-:S02]  /*0b00*/  VIMNMX.U32 R17, PT, PT, R28, R11, !PT ;  /* 0x0000000b1c117248 */ /* 0x000fc40007fe0000 */
[----:B------:R-:W-:Y:S02]  /*0b10*/  SEL R13, R13, R9, !P0 ;  /* 0x000000090d0d7207 */ /* 0x000fe40004000000 */
[----:B------:R-:W-:Y:S02]  /*0b20*/  VIMNMX.U32 R15, PT, PT, R15, R19, PT ;  /* 0x000000130f0f7248 */ /* 0x000fe40003fe0000 */
[----:B------:R-:W-:-:S07]  /*0b30*/  VIMNMX.U32 R28, PT, PT, R28, R11, PT ;  /* 0x0000000b1c1c7248 */ /* 0x000fce0003fe0000 */
.L_x_218:
[----:B------:R-:W-:Y:S05]  /*0b40*/  BSYNC.RECONVERGENT B0 ;  /* 0x0000000000007941 */ /* 0x000fea0003800200 */
.L_x_217:
[----:B------:R-:W-:-:S07]  /*0b50*/  IMAD.MOV.U32 R9, RZ, RZ, 0x2 ;  /* 0x00000002ff097424 */ /* 0x000fce00078e00ff */
.L_x_223:
[----:B------:R-:W0:Y:S08]  /*0b60*/  MATCH.ANY R11, R4 ;  /* 0x00000000040b73a1 */ /* 0x000e3000000e8000 */
[----:B------:R-:W2:Y:S01]  /*0b70*/  REDUX.OR UR4, R4 ;  /* 0x00000000040473c4 */ /* 0x000ea20000004000 */
[----:B------:R-:W-:Y:S02]  /*0b80*/  VOTEU.ANY UR5, UPT, PT ;  /* 0x0000000000057886 */ /* 0x000fe400038e0100 */
[----:B0-----:R-:W-:-:S13]  /*0b90*/  LOP3.LUT P0, RZ, R4, UR5, R11, 0x40, !PT ;  /* 0x0000000504ff7c12 */ /* 0x001fda000f80400b */
[----:B--2---:R-:W-:Y:S05]  /*0ba0*/  @!P0 BRA.DIV UR4, `(.L_x_219) ;  /* 0x0000002604488947 */ /* 0x004fea000b800000 */
[----:B------:R-:W-:Y:S01]  /*0bb0*/  NOP ;  /* 0x0000000000007918 */ /* 0x000fe20000000000 */
[----:B-1----:R0:W-:Y:S01]  /*0bc0*/  STS [R7], R13 ;  /* 0x0000000d07007388 */ /* 0x0021e20000000800 */
        /* <DEDUP_REMOVED lines=9> */
.L_x_244:
[----:B0-----:R-:W-:Y:S01]  /*0c60*/  IMAD.MOV R13, RZ, RZ, -R9 ;  /* 0x000000ffff0d7224 */ /* 0x001fe200078e0a09 */
[--C-:B------:R-:W-:Y:S01]  /*0c70*/  LOP3.LUT R11, R11, 0xf, R0.reuse, 0x80, !PT ;  /* 0x0000000f0b0b7812 */ /* 0x100fe200078e8000 */
[----:B------:R-:W-:Y:S03]  /*0c80*/  BSSY.RECONVERGENT B0, `(.L_x_220) ;  /* 0x0000021000007945 */ /* 0x000fe60003800200 */
[----:B------:R-:W-:Y:S01]  /*0c90*/  LOP3.LUT R13, R13, 0xf, R0, 0x80, !PT ;  /* 0x0000000f0d0d7812 */ /* 0x000fe200078e8000 */
[----:B------:R-:W-:-:S04]  /*0ca0*/  IMAD R24, R11, 0x7, RZ ;  /* 0x000000070b187824 */ /* 0x000fc800078e02ff */
[----:B------:R-:W-:Y:S01]  /*0cb0*/  IMAD R22, R13, 0x7, RZ ;  /* 0x000000070d167824 */ /* 0x000fe200078e02ff */
[----:B------:R-:W-:-:S04]  /*0cc0*/  VIMNMX R15, PT, PT, R5, R24, PT ;  /* 0x00000018050f7248 */ /* 0x000fc80003fe0100 */
[----:B------:R-:W-:-:S05]  /*0cd0*/  VIMNMX R13, PT, PT, R5, R22, PT ;  /* 0x00000016050d7248 */ /* 0x000fca0003fe0100 */
[----:B------:R-:W-:-:S05]  /*0ce0*/  IMAD R22, R19, 0x7, R13 ;  /* 0x0000000713167824 */ /* 0x000fca00078e020d */
[----:B------:R-:W-:-:S05]  /*0cf0*/  VIMNMX R22, PT, PT, R5, R22, PT ;  /* 0x0000001605167248 */ /* 0x000fca0003fe0100 */
[----:B------:R-:W-:Y:S01]  /*0d00*/  IMAD R26, R19, 0x7, R22 ;  /* 0x00000007131a7824 */ /* 0x000fe200078e0216 */
[----:B------:R-:W-:-:S04]  /*0d10*/  VIADDMNMX R19, R22, -R13, R15, PT ;  /* 0x8000000d16137246 */ /* 0x000fc8000380010f */
        /* <DEDUP_REMOVED lines=8> */
.L_x_222:
        /* <DEDUP_REMOVED lines=15> */
.L_x_221:
[----:B------:R-:W-:Y:S05]  /*0e90*/  BSYNC.RECONVERGENT B0 ;  /* 0x0000000000007941 */ /* 0x000fea0003800200 */
.L_x_220:
[----:B------:R-:W-:Y:S01]  /*0ea0*/  IADD3 R15, PT, PT, -R24, R22, R15 ;  /* 0x00000016180f7210 */ /* 0x000fe20007ffe10f */
[----:B------:R-:W-:Y:S01]  /*0eb0*/  IMAD.IADD R17, R13, 0x1, R24 ;  /* 0x000000010d117824 */ /* 0x000fe200078e0218 */
[----:B------:R-:W-:Y:S02]  /*0ec0*/  PLOP3.LUT P0, PT, PT, PT, PT, 0x8, 0x80 ;  /* 0x000000000080781c */ /* 0x000fe40003f0e170 */
[----:B------:R-:W-:Y:S01]  /*0ed0*/  ISETP.GE.AND P1, PT, R15, R11, PT ;  /* 0x0000000b0f00720c */ /* 0x000fe20003f26270 */
[--C-:B------:R-:W-:Y:S02]  /*0ee0*/  IMAD R26, R17, 0x4, R6.reuse ;  /* 0x00000004111a7824 */ /* 0x100fe400078e0206 */
[C---:B------:R-:W-:Y:S02]  /*0ef0*/  IMAD R23, R15.reuse, 0x4, R6 ;  /* 0x000000040f177824 */ /* 0x040fe400078e0206 */
[----:B------:R-:W-:Y:S01]  /*0f00*/  VIADD R24, R15, 0x1 ;  /* 0x000000010f187836 */ /* 0x000fe20000000000 */
[----:B------:R-:W-:Y:S04]  /*0f10*/  LDS R21, [R26] ;  /* 0x000000001a157984 */ /* 0x000fe80000000800 */
[----:B------:R-:W0:Y:S03]  /*0f20*/  LDS R19, [R23] ;  /* 0x0000000017137984 */ /* 0x000e260000000800 */
[----:B0-----:R-:W-:-:S04]  /*0f30*/  @!P1 ISETP.GE.U32.AND P2, PT, R19, R21, PT ;  /* 0x000000151300920c */ /* 0x001fc80003f46070 */
[----:B------:R-:W-:-:S04]  /*0f40*/  @!P1 ISETP.GE.OR P0, PT, R17, R22, !P2 ;  /* 0x000000161100920c */ /* 0x000fc80005706670 */
[----:B------:R-:W-:-:S09]  /*0f50*/  SEL R13, R19, R21, P0 ;  /* 0x00000015130d7207 */ /* 0x000fd20000000000 */
[----:B------:R0:W-:Y:S01]  /*0f60*/  @P0 LDS R19, [R23+0x4] ;  /* 0x0000040017130984 */ /* 0x0001e20000000800 */
[----:B------:R-:W-:Y:S02]  /*0f70*/  @!P0 IMAD.MOV R24, RZ, RZ, R15 ;  /* 0x000000ffff188224 */ /* 0x000fe400078e020f */
[----:B------:R-:W-:Y:S01]  /*0f80*/  VIADD R15, R17, 0x1 ;  /* 0x00000001110f7836 */ /* 0x000fe20000000000 */
[----:B------:R-:W1:Y:S01]  /*0f90*/  @!P0 LDS R21, [R26+0x4] ;  /* 0x000004001a158984 */ /* 0x000e620000000800 */
[----:B------:R-:W-:Y:S01]  /*0fa0*/  @P0 IMAD.MOV R15, RZ, RZ, R17 ;  /* 0x000000ffff0f0224 */ /* 0x000fe200078e0211 */
[C---:B------:R-:W-:Y:S02]  /*0fb0*/  ISETP.GE.AND P1, PT, R24.reuse, R11, PT ;  /* 0x0000000b1800720c */ /* 0x040fe40003f26270 */
[----:B------:R-:W-:Y:S01]  /*0fc0*/  PLOP3.LUT P0, PT, PT, PT, PT, 0x8, 0x80 ;  /* 0x000000000080781c */ /* 0x000fe20003f0e170 */
[----:B------:R-:W-:Y:S02]  /*0fd0*/  VIADD R25, R15, 0x1 ;  /* 0x000000010f197836 */ /* 0x000fe40000000000 */
[----:B0-----:R-:W-:-:S08]  /*0fe0*/  VIADD R23, R24, 0x1 ;  /* 0x0000000118177836 */ /* 0x001fd00000000000 */
[----:B-1----:R-:W-:-:S04]  /*0ff0*/  @!P1 ISETP.GE.U32.AND P2, PT, R19, R21, PT ;  /* 0x000000151300920c */ /* 0x002fc80003f46070 */
        /* <DEDUP_REMOVED lines=21> */
[----:B------:R-:W-:Y:S04]  /*1150*/  @!P0 LDS R21, [R25] ;  /* 0x0000000019158984 */ /* 0x000fe80000000800 */
[----:B------:R-:W0:Y:S01]  /*1160*/  @P0 LDS R19, [R28] ;  /* 0x000000001c130984 */ /* 0x000e220000000800 */
[----:B------:R-:W-:-:S06]  /*1170*/  PLOP3.LUT P0, PT, PT, PT, PT, 0x8, 0x80 ;  /* 0x000000000080781c */ /* 0x000fcc0003f0e170 */
[----:B0-----:R-:W-:-:S04]  /*1180*/  @!P1 ISETP.GE.U32.AND P2, PT, R19, R21, PT ;  /* 0x000000151300920c */ /* 0x001fc80003f46070 */
[----:B------:R-:W-:-:S04]  /*1190*/  @!P1 ISETP.GE.OR P0, PT, R27, R22, !P2 ;  /* 0x000000161b00920c */ /* 0x000fc80005706670 */
[----:B------:R-:W-:-:S09]  /*11a0*/  SEL R26, R19, R21, P0 ;  /* 0x00000015131a7207 */ /* 0x000fd20000000000 */
[----:B------:R-:W-:Y:S02]  /*11b0*/  @P0 IMAD.MOV R23, RZ, RZ, R27 ;  /* 0x000000ffff170224 */ /* 0x000fe400078e021b */
[----:B------:R-:W-:Y:S02]  /*11c0*/  VIADD R27, R17, 0x1 ;  /* 0x00000001111b7836 */ /* 0x000fe40000000000 */
        /* <DEDUP_REMOVED lines=12> */
[----:B------:R-:W-:Y:S02]  /*1290*/  @!P0 IMAD.MOV R25, RZ, RZ, R27 ;  /* 0x000000ffff198224 */ /* 0x000fe400078e021b */
[----:B------:R-:W-:Y:S02]  /*12a0*/  @P0 IMAD.MOV R17, RZ, RZ, R23 ;  /* 0x000000ffff110224 */ /* 0x000fe400078e0217 */
[C-C-:B------:R-:W-:Y:S01]  /*12b0*/  @P0 IMAD R27, R25.reuse, 0x4, R6.reuse ;  /* 0x00000004191b0824 */ /* 0x140fe200078e0206 */
[----:B------:R-:W-:Y:S01]  /*12c0*/  ISETP.GE.AND P1, PT, R25, R11, PT ;  /* 0x0000000b1900720c */ /* 0x000fe20003f26270 */
[C---:B------:R-:W-:Y:S02]  /*12d0*/  @!P0 IMAD R23, R17.reuse, 0x4, R6 ;  /* 0x0000000411178824 */ /* 0x040fe400078e0206 */
[----:B------:R-:W-:Y:S01]  /*12e0*/  VIADD R29, R17, 0x1 ;  /* 0x00000001111d7836 */ /* 0x000fe20000000000 */
[----:B------:R-:W-:Y:S04]  /*12f0*/  @P0 LDS R19, [R27] ;  /* 0x000000001b130984 */ /* 0x000fe80000000800 */
[----:B------:R-:W0:Y:S01]  /*1300*/  @!P0 LDS R21, [R23] ;  /* 0x0000000017158984 */ /* 0x000e220000000800 */
[----:B------:R-:W-:-:S04]  /*1310*/  PLOP3.LUT P0, PT, PT, PT, PT, 0x8, 0x80 ;  /* 0x000000000080781c */ /* 0x000fc80003f0e170 */
[----:B0-----:R-:W-:-:S04]  /*1320*/  @!P1 ISETP.GE.U32.AND P2, PT, R19, R21, PT ;  /* 0x000000151300920c */ /* 0x001fc80003f46070 */
[----:B------:R-:W-:Y:S02]  /*1330*/  @!P1 ISETP.GE.OR P0, PT, R17, R22, !P2 ;  /* 0x000000161100920c */ /* 0x000fe40005706670 */
[C---:B------:R-:W-:Y:S01]  /*1340*/  ISETP.GE.U32.AND P2, PT, R9.reuse, 0x9, PT ;  /* 0x000000090900780c */ /* 0x040fe20003f46070 */
[----:B------:R-:W-:-:S10]  /*1350*/  IMAD.SHL.U32 R9, R9, 0x2, RZ ;  /* 0x0000000209097824 */ /* 0x000fd400078e00ff */
[----:B------:R-:W-:Y:S01]  /*1360*/  @P0 IMAD.MOV R29, RZ, RZ, R17 ;  /* 0x000000ffff1d0224 */ /* 0x000fe200078e0211 */
[----:B------:R-:W-:-:S04]  /*1370*/  SEL R17, R19, R21, P0 ;  /* 0x0000001513117207 */ /* 0x000fc80000000000 */
[----:B------:R-:W-:Y:S01]  /*1380*/  ISETP.GE.AND P1, PT, R29, R22, PT ;  /* 0x000000161d00720c */ /* 0x000fe20003f26270 */
[----:B------:R-:W-:Y:S02]  /*1390*/  VIADD R22, R25, 0x1 ;  /* 0x0000000119167836 */ /* 0x000fe40000000000 */
[----:B------:R-:W-:Y:S02]  /*13a0*/  @!P0 IMAD.MOV R22, RZ, RZ, R25 ;  /* 0x000000ffff168224 */ /* 0x000fe400078e0219 */
[--C-:B------:R-:W-:Y:S02]  /*13b0*/  @!P0 IMAD R29, R29, 0x4, R6.reuse ;  /* 0x000000041d1d8824 */ /* 0x100fe400078e0206 */
[----:B------:R-:W-:-:S03]  /*13c0*/  @P0 IMAD R23, R22, 0x4, R6 ;  /* 0x0000000416170824 */ /* 0x000fc600078e0206 */
[----:B------:R-:W-:Y:S04]  /*13d0*/  @!P0 LDS R21, [R29] ;  /* 0x000000001d158984 */ /* 0x000fe80000000800 */
[----:B------:R-:W0:Y:S01]  /*13e0*/  @P0 LDS R19, [R23] ;  /* 0x0000000017130984 */ /* 0x000e220000000800 */
[----:B------:R-:W-:Y:S02]  /*13f0*/  ISETP.GE.AND P0, PT, R22, R11, PT ;  /* 0x0000000b1600720c */ /* 0x000fe40003f06270 */
[----:B0-----:R-:W-:-:S04]  /*1400*/  @!P1 VIMNMX.U32 R19, PT, PT, R19, R21, PT ;  /* 0x0000001513139248 */ /* 0x001fc80003fe0000 */
[----:B------:R-:W-:Y:S01]  /*1410*/  SEL R22, R19, R21, !P0 ;  /* 0x0000001513167207 */ /* 0x000fe20004000000 */
[----:B------:R-:W-:Y:S06]  /*1420*/  @!P2 BRA `(.L_x_223) ;  /* 0xfffffff400cca947 */ /* 0x000fec000383ffff */
[----:B------:R-:W0:Y:S08]  /*1430*/  MATCH.ANY R7, R4 ;  /* 0x00000000040773a1 */ /* 0x000e3000000e8000 */
[----:B------:R-:W1:Y:S01]  /*1440*/  REDUX.OR UR4, R4 ;  /* 0x00000000040473c4 */ /* 0x000e620000004000 */
[----:B------:R-:W-:Y:S02]  /*1450*/  VOTEU.ANY UR5, UPT, PT ;  /* 0x0000000000057886 */ /* 0x000fe400038e0100 */
[----:B0-----:R-:W-:-:S13]  /*1460*/  LOP3.LUT P0, RZ, R4, UR5, R7, 0x40, !PT ;  /* 0x0000000504ff7c12 */ /* 0x001fda000f804007 */
[----:B-1----:R-:W-:Y:S05]  /*1470*/  @!P0 BRA.DIV UR4, `(.L_x_224) ;  /* 0x0000001e04648947 */ /* 0x002fea000b800000 */
[----:B------:R-:W-:Y:S01]  /*1480*/  NOP ;  /* 0x0000000000007918 */ /* 0x000fe20000000000 */
.L_x_247:
        /* <DEDUP_REMOVED lines=17> */
.L_x_213:
[----:B------:R-:W0:Y:S01]  /*15a0*/  LDCU UR8, c[0x0][0x380] ;  /* 0x00007000ff0877ac */ /* 0x000e220008000800 */
[----:B-1----:R-:W-:Y:S01]  /*15b0*/  SHF.R.U32.HI R5, RZ, 0x1, R5 ;  /* 0x00000001ff057819 */ /* 0x002fe20000011605 */
[----:B------:R-:W-:-:S04]  /*15c0*/  UIADD3 UR4, UPT, UPT, UR4, -UR5, URZ ;  /* 0x8000000504047290 */ /* 0x000fc8000fffe0ff */
        /* <DEDUP_REMOVED lines=17> */
[C---:B0-----:R-:W-:Y:S02]  /*16e0*/  LOP3.LUT R4, R14.reuse, 0xfffffffe, RZ, 0xc0, !PT ;  /* 0xfffffffe0e047812 */ /* 0x041fe400078ec0ff */
[----:B------:R-:W-:-:S02]  /*16f0*/  LOP3.LUT R14, R14, 0x1, RZ, 0xc0, !PT ;  /* 0x000000010e0e7812 */ /* 0x000fc400078ec0ff */
[----:B------:R-:W-:Y:S01]  /*1700*/  SHF.L.U32 R4, R3, R4, RZ ;  /* 0x0000000403047219 */ /* 0x000fe200000006ff */
[----:B---3--:R-:W-:-:S04]  /*1710*/  IMAD.WIDE.U32 R6, R9, 0x4, R6 ;  /* 0x0000000409067825 */ /* 0x008fc800078e0006 */
[----:B--2---:R-:W-:Y:S02]  /*1720*/  IMAD.IADD R0, R0, 0x1, -R9 ;  /* 0x0000000100007824 */ /* 0x004fe400078e0a09 */
[----:B----4-:R-:W-:-:S03]  /*1730*/  IMAD.WIDE.U32 R2, R9, 0x4, R12 ;  /* 0x0000000409027825 */ /* 0x010fc600078e000c */
        /* <DEDUP_REMOVED lines=15> */
.L_x_226:
        /* <DEDUP_REMOVED lines=11> */
.L_x_225:
[C---:B------:R-:W-:Y:S01]  /*18e0*/  LOP3.LUT R9, R14.reuse, 0x2, RZ, 0xfc, !PT ;  /* 0x000000020e097812 */ /* 0x040fe200078efcff */
[----:B------:R-:W-:Y:S01]  /*18f0*/  IMAD.MOV.U32 R10, RZ, RZ, -0x1 ;  /* 0xffffffffff0a7424 */ /* 0x000fe200078e00ff */
[C---:B------:R-:W-:Y:S01]  /*1900*/  LOP3.LUT R11, R14.reuse, 0x4, RZ, 0xfc, !PT ;  /* 0x000000040e0b7812 */ /* 0x040fe200078efcff */
[C---:B------:R-:W-:Y:S01]  /*1910*/  IMAD.WIDE.U32 R6, R14.reuse, 0x4, R6 ;  /* 0x000000040e067825 */ /* 0x040fe200078e0006 */
[-C--:B------:R-:W-:Y:S02]  /*1920*/  ISETP.GE.U32.AND P6, PT, R9, R0.reuse, PT ;  /* 0x000000000900720c */ /* 0x080fe40003fc6070 */
[-C--:B------:R-:W-:Y:S02]  /*1930*/  ISETP.GE.U32.AND P5, PT, R11, R0.reuse, PT ;  /* 0x000000000b00720c */ /* 0x080fe40003fa6070 */
[C---:B------:R-:W-:Y:S02]  /*1940*/  LOP3.LUT R13, R14.reuse, 0x6, RZ, 0xfc, !PT ;  /* 0x000000060e0d7812 */ /* 0x040fe400078efcff */
[C---:B------:R-:W-:Y:S01]  /*1950*/  LOP3.LUT R15, R14.reuse, 0xa, RZ, 0xfc, !PT ;  /* 0x0000000a0e0f7812 */ /* 0x040fe200078efcff */
[----:B------:R-:W-:Y:S01]  /*1960*/  IMAD.MOV.U32 R12, RZ, RZ, -0x1 ;  /* 0xffffffffff0c7424 */ /* 0x000fe200078e00ff */
[C---:B------:R-:W-:Y:S01]  /*1970*/  LOP3.LUT R11, R14.reuse, 0xc, RZ, 0xfc, !PT ;  /* 0x0000000c0e0b7812 */ /* 0x040fe200078efcff */
[----:B------:R-:W-:Y:S01]  /*1980*/  IMAD.MOV.U32 R16, RZ, RZ, -0x1 ;  /* 0xffffffffff107424 */ /* 0x000fe200078e00ff */
[-C--:B------:R-:W-:Y:S01]  /*1990*/  ISETP.GE.U32.AND P4, PT, R13, R0.reuse, PT ;  /* 0x000000000d00720c */ /* 0x080fe20003f86070 */
[----:B------:R-:W-:Y:S01]  /*19a0*/  IMAD.MOV.U32 R17, RZ, RZ, -0x1 ;  /* 0xffffffffff117424 */ /* 0x000fe200078e00ff */
[----:B------:R-:W-:Y:S01]  /*19b0*/  ISETP.GE.U32.AND P1, PT, R11, R0, PT ;  /* 0x000000000b00720c */ /* 0x000fe20003f26070 */
[----:B------:R-:W2:Y:S01]  /*19c0*/  @!P6 LDG.E.CONSTANT R10, desc[UR6][R6.64+0x8] ;  /* 0x00000806060ae981 */ /* 0x000ea2000c1e9900 */
[----:B------:R-:W-:-:S02]  /*19d0*/  LOP3.LUT R9, R14, 0x8, RZ, 0xfc, !PT ;  /* 0x000000080e097812 */ /* 0x000fc400078efcff */
[C---:B------:R-:W-:Y:S01]  /*19e0*/  LOP3.LUT R13, R14.reuse, 0xe, RZ, 0xfc, !PT ;  /* 0x0000000e0e0d7812 */ /* 0x040fe200078efcff */
[----:B------:R-:W-:Y:S01]  /*19f0*/  IMAD.MOV.U32 R18, RZ, RZ, -0x1 ;  /* 0xffffffffff127424 */ /* 0x000fe200078e00ff */
[----:B------:R-:W-:Y:S01]  /*1a00*/  LOP3.LUT R11, R14, 0x10, RZ, 0xfc, !PT ;  /* 0x000000100e0b7812 */ /* 0x000fe200078efcff */
[----:B------:R-:W3:Y:S01]  /*1a10*/  LDG.E.CONSTANT R8, desc[UR6][R6.64] ;  /* 0x0000000606087981 */ /* 0x000ee2000c1e9900 */
[-C--:B------:R-:W-:Y:S02]  /*1a20*/  ISETP.GE.U32.AND P2, PT, R15, R0.reuse, PT ;  /* 0x000000000f00720c */ /* 0x080fe40003f46070 */
[-C--:B------:R-:W-:Y:S01]  /*1a30*/  ISETP.GE.U32.AND P3, PT, R9, R0.reuse, PT ;  /* 0x000000000900720c */ /* 0x080fe20003f66070 */
[----:B------:R-:W4:Y:S01]  /*1a40*/  @!P4 LDG.E.CONSTANT R12, desc[UR6][R6.64+0x18] ;  /* 0x00001806060cc981 */ /* 0x000f22000c1e9900 */
[-C--:B------:R-:W-:Y:S02]  /*1a50*/  ISETP.GE.U32.AND P0, PT, R13, R0.reuse, PT ;  /* 0x000000000d00720c */ /* 0x080fe40003f06070 */
[----:B------:R-:W-:Y:S01]  /*1a60*/  ISETP.GE.U32.AND P6, PT, R11, R0, PT ;  /* 0x000000000b00720c */ /* 0x000fe20003fc6070 */
[----:B------:R-:W-:Y:S01]  /*1a70*/  IMAD.MOV.U32 R11, RZ, RZ, -0x1 ;  /* 0xffffffffff0b7424 */ /* 0x000fe200078e00ff */
[----:B------:R-:W5:Y:S01]  /*1a80*/  @!P1 LDG.E.CONSTANT R16, desc[UR6][R6.64+0x30] ;  /* 0x0000300606109981 */ /* 0x000f62000c1e9900 */
[----:B------:R-:W-:-:S02]  /*1a90*/  IMAD.MOV.U32 R13, RZ, RZ, -0x1 ;  /* 0xffffffffff0d7424 */ /* 0x000fc400078e00ff */
[----:B------:R-:W-:Y:S02]  /*1aa0*/  IMAD.MOV.U32 R15, RZ, RZ, -0x1 ;  /* 0xffffffffff0f7424 */ /* 0x000fe400078e00ff */
[----:B------:R-:W5:Y:S04]  /*1ab0*/  @!P5 LDG.E.CONSTANT R11, desc[UR6][R6.64+0x10] ;  /* 0x00001006060bd981 */ /* 0x000f68000c1e9900 */
[----:B------:R-:W5:Y:S04]  /*1ac0*/  @!P3 LDG.E.CONSTANT R13, desc[UR6][R6.64+0x20] ;  /* 0x00002006060db981 */ /* 0x000f68000c1e9900 */
[----:B------:R-:W5:Y:S04]  /*1ad0*/  @!P2 LDG.E.CONSTANT R15, desc[UR6][R6.64+0x28] ;  /* 0x00002806060fa981 */ /* 0x000f68000c1e9900 */
[----:B------:R-:W5:Y:S04]  /*1ae0*/  @!P0 LDG.E.CONSTANT R17, desc[UR6][R6.64+0x38] ;  /* 0x0000380606118981 */ /* 0x000f68000c1e9900 */
[----:B------:R-:W5:Y:S01]  /*1af0*/  @!P6 LDG.E.CONSTANT R18, desc[UR6][R6.64+0x40] ;  /* 0x000040060612e981 */ /* 0x000f62000c1e9900 */
[----:B------:R-:W0:Y:S01]  /*1b00*/  S2R R20, SR_CgaCtaId ;  /* 0x0000000000147919 */ /* 0x000e220000008800 */
[----:B------:R-:W1:Y:S01]  /*1b10*/  MATCH.ANY R21, R4 ;  /* 0x00000000041573a1 */ /* 0x000e6200000e8000 */
[----:B------:R-:W-:-:S07]  /*1b20*/  MOV R19, 0x400 ;  /* 0x0000040000137802 */ /* 0x000fce0000000f00 */
[----:B------:R-:W5:Y:S01]  /*1b30*/  REDUX.OR UR4, R4 ;  /* 0x00000000040473c4 */ /* 0x000f620000004000 */
[----:B------:R-:W-:Y:S01]  /*1b40*/  VOTEU.ANY UR5, UPT, PT ;  /* 0x0000000000057886 */ /* 0x000fe200038e0100 */
[----:B0-----:R-:W-:-:S05]  /*1b50*/  LEA R20, R20, R19, 0x18 ;  /* 0x0000001314147211 */ /* 0x001fca00078ec0ff */
[----:B------:R-:W-:-:S04]  /*1b60*/  IMAD R5, R5, 0x4c, R20 ;  /* 0x0000004c05057824 */ /* 0x000fc800078e0214 */
[----:B------:R-:W-:Y:S01]  /*1b70*/  IMAD R19, R14, 0x4, R5 ;  /* 0x000000040e137824 */ /* 0x000fe200078e0205 */
[----:B-1----:R-:W-:-:S04]  /*1b80*/  LOP3.LUT P0, RZ, R4, UR5, R21, 0x40, !PT ;  /* 0x0000000504ff7c12 */ /* 0x002fc8000f804015 */
[----:B--2---:R0:W-:Y:S04]  /*1b90*/  STS [R19+0x8], R10 ;  /* 0x0000080a13007388 */ /* 0x0041e80000000800 */
[----:B---3--:R0:W-:Y:S04]  /*1ba0*/  STS [R19], R8 ;  /* 0x0000000813007388 */ /* 0x0081e80000000800 */
[----:B----4-:R0:W-:Y:S04]  /*1bb0*/  STS [R19+0x18], R12 ;  /* 0x0000180c13007388 */ /* 0x0101e80000000800 */
[----:B-----5:R0:W-:Y:S04]  /*1bc0*/  STS [R19+0x30], R16 ;  /* 0x0000301013007388 */ /* 0x0201e80000000800 */
[----:B------:R0:W-:Y:S04]  /*1bd0*/  STS [R19+0x10], R11 ;  /* 0x0000100b13007388 */ /* 0x0001e80000000800 */
[----:B------:R0:W-:Y:S04]  /*1be0*/  STS [R19+0x20], R13 ;  /* 0x0000200d13007388 */ /* 0x0001e80000000800 */
[----:B------:R0:W-:Y:S04]  /*1bf0*/  STS [R19+0x28], R15 ;  /* 0x0000280f13007388 */ /* 0x0001e80000000800 */
[----:B------:R0:W-:Y:S04]  /*1c00*/  STS [R19+0x38], R17 ;  /* 0x0000381113007388 */ /* 0x0001e80000000800 */
[----:B------:R0:W-:Y:S01]  /*1c10*/  STS [R19+0x40], R18 ;  /* 0x0000401213007388 */ /* 0x0001e20000000800 */
[----:B------:R-:W-:Y:S05]  /*1c20*/  @!P0 BRA.DIV UR4, `(.L_x_227) ;  /* 0x0000001604908947 */ /* 0x000fea000b800000 */
[----:B0-----:R-:W-:Y:S01]  /*1c30*/  IMAD.SHL.U32 R13, R14, 0x8, RZ ;  /* 0x000000080e0d7824 */ /* 0x001fe200078e00ff */
[----:B------:R-:W-:-:S03]  /*1c40*/  NOP ;  /* 0x0000000000007918 */ /* 0x000fc60000000000 */
[----:B------:R-:W-:Y:S01]  /*1c50*/  IMAD.IADD R7, R9, 0x1, R13 ;  /* 0x0000000109077824 */ /* 0x000fe200078e020d */
[C-C-:B------:R-:W-:Y:S01]  /*1c60*/  LOP3.LUT R9, R13.reuse, 0x2, R14.reuse, 0xfe, !PT ;  /* 0x000000020d097812 */ /* 0x140fe200078efe0e */
[C---:B------:R-:W-:Y:S01]  /*1c70*/  IMAD R6, R14.reuse, 0x20, R19 ;  /* 0x000000200e067824 */ /* 0x040fe200078e0213 */
[C-C-:B------:R-:W-:Y:S01]  /*1c80*/  LOP3.LUT R11, R13.reuse, 0x4, R14.reuse, 0xfe, !PT ;  /* 0x000000040d0b7812 */ /* 0x140fe200078efe0e */
[----:B------:R-:W-:Y:S01]  /*1c90*/  IMAD R15, R14, 0x9, RZ ;  /* 0x000000090e0f7824 */ /* 0x000fe200078e02ff */
[----:B------:R-:W-:Y:S01]  /*1ca0*/  LOP3.LUT R13, R13, 0x6, R14, 0xfe, !PT ;  /* 0x000000060d0d7812 */ /* 0x000fe200078efe0e */
[----:B------:R-:W-:Y:S01]  /*1cb0*/  VIADD R19, R9, 0x1 ;  /* 0x0000000109137836 */ /* 0x000fe20000000000 */
[----:B------:R0:W1:Y:S01]  /*1cc0*/  LDS R8, [R6] ;  /* 0x0000000006087984 */ /* 0x0000620000000800 */
[----:B------:R-:W-:Y:S02]  /*1cd0*/  VIADD R17, R15, 0x1 ;  /* 0x000000010f117836 */ /* 0x000fe40000000000 */
[----:B------:R-:W-:Y:S01]  /*1ce0*/  VIADD R21, R11, 0x1 ;  /* 0x000000010b157836 */ /* 0x000fe20000000000 */
[----:B------:R0:W2:Y:S01]  /*1cf0*/  LDS R27, [R6+0x4] ;  /* 0x00000400061b7984 */ /* 0x0000a20000000800 */
[----:B------:R-:W-:-:S03]  /*1d00*/  VIADD R23, R13, 0x1 ;  /* 0x000000010d177836 */ /* 0x000fc60000000000 */
[----:B------:R0:W3:Y:S04]  /*1d10*/  LDS R18, [R6+0x8] ;  /* 0x0000080006127984 */ /* 0x0000e80000000800 */
[----:B------:R0:W4:Y:S04]  /*1d20*/  LDS R20, [R6+0xc] ;  /* 0x00000c0006147984 */ /* 0x0001280000000800 */
[----:B------:R0:W0:Y:S04]  /*1d30*/  LDS R22, [R6+0x10] ;  /* 0x0000100006167984 */ /* 0x0000280000000800 */
[----:B------:R0:W0:Y:S04]  /*1d40*/  LDS R16, [R6+0x14] ;  /* 0x0000140006107984 */ /* 0x0000280000000800 */
[----:B------:R0:W0:Y:S04]  /*1d50*/  LDS R10, [R6+0x18] ;  /* 0x00001800060a7984 */ /* 0x0000280000000800 */
[----:B------:R0:W0:Y:S04]  /*1d60*/  LDS R12, [R6+0x1c] ;  /* 0x00001c00060c7984 */ /* 0x0000280000000800 */
[----:B------:R0:W0:Y:S01]  /*1d70*/  LDS R25, [R6+0x20] ;  /* 0x0000200006197984 */ /* 0x0000220000000800 */
[----:B------:R-:W-:Y:S01]  /*1d80*/  NOP ;  /* 0x0000000000007918 */ /* 0x000fe20000000000 */
.L_x_252:
[-C--:B------:R-:W-:Y:S01]  /*1d90*/  ISETP.GE.U32.AND P0, PT, R17, R0.reuse, PT ;  /* 0x000000001100720c */ /* 0x080fe20003f06070 */
[----:B------:R-:W-:Y:S01]  /*1da0*/  BSSY.RECONVERGENT B0, `(.L_x_228) ;  /* 0x000005e000007945 */ /* 0x000fe20003800200 */
[-C--:B------:R-:W-:Y:S02]  /*1db0*/  ISETP.GE.U32.AND P1, PT, R9, R0.reuse, PT ;  /* 0x000000000900720c */ /* 0x080fe40003f26070 */
[----:B--2---:R-:W-:Y:S02]  /*1dc0*/  SEL R27, R27, 0xffffffff, !P0 ;  /* 0xffffffff1b1b7807 */ /* 0x004fe40004000000 */
[-C--:B------:R-:W-:Y:S02]  /*1dd0*/  ISETP.GE.U32.AND P0, PT, R15, R0.reuse, PT ;  /* 0x000000000f00720c */ /* 0x080fe40003f06070 */
[----:B---3--:R-:W-:Y:S02]  /*1de0*/  SEL R18, R18, 0xffffffff, !P1 ;  /* 0xffffffff12127807 */ /* 0x008fe40004800000 */
[----:B------:R-:W-:-:S02]  /*1df0*/  ISETP.GE.U32.AND P2, PT, R19, R0, PT ;  /* 0x000000001300720c */ /* 0x000fc40003f46070 */
[-C--:B------:R-:W-:Y:S02]  /*1e00*/  ISETP.GE.U32.AND P3, PT, R11, R0.reuse, PT ;  /* 0x000000000b00720c */ /* 0x080fe40003f66070 */
[-C--:B------:R-:W-:Y:S02]  /*1e10*/  ISETP.GE.U32.AND P4, PT, R21, R0.reuse, PT ;  /* 0x000000001500720c */ /* 0x080fe40003f86070 */
[-C--:B------:R-:W-:Y:S02]  /*1e20*/  ISETP.GE.U32.AND P5, PT, R13, R0.reuse, PT ;  /* 0x000000000d00720c */ /* 0x080fe40003fa6070 */
[-C--:B------:R-:W-:Y:S02]  /*1e30*/  ISETP.GE.U32.AND P6, PT, R23, R0.reuse, PT ;  /* 0x000000001700720c */ /* 0x080fe40003fc6070 */
[----:B------:R-:W-:Y:S02]  /*1e40*/  ISETP.GE.U32.AND P1, PT, R7, R0, PT ;  /* 0x000000000700720c */ /* 0x000fe40003f26070 */
[----:B----4-:R-:W-:-:S02]  /*1e50*/  SEL R20, R20, 0xffffffff, !P2 ;  /* 0xffffffff14147807 */ /* 0x010fc40005000000 */
[----:B0-----:R-:W-:Y:S02]  /*1e60*/  SEL R14, R22, 0xffffffff, !P3 ;  /* 0xffffffff160e7807 */ /* 0x001fe40005800000 */
[----:B------:R-:W-:Y:S02]  /*1e70*/  SEL R16, R16, 0xffffffff, !P4 ;  /* 0xffffffff10107807 */ /* 0x000fe40006000000 */
[----:B------:R-:W-:Y:S02]  /*1e80*/  SEL R10, R10, 0xffffffff, !P5 ;  /* 0xffffffff0a0a7807 */ /* 0x000fe40006800000 */
[----:B------:R-:W-:Y:S02]  /*1e90*/  SEL R12, R12, 0xffffffff, !P6 ;  /* 0xffffffff0c0c7807 */ /* 0x000fe40007000000 */
        /* <DEDUP_REMOVED lines=8> */
[CC--:B------:R-:W-:Y:S02]  /*1f20*/  VIMNMX.U32 R16, PT, PT, R10.reuse, R12.reuse, PT ;  /* 0x0000000c0a107248 */ /* 0x0c0fe40003fe0000 */
[----:B------:R-:W-:Y:S02]  /*1f30*/  VIMNMX.U32 R12, PT, PT, R10, R12, !PT ;  /* 0x0000000c0a0c7248 */ /* 0x000fe40007fe0000 */
[----:B------:R-:W-:Y:S02]  /*1f40*/  VIMNMX.U32 R22, PT, PT, R18, R20, !PT ;  /* 0x0000001412167248 */ /* 0x000fe40007fe0000 */
[CC--:B------:R-:W-:Y:S02]  /*1f50*/  VIMNMX.U32 R10, PT, PT, R27.reuse, R8.reuse, !PT ;  /* 0x000000081b0a7248 */ /* 0x0c0fe40007fe0000 */
[----:B------:R-:W-:Y:S02]  /*1f60*/  VIMNMX.U32 R24, PT, PT, R27, R8, PT ;  /* 0x000000081b187248 */ /* 0x000fe40003fe0000 */
[----:B------:R-:W-:-:S02]  /*1f70*/  ISETP.GE.U32.AND P1, PT, R8, R29, PT ;  /* 0x0000001d0800720c */ /* 0x000fc40003f26070 */
[----:B------:R-:W-:Y:S02]  /*1f80*/  VIMNMX.U32 R18, PT, PT, R18, R20, PT ;  /* 0x0000001412127248 */ /* 0x000fe40003fe0000 */
[C---:B------:R-:W-:Y:S02]  /*1f90*/  VIMNMX.U32 R27, PT, PT, R14.reuse, R16, !PT ;  /* 0x000000100e1b7248 */ /* 0x040fe40007fe0000 */
[C---:B------:R-:W-:Y:S02]  /*1fa0*/  VIMNMX.U32 R8, PT, PT, R25.reuse, R12, !PT ;  /* 0x0000000c19087248 */ /* 0x040fe40007fe0000 */
[----:B------:R-:W-:Y:S02]  /*1fb0*/  VIMNMX.U32 R14, PT, PT, R14, R16, PT ;  /* 0x000000100e0e7248 */ /* 0x000fe40003fe0000 */
[----:B------:R-:W-:Y:S02]  /*1fc0*/  VIMNMX.U32 R12, PT, PT, R25, R12, PT ;  /* 0x0000000c190c7248 */ /* 0x000fe40003fe0000 */
[----:B------:R-:W-:-:S02]  /*1fd0*/  VIMNMX.U32 R20, PT, PT, R10, R18, !PT ;  /* 0x000000120a147248 */ /* 0x000fc40007fe0000 */
[----:B------:R-:W-:Y:S02]  /*1fe0*/  SEL R16, R29, R24, !P1 ;  /* 0x000000181d107207 */ /* 0x000fe40004800000 */
[----:B------:R-:W-:Y:S02]  /*1ff0*/  VIMNMX.U32 R18, PT, PT, R10, R18, PT ;  /* 0x000000120a127248 */ /* 0x000fe40003fe0000 */
[CC--:B------:R-:W-:Y:S02]  /*2000*/  VIMNMX.U32 R25, PT, PT, R22.reuse, R14.reuse, !PT ;  /* 0x0000000e16197248 */ /* 0x0c0fe40007fe0000 */
[----:B------:R-:W-:Y:S02]  /*2010*/  VIMNMX.U32 R26, PT, PT, R22, R14, PT ;  /* 0x0000000e161a7248 */ /* 0x000fe40003fe0000 */
[----:B------:R-:W-:Y:S02]  /*2020*/  VIMNMX.U32 R10, PT, PT, R27, R12, PT ;  /* 0x0000000c1b0a7248 */ /* 0x000fe40003fe0000 */
[----:B------:R-:W-:-:S02]  /*2030*/  SEL R24, R24, R29, !P1 ;  /* 0x0000001d18187207 */ /* 0x000fc40004800000 */
[C---:B------:R-:W-:Y:S02]  /*2040*/  VIMNMX.U32 R29, PT, PT, R27.reuse, R12, !PT ;  /* 0x0000000c1b1d7248 */ /* 0x040fe40007fe0000 */
[----:B------:R-:W-:Y:S02]  /*2050*/  ISETP.GT.U32.AND P1, PT, R27, R8, PT ;  /* 0x000000081b00720c */ /* 0x000fe40003f24070 */
[CC--:B------:R-:W-:Y:S02]  /*2060*/  VIMNMX.U32 R12, PT, PT, R16.reuse, R18.reuse, !PT ;  /* 0x00000012100c7248 */ /* 0x0c0fe40007fe0000 */
[----:B------:R-:W-:Y:S02]  /*2070*/  VIMNMX.U32 R22, PT, PT, R16, R18, PT ;  /* 0x0000001210167248 */ /* 0x000fe40003fe0000 */
[----:B------:R-:W-:Y:S02]  /*2080*/  VIMNMX.U32 R27, PT, PT, R20, R26, PT ;  /* 0x0000001a141b7248 */ /* 0x000fe40003fe0000 */
[----:B------:R-:W-:-:S02]  /*2090*/  VIMNMX.U32 R16, PT, PT, R25, R10, !PT ;  /* 0x0000000a19107248 */ /* 0x000fc40007fe0000 */
[----:B------:R-:W-:Y:S02]  /*20a0*/  VIMNMX.U32 R25, PT, PT, R25, R10, PT ;  /* 0x0000000a19197248 */ /* 0x000fe40003fe0000 */
[----:B------:R-:W-:Y:S02]  /*20b0*/  VIMNMX.U32 R14, PT, PT, R20, R26, !PT ;  /* 0x0000001a140e7248 */ /* 0x000fe40007fe0000 */
[----:B------:R-:W-:Y:S02]  /*20c0*/  SEL R10, R29, R8, P1 ;  /* 0x000000081d0a7207 */ /* 0x000fe40000800000 */
[----:B------:R-:W-:Y:S02]  /*20d0*/  SEL R29, R8, R29, P1 ;  /* 0x0000001d081d7207 */ /* 0x000fe40000800000 */
[----:B------:R-:W-:Y:S02]  /*20e0*/  VIMNMX.U32 R20, PT, PT, R12, R27, !PT ;  /* 0x0000001b0c147248 */ /* 0x000fe40007fe0000 */
[----:B------:R-:W-:-:S02]  /*20f0*/  VIMNMX.U32 R18, PT, PT, R24, R22, !PT ;  /* 0x0000001618127248 */ /* 0x000fc40007fe0000 */
[----:B------:R-:W-:Y:S02]  /*2100*/  VIMNMX.U32 R8, PT, PT, R24, R22, PT ;  /* 0x0000001618087248 */ /* 0x000fe40003fe0000 */
[----:B------:R-:W-:Y:S02]  /*2110*/  VIMNMX.U32 R27, PT, PT, R12, R27, PT ;  /* 0x0000001b0c1b7248 */ /* 0x000fe40003fe0000 */
[CC--:B------:R-:W-:Y:S02]  /*2120*/  VIMNMX.U32 R12, PT, PT, R14.reuse, R25.reuse, !PT ;  /* 0x000000190e0c7248 */ /* 0x0c0fe40007fe0000 */
[----:B------:R-:W-:Y:S02]  /*2130*/  VIMNMX.U32 R24, PT, PT, R14, R25, PT ;  /* 0x000000190e187248 */ /* 0x000fe40003fe0000 */
[CC--:B------:R-:W-:Y:S02]  /*2140*/  VIMNMX.U32 R25, PT, PT, R16.reuse, R29.reuse, !PT ;  /* 0x0000001d10197248 */ /* 0x0c0fe40007fe0000 */
[----:B------:R-:W-:-:S02]  /*2150*/  VIMNMX.U32 R29, PT, PT, R16, R29, PT ;  /* 0x0000001d101d7248 */ /* 0x000fc40003fe0000 */
[CC--:B------:R-:W-:Y:S02]  /*2160*/  VIMNMX.U32 R14, PT, PT, R18.reuse, R27.reuse, !PT ;  /* 0x0000001b120e7248 */ /* 0x0c0fe40007fe0000 */
[----:B------:R-:W-:Y:S02]  /*2170*/  VIMNMX.U32 R22, PT, PT, R18, R27, PT ;  /* 0x0000001b12167248 */ /* 0x000fe40003fe0000 */
[----:B------:R-:W-:Y:S02]  /*2180*/  ISETP.GE.U32.AND P1, PT, R27, R8, PT ;  /* 0x000000081b00720c */ /* 0x000fe40003f26070 */
[CC--:B------:R-:W-:Y:S02]  /*2190*/  VIMNMX.U32 R18, PT, PT, R12.reuse, R29.reuse, !PT ;  /* 0x0000001d0c127248 */ /* 0x0c0fe40007fe0000 */
[----:B------:R-:W-:Y:S02]  /*21a0*/  VIMNMX.U32 R12, PT, PT, R12, R29, PT ;  /* 0x0000001d0c0c7248 */ /* 0x000fe40003fe0000 */
[----:B------:R-:W-:-:S02]  /*21b0*/  VIMNMX.U32 R16, PT, PT, R20, R24, !PT ;  /* 0x0000001814107248 */ /* 0x000fc40007fe0000 */
[-C--:B------:R-:W-:Y:S02]  /*21c0*/  VIMNMX.U32 R29, PT, PT, R10, R25.reuse, !PT ;  /* 0x000000190a1d7248 */ /* 0x080fe40007fe0000 */
[----:B------:R-:W-:Y:S02]  /*21d0*/  VIMNMX.U32 R27, PT, PT, R20, R24, PT ;  /* 0x00000018141b7248 */ /* 0x000fe40003fe0000 */
[----:B------:R-:W-:Y:S02]  /*21e0*/  VIMNMX.U32 R25, PT, PT, R10, R25, PT ;  /* 0x000000190a197248 */ /* 0x000fe40003fe0000 */
[----:B------:R-:W-:Y:S02]  /*21f0*/  SEL R10, R8, R22, !P1 ;  /* 0x00000016080a7207 */ /* 0x000fe40004800000 */
[----:B------:R-:W-:Y:S02]  /*2200*/  SEL R8, R22, R8, !P1 ;  /* 0x0000000816087207 */ /* 0x000fe40004800000 */
[----:B------:R-:W-:-:S02]  /*2210*/  VIMNMX.U32 R22, PT, PT, R16, R12, !PT ;  /* 0x0000000c10167248 */ /* 0x000fc40007fe0000 */
[-C--:B------:R-:W-:Y:S02]  /*2220*/  VIMNMX.U32 R20, PT, PT, R14, R27.reuse, !PT ;  /* 0x0000001b0e147248 */ /* 0x080fe40007fe0000 */
[----:B------:R-:W-:Y:S02]  /*2230*/  VIMNMX.U32 R16, PT, PT, R16, R12, PT ;  /* 0x0000000c10107248 */ /* 0x000fe40003fe0000 */
[----:B------:R-:W-:Y:S02]  /*2240*/  VIMNMX.U32 R27, PT, PT, R14, R27, PT ;  /* 0x0000001b0e1b7248 */ /* 0x000fe40003fe0000 */
[CC--:B------:R-:W-:Y:S02]  /*2250*/  VIMNMX.U32 R24, PT, PT, R18.reuse, R25.reuse, !PT ;  /* 0x0000001912187248 */ /* 0x0c0fe40007fe0000 */
[C---:B------:R-:W-:Y:S02]  /*2260*/  VIMNMX.U32 R25, PT, PT, R18.reuse, R25, PT ;  /* 0x0000001912197248 */ /* 0x040fe40003fe0000 */
[----:B------:R-:W-:-:S02]  /*2270*/  ISETP.GT.U32.AND P1, PT, R18, R29, PT ;  /* 0x0000001d1200720c */ /* 0x000fc40003f24070 */
[-C--:B------:R-:W-:Y:S02]  /*2280*/  VIMNMX.U32 R14, PT, PT, R20, R16.reuse, !PT ;  /* 0x00000010140e7248 */ /* 0x080fe40007fe0000 */
[-C--:B------:R-:W-:Y:S02]  /*2290*/  VIMNMX.U32 R18, PT, PT, R10, R27.reuse, !PT ;  /* 0x0000001b0a127248 */ /* 0x080fe40007fe0000 */
[----:B------:R-:W-:Y:S02]  /*22a0*/  VIMNMX.U32 R16, PT, PT, R20, R16, PT ;  /* 0x0000001014107248 */ /* 0x000fe40003fe0000 */
[----:B------:R-:W-:Y:S02]  /*22b0*/  VIMNMX.U32 R26, PT, PT, R10, R27, PT ;  /* 0x0000001b0a1a7248 */ /* 0x000fe40003fe0000 */
[CC--:B------:R-:W-:Y:S02]  /*22c0*/  VIMNMX.U32 R10, PT, PT, R22.reuse, R25.reuse, !PT ;  /* 0x00000019160a7248 */ /* 0x0c0fe40007fe0000 */
[----:B------:R-:W-:-:S02]  /*22d0*/  VIMNMX.U32 R12, PT, PT, R22, R25, PT ;  /* 0x00000019160c7248 */ /* 0x000fc40003fe0000 */
[----:B------:R-:W-:Y:S02]  /*22e0*/  SEL R25, R24, R29, P1 ;  /* 0x0000001d18197207 */ /* 0x000fe40000800000 */
[----:B------:R-:W-:Y:S02]  /*22f0*/  SEL R29, R29, R24, P1 ;  /* 0x000000181d1d7207 */ /* 0x000fe40000800000 */
[CC--:B------:R-:W-:Y:S02]  /*2300*/  VIMNMX.U32 R20, PT, PT, R18.reuse, R16.reuse, !PT ;  /* 0x0000001012147248 */ /* 0x0c0fe40007fe0000 */
[----:B------:R-:W-:Y:S02]  /*2310*/  VIMNMX.U32 R18, PT, PT, R18, R16, PT ;  /* 0x0000001012127248 */ /* 0x000fe40003fe0000 */
[CC--:B------:R-:W-:Y:S02]  /*2320*/  VIMNMX.U32 R16, PT, PT, R14.reuse, R12.reuse, !PT ;  /* 0x0000000c0e107248 */ /* 0x0c0fe40007fe0000 */
[----:B------:R-:W-:-:S02]  /*2330*/  VIMNMX.U32 R14, PT, PT, R14, R12, PT ;  /* 0x0000000c0e0e7248 */ /* 0x000fc40003fe0000 */
[-C--:B------:R-:W-:Y:S02]  /*2340*/  VIMNMX.U32 R27, PT, PT, R8, R26.reuse, !PT ;  /* 0x0000001a081b7248 */ /* 0x080fe40007fe0000 */
[-C--:B------:R-:W-:Y:S02]  /*2350*/  VIMNMX.U32 R12, PT, PT, R10, R29.reuse, !PT ;  /* 0x0000001d0a0c7248 */ /* 0x080fe40007fe0000 */
[----:B------:R-:W-:Y:S02]  /*2360*/  VIMNMX.U32 R8, PT, PT, R8, R26, PT ;  /* 0x0000001a08087248 */ /* 0x000fe40003fe0000 */
[----:B------:R-:W-:-:S07]  /*2370*/  VIMNMX.U32 R10, PT, PT, R10, R29, PT ;  /* 0x0000001d0a0a7248 */ /* 0x000fce0003fe0000 */
.L_x_229:
[----:B------:R-:W-:Y:S05]  /*2380*/  BSYNC.RECONVERGENT B0 ;  /* 0x0000000000007941 */ /* 0x000fea0003800200 */
.L_x_228:
[----:B------:R-:W0:Y:S08]  /*2390*/  MATCH.ANY R29, R4 ;  /* 0x00000000041d73a1 */ /* 0x000e3000000e8000 */
[----:B------:R-:W2:Y:S01]  /*23a0*/  REDUX.OR UR4, R4 ;  /* 0x00000000040473c4 */ /* 0x000ea20000004000 */
[----:B------:R-:W-:Y:S02]  /*23b0*/  VOTEU.ANY UR5, UPT, PT ;  /* 0x0000000000057886 */ /* 0x000fe400038e0100 */
[----:B0-----:R-:W-:-:S13]  /*23c0*/  LOP3.LUT P1, RZ, R4, UR5, R29, 0x40, !PT ;  /* 0x0000000504ff7c12 */ /* 0x001fda000f82401d */
[----:B--2---:R-:W-:Y:S05]  /*23d0*/  @!P1 BRA.DIV UR4, `(.L_x_230) ;  /* 0x0000001204209947 */ /* 0x004fea000b800000 */
[----:B------:R-:W-:Y:S01]  /*23e0*/  NOP ;  /* 0x0000000000007918 */ /* 0x000fe20000000000 */
[----:B-1----:R0:W-:Y:S04]  /*23f0*/  STS [R6], R8 ;  /* 0x0000000806007388 */ /* 0x0021e80000000800 */
        /* <DEDUP_REMOVED lines=8> */
[----:B------:R-:W-:Y:S01]  /*2480*/  NOP ;  /* 0x0000000000007918 */ /* 0x000fe20000000000 */
.L_x_257:
[C---:B0-----:R-:W-:Y:S01]  /*2490*/  VIMNMX.U32 R12, PT, PT, R0.reuse, 0x9, PT ;  /* 0x00000009000c7848 */ /* 0x041fe20003fe0000 */
[----:B------:R-:W-:Y:S01]  /*24a0*/  BSSY.RECONVERGENT B0, `(.L_x_231) ;  /* 0x0000019000007945 */ /* 0x000fe20003800200 */
[----:B------:R-:W-:Y:S02]  /*24b0*/  VIMNMX.U32 R15, PT, PT, R0, R15, PT ;  /* 0x0000000f000f7248 */ /* 0x000fe40003fe0000 */
[----:B------:R-:W-:Y:S02]  /*24c0*/  VIADDMNMX.U32 R4, R12, 0x9, R0, PT ;  /* 0x000000090c047846 */ /* 0x000fe40003800000 */
[----:B------:R-:W-:-:S03]  /*24d0*/  VIMNMX.U32 R8, PT, PT, R15, R12, PT ;  /* 0x0000000c0f087248 */ /* 0x000fc60003fe0000 */
[----:B------:R-:W-:-:S05]  /*24e0*/  IMAD.IADD R6, R4, 0x1, -R12 ;  /* 0x0000000104067824 */ /* 0x000fca00078e0a0c */
[C---:B------:R-:W-:Y:S01]  /*24f0*/  ISETP.GE.AND P1, PT, R15.reuse, R6, PT ;  /* 0x000000060f00720c */ /* 0x040fe20003f26270 */
[----:B------:R-:W-:-:S05]  /*2500*/  IMAD.IADD R6, R15, 0x1, -R6 ;  /* 0x000000010f067824 */ /* 0x000fca00078e0a06 */
[----:B------:R-:W-:-:S04]  /*2510*/  SEL R25, R6, RZ, P1 ;  /* 0x000000ff06197207 */ /* 0x000fc80000800000 */
[----:B------:R-:W-:-:S13]  /*2520*/  ISETP.GE.AND P1, PT, R25, R8, PT ;  /* 0x000000081900720c */ /* 0x000fda0003f26270 */
[----:B------:R-:W-:Y:S05]  /*2530*/  @P1 BRA `(.L_x_232) ;  /* 0x00000000003c1947 */ /* 0x000fea0003800000 */
[----:B------:R-:W-:-:S07]  /*2540*/  IMAD.IADD R6, R15, 0x1, R12 ;  /* 0x000000010f067824 */ /* 0x000fce00078e020c */
.L_x_233:
[----:B------:R-:W-:-:S05]  /*2550*/  IMAD.IADD R10, R8, 0x1, -R25 ;  /* 0x00000001080a7824 */ /* 0x000fca00078e0a19 */
[----:B------:R-:W-:-:S04]  /*2560*/  LEA.HI R10, R10, R10, RZ, 0x1 ;  /* 0x0000000a0a0a7211 */ /* 0x000fc800078f08ff */
[----:B------:R-:W-:-:S04]  /*2570*/  LEA.HI.SX32 R10, R10, R25, 0x1f ;  /* 0x000000190a0a7211 */ /* 0x000fc800078ffaff */
[----:B------:R-:W-:Y:S01]  /*2580*/  LOP3.LUT R27, RZ, R10, RZ, 0x33, !PT ;  /* 0x0000000aff1b7212 */ /* 0x000fe200078e33ff */
[----:B------:R-:W-:-:S04]  /*2590*/  IMAD R14, R10, 0x4, R5 ;  /* 0x000000040a0e7824 */ /* 0x000fc800078e0205 */
[----:B------:R-:W-:Y:S02]  /*25a0*/  IMAD.IADD R16, R6, 0x1, R27 ;  /* 0x0000000106107824 */ /* 0x000fe400078e021b */
[----:B------:R-:W-:Y:S02]  /*25b0*/  LDS R14, [R14] ;  /* 0x000000000e0e7984 */ /* 0x000fe40000000800 */
[----:B------:R-:W-:-:S05]  /*25c0*/  IMAD R16, R16, 0x4, R5 ;  /* 0x0000000410107824 */ /* 0x000fca00078e0205 */
[----:B------:R-:W0:Y:S02]  /*25d0*/  LDS R27, [R16] ;  /* 0x00000000101b7984 */ /* 0x000e240000000800 */
[----:B0-----:R-:W-:-:S04]  /*25e0*/  ISETP.GE.U32.AND P1, PT, R27, R14, PT ;  /* 0x0000000e1b00720c */ /* 0x001fc80003f26070 */
[----:B------:R-:W-:-:S09]  /*25f0*/  SEL R8, R10, R8, !P1 ;  /* 0x000000080a087207 */ /* 0x000fd20004800000 */
[----:B------:R-:W-:-:S05]  /*2600*/  @P1 VIADD R25, R10, 0x1 ;  /* 0x000000010a191836 */ /* 0x000fca0000000000 */
[----:B------:R-:W-:-:S13]  /*2610*/  ISETP.GE.AND P1, PT, R25, R8, PT ;  /* 0x000000081900720c */ /* 0x000fda0003f26270 */
[----:B------:R-:W-:Y:S05]  /*2620*/  @!P1 BRA `(.L_x_233) ;  /* 0xfffffffc00c89947 */ /* 0x000fea000383ffff */
.L_x_232:
[----:B------:R-:W-:Y:S05]  /*2630*/  BSYNC.RECONVERGENT B0 ;  /* 0x0000000000007941 */ /* 0x000fea0003800200 */
.L_x_231:
[C---:B------:R-:W-:Y:S01]  /*2640*/  IADD3 R6, PT, PT, -R25.reuse, R15, R12 ;  /* 0x0000000f19067210 */ /* 0x040fe20007ffe10c */
[C-C-:B------:R-:W-:Y:S01]  /*2650*/  IMAD R8, R25.reuse, 0x4, R5.reuse ;  /* 0x0000000419087824 */ /* 0x140fe200078e0205 */
[----:B------:R-:W-:Y:S01]  /*2660*/  PLOP3.LUT P1, PT, PT, PT, PT, 0x8, 0x80 ;  /* 0x000000000080781c */ /* 0x000fe20003f2e170 */
[----:B------:R-:W-:Y:S01]  /*2670*/  VIADD R29, R25, 0x1 ;  /* 0x00000001191d7836 */ /* 0x000fe20000000000 */
[C---:B------:R-:W-:Y:S01]  /*2680*/  ISETP.GE.AND P2, PT, R6.reuse, R4, PT ;  /* 0x000000040600720c */ /* 0x040fe20003f46270 */
[C---:B------:R-:W-:Y:S01]  /*2690*/  IMAD R18, R6.reuse, 0x4, R5 ;  /* 0x0000000406127824 */ /* 0x040fe200078e0205 */
[----:B------:R-:W-:Y:S01]  /*26a0*/  LDS R16, [R8] ;  /* 0x0000000008107984 */ /* 0x000fe20000000800 */
[----:B------:R-:W-:Y:S01]  /*26b0*/  VIADD R27, R6, 0x1 ;  /* 0x00000001061b7836 */ /* 0x000fe20000000000 */
[----:B------:R-:W-:Y:S02]  /*26c0*/  VOTEU.ANY UR5, UPT, PT ;  /* 0x0000000000057886 */ /* 0x000fe400038e0100 */
[----:B------:R-:W0:Y:S07]  /*26d0*/  LDS R14, [R18] ;  /* 0x00000000120e7984 */ /* 0x000e2e0000000800 */
        /* <DEDUP_REMOVED lines=42> */
[C-C-:B------:R-:W-:Y:S02]  /*2980*/  @!P1 IMAD R22, R25.reuse, 0x4, R5.reuse ;  /* 0x0000000419169824 */ /* 0x140fe400078e0205 */
        /* <DEDUP_REMOVED lines=40> */
[C---:B------:R-:W-:Y:S01]  /*2c10*/  ISETP.GE.AND P2, PT, R22.reuse, R4, PT ;  /* 0x000000041600720c */ /* 0x040fe20003f46270 */
[----:B------:R-:W-:Y:S01]  /*2c20*/  VIADD R20, R22, 0x1 ;  /* 0x0000000116147836 */ /* 0x000fe20000000000 */
[----:B------:R0:W-:Y:S04]  /*2c30*/  @!P1 LDS R16, [R26] ;  /* 0x000000001a109984 */ /* 0x0001e80000000800 */
[----:B------:R-:W1:Y:S01]  /*2c40*/  @P1 LDS R14, [R24] ;  /* 0x00000000180e1984 */ /* 0x000e620000000800 */
[----:B------:R-:W-:Y:S01]  /*2c50*/  PLOP3.LUT P1, PT, PT, PT, PT, 0x8, 0x80 ;  /* 0x000000000080781c */ /* 0x000fe20003f2e170 */
[----:B0-----:R-:W-:-:S05]  /*2c60*/  IMAD.MOV.U32 R26, RZ, RZ, 0x3 ;  /* 0x00000003ff1a7424 */ /* 0x001fca00078e00ff */
[----:B-1----:R-:W-:-:S04]  /*2c70*/  @!P2 ISETP.GE.U32.AND P3, PT, R14, R16, PT ;  /* 0x000000100e00a20c */ /* 0x002fc80003f66070 */
[----:B------:R-:W-:-:S13]  /*2c80*/  @!P2 ISETP.GE.OR P1, PT, R18, R12, !P3 ;  /* 0x0000000c1200a20c */ /* 0x000fda0005f26670 */
[----:B------:R-:W-:Y:S02]  /*2c90*/  @!P1 IMAD.MOV R20, RZ, RZ, R22 ;  /* 0x000000ffff149224 */ /* 0x000fe400078e0216 */
[----:B------:R-:W-:Y:S02]  /*2ca0*/  VIADD R22, R18, 0x1 ;  /* 0x0000000112167836 */ /* 0x000fe40000000000 */
[----:B------:R-:W-:Y:S02]  /*2cb0*/  @P1 IMAD.MOV R22, RZ, RZ, R18 ;  /* 0x000000ffff161224 */ /* 0x000fe400078e0212 */
[----:B------:R-:W0:Y:S01]  /*2cc0*/  S2R R18, SR_LANEID ;  /* 0x0000000000127919 */ /* 0x000e220000000000 */
[--C-:B------:R-:W-:Y:S02]  /*2cd0*/  @P1 IMAD R24, R20, 0x4, R5.reuse ;  /* 0x0000000414181824 */ /* 0x100fe400078e0205 */
[C---:B------:R-:W-:Y:S01]  /*2ce0*/  ISETP.GE.AND P2, PT, R22.reuse, R12, PT ;  /* 0x0000000c1600720c */ /* 0x040fe20003f46270 */
[----:B------:R-:W-:Y:S01]  /*2cf0*/  @!P1 IMAD R22, R22, 0x4, R5 ;  /* 0x0000000416169824 */ /* 0x000fe200078e0205 */
[----:B------:R-:W-:-:S02]  /*2d00*/  SEL R5, R14, R16, P1 ;  /* 0x000000100e057207 */ /* 0x000fc40000800000 */
[----:B------:R-:W-:Y:S04]  /*2d10*/  @P1 LDS R14, [R24] ;  /* 0x00000000180e1984 */ /* 0x000fe80000000800 */
[----:B------:R-:W1:Y:S01]  /*2d20*/  @!P1 LDS R16, [R22] ;  /* 0x0000000016109984 */ /* 0x000e620000000800 */
[----:B------:R-:W-:Y:S02]  /*2d30*/  ISETP.GE.AND P1, PT, R20, R4, PT ;  /* 0x000000041400720c */ /* 0x000fe40003f26270 */
[C---:B0-----:R-:W-:Y:S02]  /*2d40*/  LOP3.LUT R12, R18.reuse, 0xfffffffe, RZ, 0xc0, !PT ;  /* 0xfffffffe120c7812 */ /* 0x041fe400078ec0ff */
[----:B------:R-:W-:Y:S02]  /*2d50*/  LOP3.LUT R18, R18, 0x1, RZ, 0xc0, !PT ;  /* 0x0000000112127812 */ /* 0x000fe400078ec0ff */
[----:B------:R-:W-:-:S03]  /*2d60*/  SHF.L.U32 R12, R26, R12, RZ ;  /* 0x0000000c1a0c7219 */ /* 0x000fc600000006ff */
[----:B------:R-:W-:Y:S01]  /*2d70*/  IMAD R18, R18, 0x9, RZ ;  /* 0x0000000912127824 */ /* 0x000fe200078e02ff */
[----:B------:R-:W0:Y:S08]  /*2d80*/  MATCH.ANY R26, R12 ;  /* 0x000000000c1a73a1 */ /* 0x000e3000000e8000 */
[----:B------:R-:W2:Y:S01]  /*2d90*/  REDUX.OR UR4, R12 ;  /* 0x000000000c0473c4 */ /* 0x000ea20000004000 */
[----:B-1----:R-:W-:-:S04]  /*2da0*/  @!P2 VIMNMX.U32 R14, PT, PT, R16, R14, PT ;  /* 0x0000000e100ea248 */ /* 0x002fc80003fe0000 */
[----:B------:R-:W-:Y:S02]  /*2db0*/  SEL R14, R14, R16, !P1 ;  /* 0x000000100e0e7207 */ /* 0x000fe40004800000 */
[----:B0-----:R-:W-:-:S13]  /*2dc0*/  LOP3.LUT P3, RZ, R12, UR5, R26, 0x40, !PT ;  /* 0x000000050cff7c12 */ /* 0x001fda000f86401a */
[----:B--2---:R-:W-:Y:S05]  /*2dd0*/  @!P3 BRA.DIV UR4, `(.L_x_234) ;  /* 0x0000000604f0b947 */ /* 0x004fea000b800000 */
[----:B------:R-:W-:Y:S01]  /*2de0*/  NOP ;  /* 0x0000000000007918 */ /* 0x000fe20000000000 */
.L_x_260:
[-C--:B------:R-:W-:Y:S01]  /*2df0*/  ISETP.GE.U32.AND P6, PT, R17, R0.reuse, PT ;  /* 0x000000001100720c */ /* 0x080fe20003fc6070 */
[----:B------:R-:W-:Y:S01]  /*2e00*/  IMAD.WIDE.U32 R2, R18, 0x4, R2 ;  /* 0x0000000412027825 */ /* 0x000fe200078e0002 */
[-C--:B------:R-:W-:Y:S02]  /*2e10*/  ISETP.GE.U32.AND P1, PT, R9, R0.reuse, PT ;  /* 0x000000000900720c */ /* 0x080fe40003f26070 */
[-C--:B------:R-:W-:Y:S02]  /*2e20*/  ISETP.GE.U32.AND P5, PT, R19, R0.reuse, PT ;  /* 0x000000001300720c */ /* 0x080fe40003fa6070 */
[----:B------:R0:W-:Y:S01]  /*2e30*/  @!P0 STG.E desc[UR6][R2.64], R15 ;  /* 0x0000000f02008986 */ /* 0x0001e2000c101906 */
[-C--:B------:R-:W-:Y:S02]  /*2e40*/  ISETP.GE.U32.AND P4, PT, R11, R0.reuse, PT ;  /* 0x000000000b00720c */ /* 0x080fe40003f86070 */
[-C--:B------:R-:W-:Y:S02]  /*2e50*/  ISETP.GE.U32.AND P3, PT, R21, R0.reuse, PT ;  /* 0x000000001500720c */ /* 0x080fe40003f66070 */
[----:B------:R-:W-:-:S02]  /*2e60*/  ISETP.GE.U32.AND P2, PT, R13, R0, PT ;  /* 0x000000000d00720c */ /* 0x000fc40003f46070 */
[-C--:B------:R-:W-:Y:S01]  /*2e70*/  ISETP.GE.U32.AND P0, PT, R23, R0.reuse, PT ;  /* 0x000000001700720c */ /* 0x080fe20003f06070 */
[----:B------:R0:W-:Y:S01]  /*2e80*/  @!P6 STG.E desc[UR6][R2.64+0x4], R8 ;  /* 0x000004080200e986 */ /* 0x0001e2000c101906 */
[----:B------:R-:W-:-:S03]  /*2e90*/  ISETP.GE.U32.AND P6, PT, R7, R0, PT ;  /* 0x000000000700720c */ /* 0x000fc60003fc6070 */
        /* <DEDUP_REMOVED lines=9> */
.L_x_216:
[----:B------:R-:W-:Y:S01]  /*2f30*/  BSSY B0, `(.L_x_235) ;  /* 0x0000005000007945 */ /* 0x000fe20003800000 */
[----:B0-----:R-:W-:-:S07]  /*2f40*/  IMAD R7, R11, 0x18, R18 ;  /* 0x000000180b077824 */ /* 0x001fce00078e0212 */
[----:B------:R-:W-:Y:S05]  /*2f50*/  WARPSYNC.COLLECTIVE R4, `(.L_x_236) ;  /* 0x0000000004087348 */ /* 0x000fea0003c00000 */
[----:B------:R-:W-:Y:S01]  /*2f60*/  NOP ;  /* 0x0000000000007918 */ /* 0x000fe20000000000 */
[----:B------:R-:W-:Y:S05]  /*2f70*/  ENDCOLLECTIVE ;  /* 0x000000000000791b */ /* 0x000fea0003800000 */
.L_x_236:
[----:B------:R-:W-:Y:S05]  /*2f80*/  BSYNC B0 ;  /* 0x0000000000007941 */ /* 0x000fea0003800000 */
.L_x_235:
[----:B------:R0:W1:Y:S01]  /*2f90*/  LDS R13, [R7] ;  /* 0x00000000070d7984 */ /* 0x0000620000000800 */
[----:B------:R-:W-:Y:S01]  /*2fa0*/  IMAD R8, R11, 0x7, RZ ;  /* 0x000000070b087824 */ /* 0x000fe200078e02ff */
[----:B------:R-:W-:Y:S02]  /*2fb0*/  BSSY B0, `(.L_x_237) ;  /* 0x000000c000007945 */ /* 0x000fe40003800000 */
[----:B------:R0:W2:Y:S01]  /*2fc0*/  LDS R24, [R7+0x4] ;  /* 0x0000040007187984 */ /* 0x0000a20000000800 */
[C---:B------:R-:W-:Y:S02]  /*2fd0*/  VIADD R10, R8.reuse, 0x1 ;  /* 0x00000001080a7836 */ /* 0x040fe40000000000 */
[----:B------:R-:W-:Y:S01]  /*2fe0*/  VIADD R12, R8, 0x2 ;  /* 0x00000002080c7836 */ /* 0x000fe20000000000 */
[----:B------:R0:W3:Y:S04]  /*2ff0*/  LDS R15, [R7+0x8] ;  /* 0x00000800070f7984 */ /* 0x0000e80000000800 */
[----:B------:R0:W4:Y:S04]  /*3000*/  LDS R26, [R7+0xc] ;  /* 0x00000c00071a7984 */ /* 0x0001280000000800 */
[----:B------:R0:W0:Y:S04]  /*3010*/  LDS R28, [R7+0x10] ;  /* 0x00001000071c7984 */ /* 0x0000280000000800 */
[----:B------:R0:W0:Y:S04]  /*3020*/  LDS R17, [R7+0x14] ;  /* 0x0000140007117984 */ /* 0x0000280000000800 */
[----:B------:R0:W0:Y:S02]  /*3030*/  LDS R22, [R7+0x18] ;  /* 0x0000180007167984 */ /* 0x0000240000000800 */
[----:B01234-:R-:W-:Y:S05]  /*3040*/  WARPSYNC.COLLECTIVE R4, `(.L_x_238) ;  /* 0x0000000004087348 */ /* 0x01ffea0003c00000 */
[----:B------:R-:W-:Y:S01]  /*3050*/  NOP ;  /* 0x0000000000007918 */ /* 0x000fe20000000000 */
[----:B01234-:R-:W-:Y:S05]  /*3060*/  ENDCOLLECTIVE ;  /* 0x000000000000791b */ /* 0x01ffea0003800000 */
.L_x_238:
[----:B------:R-:W-:Y:S05]  /*3070*/  BSYNC B0 ;  /* 0x0000000000007941 */ /* 0x000fea0003800000 */
.L_x_237:
[C---:B------:R-:W-:Y:S02]  /*3080*/  VIADD R14, R8.reuse, 0x3 ;  /* 0x00000003080e7836 */ /* 0x040fe40000000000 */
[C---:B------:R-:W-:Y:S02]  /*3090*/  VIADD R16, R8.reuse, 0x4 ;  /* 0x0000000408107836 */ /* 0x040fe40000000000 */
[C---:B------:R-:W-:Y:S02]  /*30a0*/  VIADD R18, R8.reuse, 0x5 ;  /* 0x0000000508127836 */ /* 0x040fe40000000000 */
[----:B------:R-:W-:Y:S01]  /*30b0*/  VIADD R20, R8, 0x6 ;  /* 0x0000000608147836 */ /* 0x000fe20000000000 */
[----:B------:R-:W-:Y:S06]  /*30c0*/  BRA `(.L_x_239) ;  /* 0xffffffd400ac7947 */ /* 0x000fec000383ffff */
.L_x_219:
[----:B------:R-:W-:Y:S01]  /*30d0*/  BSSY B0, `(.L_x_240) ;  /* 0x0000004000007945 */ /* 0x000fe20003800000 */
[----:B-1----:R-:W-:Y:S05]  /*30e0*/  WARPSYNC.COLLECTIVE R4, `(.L_x_241) ;  /* 0x0000000004087348 */ /* 0x002fea0003c00000 */
[----:B------:R-:W-:Y:S01]  /*30f0*/  NOP ;  /* 0x0000000000007918 */ /* 0x000fe20000000000 */
[----:B-1----:R-:W-:Y:S05]  /*3100*/  ENDCOLLECTIVE ;  /* 0x000000000000791b */ /* 0x002fea0003800000 */
.L_x_241:
[----:B------:R-:W-:Y:S05]  /*3110*/  BSYNC B0 ;  /* 0x0000000000007941 */ /* 0x000fea0003800000 */
.L_x_240:
[----:B------:R0:W-:Y:S01]  /*3120*/  STS [R7], R13 ;  /* 0x0000000d07007388 */ /* 0x0001e20000000800 */
[----:B------:R-:W-:Y:S01]  /*3130*/  BSSY B0, `(.L_x_242) ;  /* 0x000000c000007945 */ /* 0x000fe20003800000 */
[----:B------:R-:W-:Y:S01]  /*3140*/  VIADD R11, R9, 0xffffffff ;  /* 0xffffffff090b7836 */ /* 0x000fe20000000000 */
[----:B------:R-:W-:Y:S01]  /*3150*/  SHF.R.U32.HI R19, RZ, 0x1, R9 ;  /* 0x00000001ff137819 */ /* 0x000fe20000011609 */
[----:B------:R0:W-:Y:S04]  /*3160*/  STS [R7+0x4], R24 ;  /* 0x0000041807007388 */ /* 0x0001e80000000800 */
        /* <DEDUP_REMOVED lines=8> */
.L_x_243:
[----:B------:R-:W-:Y:S05]  /*31f0*/  BSYNC B0 ;  /* 0x0000000000007941 */ /* 0x000fea0003800000 */
.L_x_242:
[----:B------:R-:W-:Y:S05]  /*3200*/  BRA `(.L_x_244) ;  /* 0xffffffd800947947 */ /* 0x000fea000383ffff */
.L_x_224:
[----:B------:R-:W-:Y:S01]  /*3210*/  BSSY B0, `(.L_x_245) ;  /* 0x0000004000007945 */ /* 0x000fe20003800000 */
[----:B------:R-:W-:Y:S05]  /*3220*/  WARPSYNC.COLLECTIVE R4, `(.L_x_246) ;  /* 0x0000000004087348 */ /* 0x000fea0003c00000 */
[----:B------:R-:W-:Y:S01]  /*3230*/  NOP ;  /* 0x0000000000007918 */ /* 0x000fe20000000000 */
[----:B------:R-:W-:Y:S05]  /*3240*/  ENDCOLLECTIVE ;  /* 0x000000000000791b */ /* 0x000fea0003800000 */
.L_x_246:
[----:B------:R-:W-:Y:S05]  /*3250*/  BSYNC B0 ;  /* 0x0000000000007941 */ /* 0x000fea0003800000 */
.L_x_245:
[----:B------:R-:W-:Y:S05]  /*3260*/  BRA `(.L_x_247) ;  /* 0xffffffe000887947 */ /* 0x000fea000383ffff */
.L_x_227:
[----:B------:R-:W-:Y:S01]  /*3270*/  BSSY B0, `(.L_x_248) ;  /* 0x0000005000007945 */ /* 0x000fe20003800000 */
[----:B------:R-:W-:-:S07]  /*3280*/  IMAD R6, R14, 0x20, R19 ;  /* 0x000000200e067824 */ /* 0x000fce00078e0213 */
[----:B0-----:R-:W-:Y:S05]  /*3290*/  WARPSYNC.COLLECTIVE R4, `(.L_x_249) ;  /* 0x0000000004087348 */ /* 0x001fea0003c00000 */
[----:B------:R-:W-:Y:S01]  /*32a0*/  NOP ;  /* 0x0000000000007918 */ /* 0x000fe20000000000 */
[----:B0-----:R-:W-:Y:S05]  /*32b0*/  ENDCOLLECTIVE ;  /* 0x000000000000791b */ /* 0x001fea0003800000 */
.L_x_249:
[----:B------:R-:W-:Y:S05]  /*32c0*/  BSYNC B0 ;  /* 0x0000000000007941 */ /* 0x000fea0003800000 */
.L_x_248:
[----:B------:R0:W1:Y:S01]  /*32d0*/  LDS R8, [R6] ;  /* 0x0000000006087984 */ /* 0x0000620000000800 */
[C---:B------:R-:W-:Y:S01]  /*32e0*/  IMAD.SHL.U32 R13, R14.reuse, 0x8, RZ ;  /* 0x000000080e0d7824 */ /* 0x040fe200078e00ff */
[----:B------:R-:W-:Y:S01]  /*32f0*/  BSSY B0, `(.L_x_250) ;  /* 0x0000011000007945 */ /* 0x000fe20003800000 */
[----:B------:R-:W-:Y:S01]  /*3300*/  IMAD R15, R14, 0x9, RZ ;  /* 0x000000090e0f7824 */ /* 0x000fe200078e02ff */
[----:B------:R0:W2:Y:S01]  /*3310*/  LDS R27, [R6+0x4] ;  /* 0x00000400061b7984 */ /* 0x0000a20000000800 */
[----:B------:R-:W-:Y:S01]  /*3320*/  IMAD.IADD R7, R9, 0x1, R13 ;  /* 0x0000000109077824 */ /* 0x000fe200078e020d */
[C-C-:B------:R-:W-:Y:S02]  /*3330*/  LOP3.LUT R9, R13.reuse, 0x2, R14.reuse, 0xfe, !PT ;  /* 0x000000020d097812 */ /* 0x140fe400078efe0e */
[----:B------:R0:W3:Y:S01]  /*3340*/  LDS R18, [R6+0x8] ;  /* 0x0000080006127984 */ /* 0x0000e20000000800 */
[C-C-:B------:R-:W-:Y:S02]  /*3350*/  LOP3.LUT R11, R13.reuse, 0x4, R14.reuse, 0xfe, !PT ;  /* 0x000000040d0b7812 */ /* 0x140fe400078efe0e */
[----:B------:R-:W-:Y:S01]  /*3360*/  LOP3.LUT R13, R13, 0x6, R14, 0xfe, !PT ;  /* 0x000000060d0d7812 */ /* 0x000fe200078efe0e */
[----:B------:R0:W4:Y:S04]  /*3370*/  LDS R20, [R6+0xc] ;  /* 0x00000c0006147984 */ /* 0x0001280000000800 */
[----:B------:R0:W0:Y:S04]  /*3380*/  LDS R22, [R6+0x10] ;  /* 0x0000100006167984 */ /* 0x0000280000000800 */
[----:B------:R0:W0:Y:S04]  /*3390*/  LDS R16, [R6+0x14] ;  /* 0x0000140006107984 */ /* 0x0000280000000800 */
[----:B------:R0:W0:Y:S04]  /*33a0*/  LDS R10, [R6+0x18] ;  /* 0x00001800060a7984 */ /* 0x0000280000000800 */
[----:B------:R0:W0:Y:S04]  /*33b0*/  LDS R12, [R6+0x1c] ;  /* 0x00001c00060c7984 */ /* 0x0000280000000800 */
[----:B------:R0:W0:Y:S02]  /*33c0*/  LDS R25, [R6+0x20] ;  /* 0x0000200006197984 */ /* 0x0000240000000800 */
[----:B01234-:R-:W-:Y:S05]  /*33d0*/  WARPSYNC.COLLECTIVE R4, `(.L_x_251) ;  /* 0x0000000004087348 */ /* 0x01ffea0003c00000 */
[----:B------:R-:W-:Y:S01]  /*33e0*/  NOP ;  /* 0x0000000000007918 */ /* 0x000fe20000000000 */
[----:B01234-:R-:W-:Y:S05]  /*33f0*/  ENDCOLLECTIVE ;  /* 0x000000000000791b */ /* 0x01ffea0003800000 */
.L_x_251:
[----:B------:R-:W-:Y:S05]  /*3400*/  BSYNC B0 ;  /* 0x0000000000007941 */ /* 0x000fea0003800000 */
.L_x_250:
[----:B------:R-:W-:Y:S02]  /*3410*/  VIADD R17, R15, 0x1 ;  /* 0x000000010f117836 */ /* 0x000fe40000000000 */
[----:B------:R-:W-:Y:S02]  /*3420*/  VIADD R19, R9, 0x1 ;  /* 0x0000000109137836 */ /* 0x000fe40000000000 */
[----:B------:R-:W-:Y:S02]  /*3430*/  VIADD R21, R11, 0x1 ;  /* 0x000000010b157836 */ /* 0x000fe40000000000 */
[----:B------:R-:W-:Y:S01]  /*3440*/  VIADD R23, R13, 0x1 ;  /* 0x000000010d177836 */ /* 0x000fe20000000000 */
[----:B------:R-:W-:Y:S06]  /*3450*/  BRA `(.L_x_252) ;  /* 0xffffffe8004c7947 */ /* 0x000fec000383ffff */
.L_x_230:
[----:B------:R-:W-:Y:S01]  /*3460*/  BSSY B0, `(.L_x_253) ;  /* 0x0000004000007945 */ /* 0x000fe20003800000 */
[----:B-1----:R-:W-:Y:S05]  /*3470*/  WARPSYNC.COLLECTIVE R4, `(.L_x_254) ;  /* 0x0000000004087348 */ /* 0x002fea0003c00000 */
[----:B------:R-:W-:Y:S01]  /*3480*/  NOP ;  /* 0x0000000000007918 */ /* 0x000fe20000000000 */
[----:B-1----:R-:W-:Y:S05]  /*3490*/  ENDCOLLECTIVE ;  /* 0x000000000000791b */ /* 0x002fea0003800000 */
.L_x_254:
[----:B------:R-:W-:Y:S05]  /*34a0*/  BSYNC B0 ;  /* 0x0000000000007941 */ /* 0x000fea0003800000 */
.L_x_253:
[----:B------:R0:W-:Y:S01]  /*34b0*/  STS [R6], R8 ;  /* 0x0000000806007388 */ /* 0x0001e20000000800 */
[----:B------:R-:W-:Y:S03]  /*34c0*/  BSSY B0, `(.L_x_255) ;  /* 0x000000c000007945 */ /* 0x000fe60003800000 */
[----:B------:R0:W-:Y:S04]  /*34d0*/  STS [R6+0x4], R27 ;  /* 0x0000041b06007388 */ /* 0x0001e80000000800 */
[----:B------:R0:W-:Y:S04]  /*34e0*/  STS [R6+0x8], R18 ;  /* 0x0000081206007388 */ /* 0x0001e80000000800 */
        /* <DEDUP_REMOVED lines=9> */
.L_x_256:
[----:B------:R-:W-:Y:S05]  /*3580*/  BSYNC B0 ;  /* 0x0000000000007941 */ /* 0x000fea0003800000 */
.L_x_255:
[----:B------:R-:W-:Y:S05]  /*3590*/  BRA `(.L_x_257) ;  /* 0xffffffec00bc7947 */ /* 0x000fea000383ffff */
.L_x_234:
[----:B------:R-:W-:Y:S01]  /*35a0*/  BSSY B0, `(.L_x_258) ;  /* 0x0000005000007945 */ /* 0x000fe20003800000 */
[----:B------:R-:W-:-:S07]  /*35b0*/  IMAD.MOV.U32 R4, RZ, RZ, R12 ;  /* 0x000000ffff047224 */ /* 0x000fce00078e000c */
[----:B------:R-:W-:Y:S05]  /*35c0*/  WARPSYNC.COLLECTIVE R4, `(.L_x_259) ;  /* 0x0000000004087348 */ /* 0x000fea0003c00000 */
[----:B------:R-:W-:Y:S01]  /*35d0*/  NOP ;  /* 0x0000000000007918 */ /* 0x000fe20000000000 */
[----:B------:R-:W-:Y:S05]  /*35e0*/  ENDCOLLECTIVE ;  /* 0x000000000000791b */ /* 0x000fea0003800000 */
.L_x_259:
[----:B------:R-:W-:Y:S05]  /*35f0*/  BSYNC B0 ;  /* 0x0000000000007941 */ /* 0x000fea0003800000 */
.L_x_258:
[----:B------:R-:W-:Y:S05]  /*3600*/  BRA `(.L_x_260) ;  /* 0xfffffff400f87947 */ /* 0x000fea000383ffff */
.L_x_261:
        /* <DEDUP_REMOVED lines=15> */
.L_x_1404:


//--------------------- .text._ZN3cub18CUB_300001_SM_10006detail14segmented_sort30DeviceSegmentedSortKernelLargeILNS0_9SortOrderE0ENS2_10policy_hubIjNS0_8NullTypeEE9Policy860EjS6_PjS9_lEEvPKjPKT1_PSC_NS1_20device_double_bufferISC_EEPKT2_PSI_NSG_ISI_EET3_T4_ --------------------------
	.section	.text._ZN3cub18CUB_300001_SM_10006detail14segmented_sort30DeviceSegmentedSortKernelLargeILNS0_9SortOrderE0ENS2_10policy_hubIjNS0_8NullTypeEE9Policy860EjS6_PjS9_lEEvPKjPKT1_PSC_NS1_20device_double_bufferISC_EEPKT2_PSI_NSG_ISI_EET3_T4_,"ax",@progbits
	.align	128
        .global         _ZN3cub18CUB_300001_SM_10006detail14segmented_sort30DeviceSegmentedSortKernelLargeILNS0_9SortOrderE0ENS2_10policy_hubIjNS0_8NullTypeEE9Policy860EjS6_PjS9_lEEvPKjPKT1_PSC_NS1_20device_double_bufferISC_EEPKT2_PSI_NSG_ISI_EET3_T4_
        .type           _ZN3cub18CUB_300001_SM_10006detail14segmented_sort30DeviceSegmentedSortKernelLargeILNS0_9SortOrderE0ENS2_10policy_hubIjNS0_8NullTypeEE9Policy860EjS6_PjS9_lEEvPKjPKT1_PSC_NS1_20device_double_bufferISC_EEPKT2_PSI_NSG_ISI_EET3_T4_,@function
        .size           _ZN3cub18CUB_300001_SM_10006detail14segmented_sort30DeviceSegmentedSortKernelLargeILNS0_9SortOrderE0ENS2_10policy_hubIjNS0_8NullTypeEE9Policy860EjS6_PjS9_lEEvPKjPKT1_PSC_NS1_20device_double_bufferISC_EEPKT2_PSI_NSG_ISI_EET3_T4_,(.L_x_1405 - _ZN3cub18CUB_300001_SM_10006detail14segmented_sort30DeviceSegmentedSortKernelLargeILNS0_9SortOrderE0ENS2_10policy_hubIjNS0_8NullTypeEE9Policy860EjS6_PjS9_lEEvPKjPKT1_PSC_NS1_20device_double_bufferISC_EEPKT2_PSI_NSG_ISI_EET3_T4_)
        .other          _ZN3cub18CUB_300001_SM_10006detail14segmented_sort30DeviceSegmentedSortKernelLargeILNS0_9SortOrderE0ENS2_10policy_hubIjNS0_8NullTypeEE9Policy860EjS6_PjS9_lEEvPKjPKT1_PSC_NS1_20device_double_bufferISC_EEPKT2_PSI_NSG_ISI_EET3_T4_,@"STO_CUDA_ENTRY STV_DEFAULT"
_ZN3cub18CUB_300001_SM_10006detail14segmented_sort30DeviceSegmentedSortKernelLargeILNS0_9SortOrderE0ENS2_10policy_hubIjNS0_8NullTypeEE9Policy860EjS6_PjS9_lEEvPKjPKT1_PSC_NS1_20device_double_bufferISC_EEPKT2_PSI_NSG_ISI_EET3_T4_:
.text._ZN3cub18CUB_300001_SM_10006detail14segmented_sort30DeviceSegmentedSortKernelLargeILNS0_9SortOrderE0ENS2_10policy_hubIjNS0_8NullTypeEE9Policy860EjS6_PjS9_lEEvPKjPKT1_PSC_NS1_20device_double_bufferISC_EEPKT2_PSI_NSG_ISI_EET3_T4_:
[----:B------:R-:W-:Y:S01]  /*0000*/  LDC R1, c[0x0][0x37c] ;  /* 0x0000df00ff017b82 */ /* 0x000fe20000000800 */
[----:B------:R-:W0:Y:S07]  /*0010*/  S2R R3, SR_CTAID.X ;  /* 0x0000000000037919 */ /* 0x000e2e0000002500 */
[----:B------:R-:W0:Y:S01]  /*0020*/  LDC.64 R4, c[0x0][0x380] ;  /* 0x0000e000ff047b82 */ /* 0x000e220000000a00 */
[----:B------:R-:W1:Y:S07]  /*0030*/  LDCU.64 UR8, c[0x0][0x358] ;  /* 0x00006b00ff0877ac */ /* 0x000e6e0008000a00 */
[----:B------:R-:W2:Y:S08]  /*0040*/  LDC.64 R6, c[0x0][0x3c8] ;  /* 0x0000f200ff067b82 */ /* 0x000eb00000000a00 */
[----:B------:R-:W3:Y:S08]  /*0050*/  LDC.64 R8, c[0x0][0x3d0] ;  /* 0x0000f400ff087b82 */ /* 0x000ef00000000a00 */
[----:B------:R-:W4:Y:S01]  /*0060*/  LDC.64 R10, c[0x0][0x388] ;  /* 0x0000e200ff0a7b82 */ /* 0x000f220000000a00 */
[----:B0-----:R-:W-:-:S06]  /*0070*/  IMAD.WIDE.U32 R4, R3, 0x4, R4 ;  /* 0x0000000403047825 */ /* 0x001fcc00078e0004 */
[----:B-1----:R-:W2:Y:S02]  /*0080*/  LDG.E R5, desc[UR8][R4.64] ;  /* 0x0000000804057981 */ /* 0x002ea4000c1e1900 */
[----:B--2---:R-:W-:-:S04]  /*0090*/  IMAD.WIDE.U32 R6, R5, 0x4, R6 ;  /* 0x0000000405067825 */ /* 0x004fc800078e0006 */
[----:B---3--:R-:W-:Y:S01]  /*00a0*/  IMAD.WIDE.U32 R8, R5, 0x4, R8 ;  /* 0x0000000405087825 */ /* 0x008fe200078e0008 */
[----:B------:R-:W4:Y:S04]  /*00b0*/  LDG.E R2, desc[UR8][R6.64] ;  /* 0x0000000806027981 */ /* 0x000f28000c1e1900 */
[----:B------:R-:W2:Y:S01]  /*00c0*/  LDG.E R3, desc[UR8][R8.64] ;  /* 0x0000000808037981 */ /* 0x000ea2000c1e1900 */
[C---:B----4-:R-:W-:Y:S01]  /*00d0*/  IMAD.WIDE.U32 R4, R2.reuse, 0x4, R10 ;  /* 0x0000000402047825 */ /* 0x050fe200078e000a */
[----:B--2---:R-:W-:-:S04]  /*00e0*/  IADD3 R3, P1, PT, -R2, R3, RZ ;  /* 0x0000000302037210 */ /* 0x004fc80007f3e1ff */
[----:B------:R-:W-:Y:S01]  /*00f0*/  ISETP.GT.U32.AND P0, PT, R3, 0x16ff, PT ;  /* 0x000016ff0300780c */ /* 0x000fe20003f04070 */
[----:B------:R-:W-:-:S05]  /*0100*/  IMAD.X R0, RZ, RZ, -0x1, P1 ;  /* 0xffffffffff007424 */ /* 0x000fca00008e06ff */
[----:B------:R-:W-:-:S13]  /*0110*/  ISETP.GT.AND.EX P0, PT, R0, RZ, PT, P0 ;  /* 0x000000ff0000720c */ /* 0x000fda0003f04300 */
[----:B------:R-:W-:Y:S05]  /*0120*/  @P0 BRA `(.L_x_262) ;  /* 0x0000003400c40947 */ /* 0x000fea0003800000 */
[----:B------:R-:W0:Y:S01]  /*0130*/  S2R R0, SR_TID.X ;  /* 0x0000000000007919 */ /* 0x000e220000002100 */
[----:B------:R-:W-:Y:S02]  /*0140*/  IMAD.MOV.U32 R12, RZ, RZ, -0x1 ;  /* 0xffffffffff0c7424 */ /* 0x000fe400078e00ff */
[C---:B0-----:R-:W-:Y:S01]  /*0150*/  VIADD R6, R0.reuse, 0x100 ;  /* 0x0000010000067836 */ /* 0x041fe20000000000 */
[CC--:B------:R-:W-:Y:S01]  /*0160*/  ISETP.GE.AND P6, PT, R0.reuse, R3.reuse, PT ;  /* 0x000000030000720c */ /* 0x0c0fe20003fc6270 */
[C---:B------:R-:W-:Y:S01]  /*0170*/  VIADD R8, R0.reuse, 0x200 ;  /* 0x0000020000087836 */ /* 0x040fe20000000000 */
[C---:B------:R-:W-:Y:S01]  /*0180*/  LOP3.LUT R10, R0.reuse, 0x400, RZ, 0xfc, !PT ;  /* 0x00000400000a7812 */ /* 0x040fe200078efcff */
[----:B------:R-:W-:Y:S01]  /*0190*/  IMAD.SHL.U32 R7, R0, 0x4, RZ ;  /* 0x0000000400077824 */ /* 0x000fe200078e00ff */
[-C--:B------:R-:W-:Y:S01]  /*01a0*/  ISETP.GE.AND P0, PT, R6, R3.reuse, PT ;  /* 0x000000030600720c */ /* 0x080fe20003f06270 */
[----:B------:R-:W-:Y:S01]  /*01b0*/  VIADD R6, R0, 0x300 ;  /* 0x0000030000067836 */ /* 0x000fe20000000000 */
[----:B------:R-:W-:Y:S01]  /*01c0*/  ISETP.GE.AND P1, PT, R8, R3, PT ;  /* 0x000000030800720c */ /* 0x000fe20003f26270 */
[----:B------:R-:W-:Y:S01]  /*01d0*/  VIADD R8, R0, 0x500 ;  /* 0x0000050000087836 */ /* 0x000fe20000000000 */
[----:B------:R-:W-:-:S02]  /*01e0*/  IADD3 R4, P4, PT, R4, R7, RZ ;  /* 0x0000000704047210 */ /* 0x000fc40007f9e0ff */
[-C--:B------:R-:W-:Y:S01]  /*01f0*/  ISETP.GE.AND P2, PT, R6, R3.reuse, PT ;  /* 0x000000030600720c */ /* 0x080fe20003f46270 */
[----:B------:R-:W-:Y:S01]  /*0200*/  IMAD.MOV.U32 R6, RZ, RZ, -0x1 ;  /* 0xffffffffff067424 */ /* 0x000fe200078e00ff */
[----:B------:R-:W-:Y:S01]  /*0210*/  LOP3.LUT R14, R0, 0x800, RZ, 0xfc, !PT ;  /* 0x00000800000e7812 */ /* 0x000fe200078efcff */
[----:B------:R-:W-:Y:S01]  /*0220*/  IMAD.X R5, RZ, RZ, R5, P4 ;  /* 0x000000ffff057224 */ /* 0x000fe200020e0605 */
[-C--:B------:R-:W-:Y:S01]  /*0230*/  ISETP.GE.AND P4, PT, R8, R3.reuse, PT ;  /* 0x000000030800720c */ /* 0x080fe20003f86270 */
[----:B------:R-:W-:Y:S01]  /*0240*/  VIADD R8, R0, 0x700 ;  /* 0x0000070000087836 */ /* 0x000fe20000000000 */
[-C--:B------:R-:W-:Y:S01]  /*0250*/  ISETP.GE.AND P3, PT, R10, R3.reuse, PT ;  /* 0x000000030a00720c */ /* 0x080fe20003f66270 */
[----:B------:R-:W-:Y:S01]  /*0260*/  VIADD R10, R0, 0x600 ;  /* 0x00000600000a7836 */ /* 0x000fe20000000000 */
[----:B------:R-:W2:Y:S02]  /*0270*/  @!P6 LDG.E R6, desc[UR8][R4.64] ;  /* 0x000000080406e981 */ /* 0x000ea4000c1e1900 */
[-C--:B------:R-:W-:Y:S01]  /*0280*/  ISETP.GE.AND P6, PT, R8, R3.reuse, PT ;  /* 0x000000030800720c */ /* 0x080fe20003fc6270 */
[----:B------:R-:W-:Y:S01]  /*0290*/  IMAD.MOV.U32 R8, RZ, RZ, -0x1 ;  /* 0xffffffffff087424 */ /* 0x000fe200078e00ff */
[-C--:B------:R-:W-:Y:S01]  /*02a0*/  ISETP.GE.AND P5, PT, R10, R3.reuse, PT ;  /* 0x000000030a00720c */ /* 0x080fe20003fa6270 */
[----:B------:R-:W3:Y:S04]  /*02b0*/  @!P2 LDG.E R12, desc[UR8][R4.64+0xc00] ;  /* 0x000c0008040ca981 */ /* 0x000ee8000c1e1900 */
[----:B------:R-:W4:Y:S01]  /*02c0*/  @!P0 LDG.E R8, desc[UR8][R4.64+0x400] ;  /* 0x0004000804088981 */ /* 0x000f22000c1e1900 */
[----:B------:R-:W-:Y:S01]  /*02d0*/  ISETP.GE.AND P0, PT, R14, R3, PT ;  /* 0x000000030e00720c */ /* 0x000fe20003f06270 */
[----:B------:R-:W-:-:S02]  /*02e0*/  VIADD R14, R0, 0xa00 ;  /* 0x00000a00000e7836 */ /* 0x000fc40000000000 */
[----:B------:R-:W-:-:S03]  /*02f0*/  VIADD R20, R0, 0xb00 ;  /* 0x00000b0000147836 */ /* 0x000fc60000000000 */
[-C--:B------:R-:W-:Y:S01]  /*0300*/  ISETP.GE.AND P2, PT, R14, R3.reuse, PT ;  /* 0x000000030e00720c */ /* 0x080fe20003f46270 */
[----:B------:R-:W-:Y:S02]  /*0310*/  IMAD.MOV.U32 R14, RZ, RZ, -0x1 ;  /* 0xffffffffff0e7424 */ /* 0x000fe400078e00ff */
[----:B------:R-:W-:Y:S02]  /*0320*/  IMAD.MOV.U32 R10, RZ, RZ, -0x1 ;  /* 0xffffffffff0a7424 */ /* 0x000fe400078e00ff */
[----:B------:R-:W-:Y:S02]  /*0330*/  IMAD.MOV.U32 R18, RZ, RZ, -0x1 ;  /* 0xffffffffff127424 */ /* 0x000fe400078e00ff */
[----:B------:R-:W5:Y:S01]  /*0340*/  @!P3 LDG.E R14, desc[UR8][R4.64+0x1000] ;  /* 0x00100008040eb981 */ /* 0x000f62000c1e1900 */
[----:B------:R-:W-:Y:S01]  /*0350*/  VIADD R16, R0, 0x900 ;  /* 0x0000090000107836 */ /* 0x000fe20000000000 */
[-C--:B------:R-:W-:Y:S01]  /*0360*/  ISETP.GE.AND P3, PT, R20, R3.reuse, PT ;  /* 0x000000031400720c */ /* 0x080fe20003f66270 */
[----:B------:R-:W-:Y:S01]  /*0370*/  VIADD R20, R0, 0xd00 ;  /* 0x00000d0000147836 */ /* 0x000fe20000000000 */
[----:B------:R-:W5:Y:S02]  /*0380*/  @!P1 LDG.E R10, desc[UR8][R4.64+0x800] ;  /* 0x00080008040a9981 */ /* 0x000f64000c1e1900 */
[----:B------:R-:W-:-:S02]  /*0390*/  ISETP.GE.AND P1, PT, R16, R3, PT ;  /* 0x000000031000720c */ /* 0x000fc40003f26270 */
[----:B------:R-:W5:Y:S01]  /*03a0*/  @!P5 LDG.E R18, desc[UR8][R4.64+0x1800] ;  /* 0x001800080412d981 */ /* 0x000f62000c1e1900 */
[-C--:B------:R-:W-:Y:S01]  /*03b0*/  ISETP.GE.AND P5, PT, R20, R3.reuse, PT ;  /* 0x000000031400720c */ /* 0x080fe20003fa6270 */
[----:B------:R-:W-:Y:S02]  /*03c0*/  IMAD.MOV.U32 R20, RZ, RZ, -0x1 ;  /* 0xffffffffff147424 */ /* 0x000fe400078e00ff */
[----:B------:R-:W-:Y:S02]  /*03d0*/  VIADD R26, R0, 0xe00 ;  /* 0x00000e00001a7836 */ /* 0x000fe40000000000 */
[----:B------:R-:W-:Y:S02]  /*03e0*/  IMAD.MOV.U32 R16, RZ, RZ, -0x1 ;  /* 0xffffffffff107424 */ /* 0x000fe400078e00ff */
[----:B------:R-:W-:Y:S01]  /*03f0*/  IMAD.MOV.U32 R24, RZ, RZ, -0x1 ;  /* 0xffffffffff187424 */ /* 0x000fe200078e00ff */
[----:B------:R-:W5:Y:S01]  /*0400*/  @!P6 LDG.E R20, desc[UR8][R4.64+0x1c00] ;  /* 0x001c00080414e981 */ /* 0x000f62000c1e1900 */
[----:B------:R-:W-:-:S02]  /*0410*/  ISETP.GE.AND P6, PT, R26, R3, PT ;  /* 0x000000031a00720c */ /* 0x000fc40003fc6270 */
[C---:B------:R-:W-:Y:S01]  /*0420*/  LOP3.LUT R22, R0.reuse, 0xc00, RZ, 0xfc, !PT ;  /* 0x00000c0000167812 */ /* 0x040fe200078efcff */
[----:B------:R-:W5:Y:S01]  /*0430*/  @!P4 LDG.E R16, desc[UR8][R4.64+0x1400] ;  /* 0x001400080410c981 */ /* 0x000f62000c1e1900 */
[----:B------:R-:W-:Y:S02]  /*0440*/  LOP3.LUT R26, R0, 0x1000, RZ, 0xfc, !PT ;  /* 0x00001000001a7812 */ /* 0x000fe400078efcff */
[-C--:B------:R-:W-:Y:S01]  /*0450*/  ISETP.GE.AND P4, PT, R22, R3.reuse, PT ;  /* 0x000000031600720c */ /* 0x080fe20003f86270 */
[----:B------:R-:W5:Y:S01]  /*0460*/  @!P1 LDG.E R24, desc[UR8][R4.64+0x2400] ;  /* 0x0024000804189981 */ /* 0x000f62000c1e1900 */
[----:B------:R-:W-:Y:S01]  /*0470*/  ISETP.GE.AND P1, PT, R26, R3, PT ;  /* 0x000000031a00720c */ /* 0x000fe20003f26270 */
[----:B------:R-:W-:Y:S02]  /*0480*/  IMAD.MOV.U32 R26, RZ, RZ, -0x1 ;  /* 0xffffffffff1a7424 */ /* 0x000fe400078e00ff */
[----:B------:R-:W-:Y:S02]  /*0490*/  VIADD R32, R0, 0x1100 ;  /* 0x0000110000207836 */ /* 0x000fe40000000000 */
[----:B------:R-:W-:-:S02]  /*04a0*/  IMAD.MOV.U32 R22, RZ, RZ, -0x1 ;  /* 0xffffffffff167424 */ /* 0x000fc400078e00ff */
[----:B------:R-:W-:Y:S01]  /*04b0*/  VIADD R28, R0, 0xf00 ;  /* 0x00000f00001c7836 */ /* 0x000fe20000000000 */
[----:B------:R-:W5:Y:S01]  /*04c0*/  @!P2 LDG.E R26, desc[UR8][R4.64+0x2800] ;  /* 0x00280008041aa981 */ /* 0x000f62000c1e1900 */
[----:B------:R-:W-:Y:S01]  /*04d0*/  IMAD.MOV.U32 R30, RZ, RZ, -0x1 ;  /* 0xffffffffff1e7424 */ /* 0x000fe200078e00ff */
[-C--:B------:R-:W-:Y:S01]  /*04e0*/  ISETP.GE.AND P2, PT, R32, R3.reuse, PT ;  /* 0x000000032000720c */ /* 0x080fe20003f46270 */
[----:B------:R-:W-:Y:S01]  /*04f0*/  VIADD R32, R0, 0x1300 ;  /* 0x0000130000207836 */ /* 0x000fe20000000000 */
[----:B------:R-:W5:Y:S01]  /*0500*/  @!P0 LDG.E R22, desc[UR8][R4.64+0x2000] ;  /* 0x0020000804168981 */ /* 0x000f62000c1e1900 */
[-C--:B------:R-:W-:Y:S01]  /*0510*/  ISETP.GE.AND P0, PT, R28, R3.reuse, PT ;  /* 0x000000031c00720c */ /* 0x080fe20003f06270 */
[----:B------:R-:W-:Y:S02]  /*0520*/  IMAD.MOV.U32 R28, RZ, RZ, -0x1 ;  /* 0xffffffffff1c7424 */ /* 0x000fe400078e00ff */
[----:B------:R-:W5:Y:S01]  /*0530*/  @!P4 LDG.E R30, desc[UR8][R4.64+0x3000] ;  /* 0x00300008041ec981 */ /* 0x000f62000c1e1900 */
[----:B------:R-:W-:Y:S01]  /*0540*/  ISETP.GE.AND P4, PT, R32, R3, PT ;  /* 0x000000032000720c */ /* 0x000fe20003f86270 */
[----:B------:R-:W-:-:S02]  /*0550*/  VIADD R34, R0, 0x1200 ;  /* 0x0000120000227836 */ /* 0x000fc40000000000 */
[----:B------:R-:W-:Y:S01]  /*0560*/  IMAD.MOV.U32 R32, RZ, RZ, -0x1 ;  /* 0xffffffffff207424 */ /* 0x000fe200078e00ff */
[----:B------:R-:W-:Y:S01]  /*0570*/  LOP3.LUT R38, R0, 0x1400, RZ, 0xfc, !PT ;  /* 0x0000140000267812 */ /* 0x000fe200078efcff */
[----:B------:R-:W5:Y:S01]  /*0580*/  @!P3 LDG.E R28, desc[UR8][R4.64+0x2c00] ;  /* 0x002c0008041cb981 */ /* 0x000f62000c1e1900 */
[-C--:B------:R-:W-:Y:S01]  /*0590*/  ISETP.GE.AND P3, PT, R34, R3.reuse, PT ;  /* 0x000000032200720c */ /* 0x080fe20003f66270 */
[----:B------:R-:W-:Y:S02]  /*05a0*/  IMAD.MOV.U32 R34, RZ, RZ, -0x1 ;  /* 0xffffffffff227424 */ /* 0x000fe400078e00ff */
[----:B------:R-:W-:Y:S01]  /*05b0*/  IMAD.MOV.U32 R36, RZ, RZ, -0x1 ;  /* 0xffffffffff247424 */ /* 0x000fe200078e00ff */
[----:B------:R-:W5:Y:S01]  /*05c0*/  @!P5 LDG.E R32, desc[UR8][R4.64+0x3400] ;  /* 0x003400080420d981 */ /* 0x000f62000c1e1900 */
[-C--:B------:R-:W-:Y:S01]  /*05d0*/  ISETP.GE.AND P5, PT, R38, R3.reuse, PT ;  /* 0x000000032600720c */ /* 0x080fe20003fa6270 */
[C---:B------:R-:W-:Y:S02]  /*05e0*/  VIADD R40, R0.reuse, 0x1500 ;  /* 0x0000150000287836 */ /* 0x040fe40000000000 */
[----:B------:R-:W-:Y:S01]  /*05f0*/  VIADD R38, R0, 0x1600 ;  /* 0x0000160000267836 */ /* 0x000fe20000000000 */
[----:B------:R-:W5:Y:S02]  /*0600*/  @!P6 LDG.E R34, desc[UR8][R4.64+0x3800] ;  /* 0x003800080422e981 */ /* 0x000f64000c1e1900 */
[----:B------:R-:W-:-:S02]  /*0610*/  ISETP.GE.AND P6, PT, R40, R3, PT ;  /* 0x000000032800720c */ /* 0x000fc40003fc6270 */
[----:B------:R-:W5:Y:S01]  /*0620*/  @!P0 LDG.E R36, desc[UR8][R4.64+0x3c00] ;  /* 0x003c000804248981 */ /* 0x000f62000c1e1900 */
[----:B------:R-:W-:Y:S01]  /*0630*/  ISETP.GE.AND P0, PT, R38, R3, PT ;  /* 0x000000032600720c */ /* 0x000fe20003f06270 */
        /* <DEDUP_REMOVED lines=17> */
[----:B0-----:R-:W-:Y:S01]  /*0750*/  VIADD R5, R7, UR5 ;  /* 0x0000000507057c36 */ /* 0x001fe20008000000 */
[----:B------:R-:W0:Y:S01]  /*0760*/  S2R R35, SR_LANEID ;  /* 0x0000000000237919 */ /* 0x000e220000000000 */
[----:B------:R-:W-:Y:S01]  /*0770*/  UMOV UR4, URZ ;  /* 0x000000ff00047c82 */ /* 0x000fe20008000000 */
[----:B--2---:R1:W-:Y:S04]  /*0780*/  STS [R7+UR5], R6 ;  /* 0x0000000607007988 */ /* 0x0043e80008000805 */
        /* <DEDUP_REMOVED lines=22> */
[C---:B-1----:R-:W-:Y:S01]  /*08f0*/  IMAD R6, R0.reuse, 0x58, R5 ;  /* 0x0000005800067824 */ /* 0x042fe200078e0205 */
[----:B------:R-:W-:Y:S01]  /*0900*/  BAR.SYNC.DEFER_BLOCKING 0x0 ;  /* 0x0000000000007b1d */ /* 0x000fe20000010000 */
[----:B------:R-:W-:-:S05]  /*0910*/  LEA R5, R0, UR5, 0x2 ;  /* 0x0000000500057c11 */ /* 0x000fca000f8e10ff */
[C---:B------:R-:W-:Y:S01]  /*0920*/  IMAD R5, R0.reuse, 0x58, R5 ;  /* 0x0000005800057824 */ /* 0x040fe200078e0205 */
[----:B------:R3:W1:Y:S04]  /*0930*/  LDS R12, [R6] ;  /* 0x00000000060c7984 */ /* 0x0006680000000800 */
        /* <DEDUP_REMOVED lines=22> */
[----:B------:R-:W-:-:S02]  /*0aa0*/  IMAD R5, R0, -0x58, R5 ;  /* 0xffffffa800057824 */ /* 0x000fc400078e0205 */
[----:B--2---:R-:W-:Y:S02]  /*0ab0*/  IMAD.MOV.U32 R36, RZ, RZ, RZ ;  /* 0x000000ffff247224 */ /* 0x004fe400078e00ff */
[----:B------:R-:W-:Y:S01]  /*0ac0*/  IMAD R4, R0, 0x80, R5 ;  /* 0x0000008000047824 */ /* 0x000fe200078e0205 */
[----:B-1--4-:R-:W-:Y:S06]  /*0ad0*/  BAR.SYNC.DEFER_BLOCKING 0x0 ;  /* 0x0000000000007b1d */ /* 0x012fec0000010000 */
.L_x_264:
[----:B--23--:R-:W-:Y:S01]  /*0ae0*/  IMAD.MOV.U32 R7, RZ, RZ, 0x20 ;  /* 0x00000020ff077424 */ /* 0x00cfe200078e00ff */
[----:B------:R-:W-:Y:S01]  /*0af0*/  STS [R5], RZ ;  /* 0x000000ff05007388 */ /* 0x000fe20000000800 */
[----:B0-----:R-:W-:Y:S01]  /*0b00*/  ISETP.NE.AND P1, PT, R35, 0x1f, PT ;  /* 0x0000001f2300780c */ /* 0x001fe20003f25270 */
[----:B------:R-:W0:Y:S01]  /*0b10*/  S2UR UR7, SR_CgaCtaId ;  /* 0x00000000000779c3 */ /* 0x000e220000008800 */
[----:B------:R-:W-:Y:S01]  /*0b20*/  UMOV UR6, 0x400 ;  /* 0x0000040000067882 */ /* 0x000fe20000000000 */
[----:B------:R-:W-:Y:S01]  /*0b30*/  VIADDMNMX.U32 R6, R36, R7, 0x6, PT ;  /* 0x0000000624067446 */ /* 0x000fe20003800007 */
        /* <DEDUP_REMOVED lines=552> */
[----:B------:R2:W3:Y:S04]  /*2dc0*/  LDS R15, [R147+0xc] ;  /* 0x00000c00930f7984 */ /* 0x0004e80000000800 */
        /* <DEDUP_REMOVED lines=21> */
.L_x_263:
        /* <DEDUP_REMOVED lines=34> */
[----:B------:R-:W-:-:S02]  /*3140*/  LEA R79, R79, UR5, 0x2 ;  /* 0x000000054f4f7c11 */ /* 0x000fc4000f8e10ff */
[-C--:B------:R-:W-:Y:S01]  /*3150*/  ISETP.GE.AND P6, PT, R0, R3.reuse, PT ;  /* 0x000000030000720c */ /* 0x080fe20003fc6270 */
[----:B------:R0:W-:Y:S01]  /*3160*/  STS [R5], R22 ;  /* 0x0000001605007388 */ /* 0x0001e20000000800 */
[----:B------:R-:W-:Y:S01]  /*3170*/  IADD3 R0, P0, PT, R2, R0, RZ ;  /* 0x0000000002007210 */ /* 0x000fe20007f1e0ff */
[----:B------:R-:W-:Y:S01]  /*3180*/  VIADD R2, R6, 0x100 ;  /* 0x0000010006027836 */ /* 0x000fe20000000000 */
[-C--:B------:R-:W-:Y:S01]  /*3190*/  ISETP.GE.AND P1, PT, R8, R3.reuse, PT ;  /* 0x000000030800720c */ /* 0x080fe20003f26270 */
[----:B------:R-:W-:Y:S01]  /*31a0*/  STS [R60], R23 ;  /* 0x000000173c007388 */ /* 0x000fe20000000800 */
[----:B------:R-:W-:Y:S02]  /*31b0*/  VIADD R8, R6, 0x600 ;  /* 0x0000060006087836 */ /* 0x000fe40000000000 */
[-C--:B------:R-:W-:Y:S01]  /*31c0*/  ISETP.GE.AND P5, PT, R2, R3.reuse, PT ;  /* 0x000000030200720c */ /* 0x080fe20003fa6270 */
[----:B------:R-:W-:Y:S01]  /*31d0*/  STS [R9], R24 ;  /* 0x0000001809007388 */ /* 0x000fe20000000800 */
[----:B------:R-:W-:Y:S01]  /*31e0*/  VIADD R2, R6, 0x500 ;  /* 0x0000050006027836 */ /* 0x000fe20000000000 */
[----:B0-----:R-:W-:Y:S01]  /*31f0*/  LEA R5, R74, UR5, 0x2 ;  /* 0x000000054a057c11 */ /* 0x001fe2000f8e10ff */
[----:B------:R-:W0:Y:S01]  /*3200*/  LDCU.64 UR4, c[0x0][0x390] ;  /* 0x00007200ff0477ac */ /* 0x000e220008000a00 */
[----:B------:R-:W-:Y:S01]  /*3210*/  STS [R64], R25 ;  /* 0x0000001940007388 */ /* 0x000fe20000000800 */
[----:B------:R-:W-:-:S02]  /*3220*/  ISETP.GE.AND P2, PT, R8, R3, PT ;  /* 0x000000030800720c */ /* 0x000fc40003f46270 */
[----:B------:R-:W-:Y:S01]  /*3230*/  ISETP.GE.AND P3, PT, R2, R3, PT ;  /* 0x000000030200720c */ /* 0x000fe20003f66270 */
[----:B------:R-:W-:Y:S01]  /*3240*/  STS [R11], R26 ;  /* 0x0000001a0b007388 */ /* 0x000fe20000000800 */
[----:B------:R-:W-:-:S03]  /*3250*/  VIADD R2, R6, 0x900 ;  /* 0x0000090006027836 */ /* 0x000fc60000000000 */
[----:B------:R-:W-:Y:S04]  /*3260*/  STS [R68], R27 ;  /* 0x0000001b44007388 */ /* 0x000fe80000000800 */
[----:B------:R-:W-:Y:S04]  /*3270*/  STS [R13], R28 ;  /* 0x0000001c0d007388 */ /* 0x000fe80000000800 */
[----:B------:R-:W-:Y:S04]  /*3280*/  STS [R72], R29 ;  /* 0x0000001d48007388 */ /* 0x000fe80000000800 */
[----:B------:R1:W-:Y:S04]  /*3290*/  STS [R5], R30 ;  /* 0x0000001e05007388 */ /* 0x0003e80000000800 */
[----:B------:R-:W-:Y:S04]  /*32a0*/  STS [R76], R31 ;  /* 0x0000001f4c007388 */ /* 0x000fe80000000800 */
[----:B------:R-:W-:Y:S01]  /*32b0*/  STS [R77], R32 ;  /* 0x000000204d007388 */ /* 0x000fe20000000800 */
[----:B-1----:R-:W-:Y:S01]  /*32c0*/  IMAD.X R5, RZ, RZ, RZ, P0 ;  /* 0x000000ffff057224 */ /* 0x002fe200000e06ff */
[----:B0-----:R-:W-:-:S02]  /*32d0*/  LEA R4, P0, R0, UR4, 0x2 ;  /* 0x0000000400047c11 */ /* 0x001fc4000f8010ff */
[----:B------:R-:W-:Y:S02]  /*32e0*/  STS [R78], R33 ;  /* 0x000000214e007388 */ /* 0x000fe40000000800 */
[----:B------:R-:W-:Y:S02]  /*32f0*/  LEA.HI.X R5, R0, UR5, R5, 0x2, P0 ;  /* 0x0000000500057c11 */ /* 0x000fe400080f1405 */
[----:B------:R-:W-:Y:S01]  /*3300*/  STS [R79], R34 ;  /* 0x000000224f007388 */ /* 0x000fe20000000800 */
[----:B------:R-:W-:Y:S01]  /*3310*/  LOP3.LUT R0, R6, 0x400, RZ, 0xfc, !PT ;  /* 0x0000040006007812 */ /* 0x000fe200078efcff */
[----:B------:R-:W-:Y:S03]  /*3320*/  BAR.SYNC.DEFER_BLOCKING 0x0 ;  /* 0x0000000000007b1d */ /* 0x000fe60000010000 */
[-C--:B------:R-:W-:Y:S01]  /*3330*/  ISETP.GE.AND P4, PT, R0, R3.reuse, PT ;  /* 0x000000030000720c */ /* 0x080fe20003f86270 */
[----:B------:R-:W-:Y:S01]  /*3340*/  VIADD R0, R6, 0x700 ;  /* 0x0000070006007836 */ /* 0x000fe20000000000 */
[-C--:B------:R-:W-:Y:S01]  /*3350*/  ISETP.GE.AND P0, PT, R10, R3.reuse, PT ;  /* 0x000000030a00720c */ /* 0x080fe20003f06270 */
        /* <DEDUP_REMOVED lines=14> */
[----:B------:R-:W-:-:S02]  /*3440*/  ISETP.GE.AND P6, PT, R0, R3, PT ;  /* 0x000000030000720c */ /* 0x000fc40003fc6270 */
[----:B------:R-:W-:Y:S01]  /*3450*/  LOP3.LUT R0, R6, 0x800, RZ, 0xfc, !PT ;  /* 0x0000080006007812 */ /* 0x000fe200078efcff */
[----:B-1----:R-:W-:Y:S03]  /*3460*/  @!P5 STG.E desc[UR8][R4.64+0x400], R9 ;  /* 0x000400090400d986 */ /* 0x002fe6000c101908 */
[----:B------:R-:W-:Y:S01]  /*3470*/  ISETP.GE.AND P5, PT, R0, R3, PT ;  /* 0x000000030000720c */ /* 0x000fe20003fa6270 */
[----:B------:R-:W0:Y:S01]  /*3480*/  LDS R33, [R7+0x3400] ;  /* 0x0034000007217984 */ /* 0x000e220000000800 */
[----:B------:R-:W-:-:S03]  /*3490*/  VIADD R0, R6, 0xa00 ;  /* 0x00000a0006007836 */ /* 0x000fc60000000000 */
[----:B------:R-:W1:Y:S04]  /*34a0*/  LDS R35, [R7+0x3800] ;  /* 0x0038000007237984 */ /* 0x000e680000000800 */
[----:B------:R-:W1:Y:S04]  /*34b0*/  LDS R9, [R7+0x3c00] ;  /* 0x003c000007097984 */ /* 0x000e680000000800 */
[----:B--2---:R-:W-:Y:S01]  /*34c0*/  @!P1 STG.E desc[UR8][R4.64+0x800], R11 ;  /* 0x0008000b04009986 */ /* 0x004fe2000c101908 */
[----:B------:R-:W-:Y:S01]  /*34d0*/  ISETP.GE.AND P1, PT, R2, R3, PT ;  /* 0x000000030200720c */ /* 0x000fe20003f26270 */
[----:B------:R-:W-:-:S02]  /*34e0*/  VIADD R2, R6, 0xb00 ;  /* 0x00000b0006027836 */ /* 0x000fc40000000000 */
[----:B---3--:R-:W-:Y:S03]  /*34f0*/  @!P4 STG.E desc[UR8][R4.64+0x1000], R15 ;  /* 0x0010000f0400c986 */ /* 0x008fe6000c101908 */
[-C--:B------:R-:W-:Y:S01]  /*3500*/  ISETP.GE.AND P4, PT, R2, R3.reuse, PT ;  /* 0x000000030200720c */ /* 0x080fe20003f86270 */
[----:B----4-:R-:W-:Y:S01]  /*3510*/  @!P0 STG.E desc[UR8][R4.64+0xc00], R13 ;  /* 0x000c000d04008986 */ /* 0x010fe2000c101908 */
[----:B------:R-:W-:Y:S01]  /*3520*/  VIADD R2, R6, 0xd00 ;  /* 0x00000d0006027836 */ /* 0x000fe20000000000 */
[-C--:B------:R-:W-:Y:S02]  /*3530*/  ISETP.GE.AND P0, PT, R0, R3.reuse, PT ;  /* 0x000000030000720c */ /* 0x080fe40003f06270 */
        /* <DEDUP_REMOVED lines=8> */
[----:B------:R-:W-:Y:S01]  /*35c0*/  ISETP.GE.AND P2, PT, R2, R3, PT ;  /* 0x000000030200720c */ /* 0x000fe20003f46270 */
[----:B------:R-:W-:-:S02]  /*35d0*/  VIADD R2, R6, 0xf00 ;  /* 0x00000f0006027836 */ /* 0x000fc40000000000 */
[----:B------:R0:W-:Y:S01]  /*35e0*/  @!P3 STG.E desc[UR8][R4.64+0x1400], R17 ;  /* 0x001400110400b986 */ /* 0x0001e2000c101908 */
[-C--:B------:R-:W-:Y:S01]  /*35f0*/  ISETP.GE.AND P3, PT, R0, R3.reuse, PT ;  /* 0x000000030000720c */ /* 0x080fe20003f66270 */
[----:B------:R-:W-:Y:S02]  /*3600*/  VIADD R0, R6, 0xe00 ;  /* 0x00000e0006007836 */ /* 0x000fe40000000000 */
[----:B------:R0:W-:Y:S01]  /*3610*/  @!P5 STG.E desc[UR8][R4.64+0x2000], R23 ;  /* 0x002000170400d986 */ /* 0x0001e2000c101908 */
[-C--:B------:R-:W-:Y:S01]  /*3620*/  ISETP.GE.AND P5, PT, R2, R3.reuse, PT ;  /* 0x000000030200720c */ /* 0x080fe20003fa6270 */
[----:B------:R-:W-:Y:S02]  /*3630*/  VIADD R2, R6, 0x1100 ;  /* 0x0000110006027836 */ /* 0x000fe40000000000 */
[----:B------:R0:W-:Y:S01]  /*3640*/  @!P6 STG.E desc[UR8][R4.64+0x1c00], R21 ;  /* 0x001c00150400e986 */ /* 0x0001e2000c101908 */
[-C--:B------:R-:W-:Y:S02]  /*3650*/  ISETP.GE.AND P6, PT, R0, R3.reuse, PT ;  /* 0x000000030000720c */ /* 0x080fe40003fc6270 */
[----:B------:R-:W-:Y:S01]  /*3660*/  LOP3.LUT R0, R6, 0x1000, RZ, 0xfc, !PT ;  /* 0x0000100006007812 */ /* 0x000fe200078efcff */
[----:B------:R0:W-:Y:S03]  /*3670*/  @!P1 STG.E desc[UR8][R4.64+0x2400], R25 ;  /* 0x0024001904009986 */ /* 0x0001e6000c101908 */
[-C--:B------:R-:W-:Y:S01]  /*3680*/  ISETP.GE.AND P1, PT, R0, R3.reuse, PT ;  /* 0x000000030000720c */ /* 0x080fe20003f26270 */
[----:B------:R0:W-:Y:S01]  /*3690*/  @!P0 STG.E desc[UR8][R4.64+0x2800], R27 ;  /* 0x0028001b04008986 */ /* 0x0001e2000c101908 */
[----:B------:R-:W-:Y:S01]  /*36a0*/  ISETP.GE.AND P0, PT, R2, R3, PT ;  /* 0x000000030200720c */ /* 0x000fe20003f06270 */
[----:B------:R-:W-:-:S02]  /*36b0*/  VIADD R0, R6, 0x1200 ;  /* 0x0000120006007836 */ /* 0x000fc40000000000 */
[----:B------:R-:W-:Y:S01]  /*36c0*/  VIADD R2, R6, 0x1300 ;  /* 0x0000130006027836 */ /* 0x000fe20000000000 */
[----:B------:R1:W-:Y:S02]  /*36d0*/  @!P4 STG.E desc[UR8][R4.64+0x2c00], R29 ;  /* 0x002c001d0400c986 */ /* 0x0003e4000c101908 */
[-C--:B------:R-:W-:Y:S02]  /*36e0*/  ISETP.GE.AND P4, PT, R0, R3.reuse, PT ;  /* 0x000000030000720c */ /* 0x080fe40003f86270 */
[----:B------:R2:W-:Y:S01]  /*36f0*/  @!P3 STG.E desc[UR8][R4.64+0x3000], R31 ;  /* 0x0030001f0400b986 */ /* 0x0005e2000c101908 */
[-C--:B------:R-:W-:Y:S01]  /*3700*/  ISETP.GE.AND P3, PT, R2, R3.reuse, PT ;  /* 0x000000030200720c */ /* 0x080fe20003f66270 */
[C---:B------:R-:W-:Y:S01]  /*3710*/  VIADD R2, R6.reuse, 0x1500 ;  /* 0x0000150006027836 */ /* 0x040fe20000000000 */
[C---:B------:R-:W-:Y:S01]  /*3720*/  LOP3.LUT R0, R6.reuse, 0x1400, RZ, 0xfc, !PT ;  /* 0x0000140006007812 */ /* 0x040fe200078efcff */
[----:B------:R-:W-:Y:S01]  /*3730*/  VIADD R6, R6, 0x1600 ;  /* 0x0000160006067836 */ /* 0x000fe20000000000 */
[----:B0-----:R0:W-:Y:S02]  /*3740*/  @!P2 STG.E desc[UR8][R4.64+0x3400], R33 ;  /* 0x003400210400a986 */ /* 0x0011e4000c101908 */
[----:B------:R-:W-:-:S02]  /*3750*/  ISETP.GE.AND P2, PT, R0, R3, PT ;  /* 0x000000030000720c */ /* 0x000fc40003f46270 */
[----:B-1----:R0:W-:Y:S01]  /*3760*/  @!P6 STG.E desc[UR8][R4.64+0x3800], R35 ;  /* 0x003800230400e986 */ /* 0x0021e2000c101908 */
[----:B------:R-:W-:-:S03]  /*3770*/  ISETP.GE.AND P6, PT, R2, R3, PT ;  /* 0x000000030200720c */ /* 0x000fc60003fc6270 */
[----:B------:R0:W-:Y:S01]  /*3780*/  @!P5 STG.E desc[UR8][R4.64+0x3c00], R9 ;  /* 0x003c00090400d986 */ /* 0x0001e2000c101908 */
[----:B------:R-:W-:-:S03]  /*3790*/  ISETP.GE.AND P5, PT, R6, R3, PT ;  /* 0x000000030600720c */ /* 0x000fc60003fa6270 */
        /* <DEDUP_REMOVED lines=10> */
.L_x_262:
[----:B------:R-:W0:Y:S01]  /*3840*/  S2R R7, SR_CgaCtaId ;  /* 0x0000000000077919 */ /* 0x000e220000008800 */
[----:B------:R-:W-:Y:S01]  /*3850*/  MOV R6, 0x400 ;  /* 0x0000040000067802 */ /* 0x000fe20000000f00 */
[----:B------:R-:W-:Y:S01]  /*3860*/  UMOV UR5, URZ ;  /* 0x000000ff00057c82 */ /* 0x000fe20008000000 */
[----:B------:R-:W-:Y:S01]  /*3870*/  ISETP.GE.U32.AND P0, PT, R3, 0xfd00, PT ;  /* 0x0000fd000300780c */ /* 0x000fe20003f06070 */
[----:B------:R-:W1:Y:S01]  /*3880*/  S2R R13, SR_TID.X ;  /* 0x00000000000d7919 */ /* 0x000e620000002100 */
[----:B------:R-:W-:Y:S01]  /*3890*/  UMOV UR6, URZ ;  /* 0x000000ff00067c82 */ /* 0x000fe20008000000 */
[----:B------:R-:W-:Y:S02]  /*38a0*/  CS2R R14, SRZ ;  /* 0x00000000000e7805 */ /* 0x000fe4000001ff00 */
[----:B------:R-:W-:Y:S01]  /*38b0*/  ISETP.GE.U32.AND.EX P0, PT, R0, RZ, PT, P0 ;  /* 0x000000ff0000720c */ /* 0x000fe20003f06100 */
[----:B------:R-:W-:Y:S01]  /*38c0*/  IMAD.MOV.U32 R16, RZ, RZ, RZ ;  /* 0x000000ffff107224 */ /* 0x000fe200078e00ff */
[----:B------:R-:W-:Y:S01]  /*38d0*/  CS2R R8, SRZ ;  /* 0x0000000000087805 */ /* 0x000fe2000001ff00 */
[----:B------:R-:W-:Y:S01]  /*38e0*/  IMAD.MOV.U32 R12, RZ, RZ, RZ ;  /* 0x000000ffff0c7224 */ /* 0x000fe200078e00ff */
[----:B------:R-:W-:Y:S01]  /*38f0*/  CS2R R22, SRZ ;  /* 0x0000000000167805 */ /* 0x000fe2000001ff00 */
[----:B------:R-:W-:Y:S01]  /*3900*/  IMAD.MOV.U32 R11, RZ, RZ, RZ ;  /* 0x000000ffff0b7224 */ /* 0x000fe200078e00ff */
[----:B------:R-:W-:Y:S01]  /*3910*/  CS2R R24, SRZ ;  /* 0x0000000000187805 */ /* 0x000fe2000001ff00 */
[----:B------:R-:W-:Y:S01]  /*3920*/  IMAD.MOV.U32 R19, RZ, RZ, RZ ;  /* 0x000000ffff137224 */ /* 0x000fe200078e00ff */
        /* <DEDUP_REMOVED lines=26> */
[----:B------:R-:W-:-:S05]  /*3ad0*/  LOP3.LUT R15, R15, 0x7c00, RZ, 0xc0, !PT ;  /* 0x00007c000f0f7812 */ /* 0x000fca00078ec0ff */
[----:B------:R-:W-:Y:S02]  /*3ae0*/  IMAD.IADD R18, R6, 0x1, R15 ;  /* 0x0000000106127824 */ /* 0x000fe400078e020f */
[----:B------:R-:W-:Y:S02]  /*3af0*/  IMAD.MOV.U32 R15, RZ, RZ, RZ ;  /* 0x000000ffff0f7224 */ /* 0x000fe400078e00ff */
[----:B-1----:R-:W-:Y:S01]  /*3b00*/  IMAD R18, R17, 0x4, R18 ;  /* 0x0000000411127824 */ /* 0x002fe200078e0212 */
[----:B------:R-:W-:-:S07]  /*3b10*/  IADD3.X R17, PT, PT, R0, -0x1, RZ, P0, !PT ;  /* 0xffffffff00117810 */ /* 0x000fce00007fe4ff */
.L_x_271:
[----:B-12---:R-:W-:-:S05]  /*3b20*/  UMOV UR4, URZ ;  /* 0x000000ff00047c82 */ /* 0x006fca0008000000 */
.L_x_266:
        /* <DEDUP_REMOVED lines=327> */
.L_x_268:
[----:B------:R-:W-:Y:S05]  /*4fa0*/  BSYNC.RECONVERGENT B0 ;  /* 0x0000000000007941 */ /* 0x000fea0003800200 */
.L_x_267:
        /* <DEDUP_REMOVED lines=21> */
[----:B------:R-:W-:Y:S02]  /*5100*/  IADD3 R31, P0, P1, R31, R14, R8 ;  /* 0x0000000e1f1f7210 */ /* 0x000fe4000791e008 */
[----:B------:R-:W-:Y:S02]  /*5110*/  PRMT R27, R27, 0x7773, RZ ;  /* 0x000077731b1b7816 */ /* 0x000fe400000000ff */
[----:B------:R-:W-:Y:S02]  /*5120*/  PRMT R29, R29, 0x7773, RZ ;  /* 0x000077731d1d7816 */ /* 0x000fe400000000ff */
[----:B------:R-:W-:Y:S02]  /*5130*/  IADD3 R28, P2, P3, R28, R11, R37 ;  /* 0x0000000b1c1c7210 */ /* 0x000fe40007b5e025 */
[----:B--2---:R-:W-:Y:S02]  /*5140*/  PRMT R8, R32, 0x7770, RZ ;  /* 0x0000777020087816 */ /* 0x004fe400000000ff */
[----:B---3--:R-:W-:-:S02]  /*5150*/  PRMT R11, R33, 0x7770, RZ ;  /* 0x00007770210b7816 */ /* 0x008fc400000000ff */
[----:B------:R-:W-:Y:S02]  /*5160*/  LOP3.LUT R27, R27, 0xff, RZ, 0xc0, !PT ;  /* 0x000000ff1b1b7812 */ /* 0x000fe400078ec0ff */
[----:B------:R-:W-:Y:S02]  /*5170*/  LOP3.LUT R30, R29, 0xff, RZ, 0xc0, !PT ;  /* 0x000000ff1d1e7812 */ /* 0x000fe400078ec0ff */
[----:B------:R-:W-:Y:S02]  /*5180*/  LOP3.LUT R14, R8, 0xff, RZ, 0xc0, !PT ;  /* 0x000000ff080e7812 */ /* 0x000fe400078ec0ff */
[----:B------:R-:W-:Y:S02]  /*5190*/  LOP3.LUT R11, R11, 0xff, RZ, 0xc0, !PT ;  /* 0x000000ff0b0b7812 */ /* 0x000fe400078ec0ff */
[----:B------:R-:W-:Y:S02]  /*51a0*/  IADD3.X R38, PT, PT, RZ, R7, RZ, P4, P5 ;  /* 0x00000007ff267210 */ /* 0x000fe400027ea4ff */
[----:B------:R-:W-:-:S02]  /*51b0*/  IADD3 R30, P4, P5, R30, R15, R27 ;  /* 0x0000000f1e1e7210 */ /* 0x000fc40007d9e01b */
[----:B------:R-:W-:Y:S01]  /*51c0*/  IADD3.X R37, PT, PT, RZ, R9, RZ, P2, P3 ;  /* 0x00000009ff257210 */ /* 0x000fe200017e64ff */
[----:B------:R-:W-:Y:S01]  /*51d0*/  LDS R15, [R18+0x2380] ;  /* 0x00238000120f7984 */ /* 0x000fe20000000800 */
[----:B------:R-:W-:Y:S02]  /*51e0*/  IADD3 R27, P2, P3, R11, R36, R14 ;  /* 0x000000240b1b7210 */ /* 0x000fe40007b5e00e */
[----:B------:R-:W-:Y:S01]  /*51f0*/  PRMT R7, R32, 0x7771, RZ ;  /* 0x0000777120077816 */ /* 0x000fe200000000ff */
[----:B------:R-:W0:Y:S01]  /*5200*/  LDS R14, [R18+0x2300] ;  /* 0x00230000120e7984 */ /* 0x000e220000000800 */
[----:B------:R-:W-:Y:S02]  /*5210*/  PRMT R8, R33, 0x7771, RZ ;  /* 0x0000777121087816 */ /* 0x000fe400000000ff */
[----:B------:R-:W-:Y:S02]  /*5220*/  LOP3.LUT R7, R7, 0xff, RZ, 0xc0, !PT ;  /* 0x000000ff07077812 */ /* 0x000fe400078ec0ff */
[----:B------:R-:W-:-:S02]  /*5230*/  LOP3.LUT R8, R8, 0xff, RZ, 0xc0, !PT ;  /* 0x000000ff08087812 */ /* 0x000fc400078ec0ff */
        /* <DEDUP_REMOVED lines=9> */
[----:B------:R-:W-:Y:S02]  /*52d0*/  IADD3.X R33, PT, PT, RZ, R16, RZ, P4, P5 ;  /* 0x00000010ff217210 */ /* 0x000fe400027ea4ff */
[----:B------:R-:W-:Y:S02]  /*52e0*/  LOP3.LUT R7, R32, 0xff, RZ, 0xc0, !PT ;  /* 0x000000ff20077812 */ /* 0x000fe400078ec0ff */
[----:B------:R-:W-:-:S02]  /*52f0*/  IADD3 R29, P4, P5, R8, R31, R29 ;  /* 0x0000001f081d7210 */ /* 0x000fc40007d9e01d */
[----:B----4-:R-:W-:Y:S02]  /*5300*/  PRMT R8, R34, 0x7771, RZ ;  /* 0x0000777122087816 */ /* 0x010fe400000000ff */
[----:B-----5:R-:W-:Y:S02]  /*5310*/  PRMT R11, R35, 0x7771, RZ ;  /* 0x00007771230b7816 */ /* 0x020fe400000000ff */
        /* <DEDUP_REMOVED lines=17> */
[----:B------:R-:W-:Y:S02]  /*5430*/  IADD3.X R33, PT, PT, RZ, R33, RZ, P2, P3 ;  /* 0x00000021ff217210 */ /* 0x000fe400017e64ff */
[----:B------:R-:W-:Y:S02]  /*5440*/  IADD3 R30, P1, P0, R9, R27, R30 ;  /* 0x0000001b091e7210 */ /* 0x000fe4000783e01e */
[----:B------:R-:W-:Y:S02]  /*5450*/  IADD3 R29, P2, P3, R8, R29, R7 ;  /* 0x0000001d081d7210 */ /* 0x000fe40007b5e007 */
[----:B0-----:R-:W-:Y:S02]  /*5460*/  PRMT R7, R14, 0x7770, RZ ;  /* 0x000077700e077816 */ /* 0x001fe400000000ff */
[----:B------:R-:W-:-:S02]  /*5470*/  PRMT R9, R15, 0x7770, RZ ;  /* 0x000077700f097816 */ /* 0x000fc400000000ff */
[----:B------:R-:W-:Y:S02]  /*5480*/  LOP3.LUT R34, R34, 0xff, RZ, 0xc0, !PT ;  /* 0x000000ff22227812 */ /* 0x000fe400078ec0ff */
[----:B------:R-:W-:Y:S02]  /*5490*/  LOP3.LUT R27, R35, 0xff, RZ, 0xc0, !PT ;  /* 0x000000ff231b7812 */ /* 0x000fe400078ec0ff */
[----:B------:R-:W-:Y:S02]  /*54a0*/  PRMT R8, R14, 0x7771, RZ ;  /* 0x000077710e087816 */ /* 0x000fe400000000ff */
[----:B------:R-:W-:Y:S02]  /*54b0*/  LOP3.LUT R16, R7, 0xff, RZ, 0xc0, !PT ;  /* 0x000000ff07107812 */ /* 0x000fe400078ec0ff */
[----:B------:R-:W-:Y:S02]  /*54c0*/  LOP3.LUT R9, R9, 0xff, RZ, 0xc0, !PT ;  /* 0x000000ff09097812 */ /* 0x000fe400078ec0ff */
[----:B------:R-:W-:-:S02]  /*54d0*/  IADD3.X R32, PT, PT, RZ, R32, RZ, P1, P0 ;  /* 0x00000020ff207210 */ /* 0x000fc40000fe04ff */
[----:B------:R-:W-:Y:S02]  /*54e0*/  PRMT R11, R15, 0x7771, RZ ;  /* 0x000077710f0b7816 */ /* 0x000fe400000000ff */
[----:B------:R-:W-:Y:S02]  /*54f0*/  IADD3 R27, P0, P1, R27, R12, R34 ;  /* 0x0000000c1b1b7210 */ /* 0x000fe4000791e022 */
[----:B------:R-:W-:Y:S02]  /*5500*/  LOP3.LUT R12, R8, 0xff, RZ, 0xc0, !PT ;  /* 0x000000ff080c7812 */ /* 0x000fe400078ec0ff */
        /* <DEDUP_REMOVED lines=18> */
[----:B------:R-:W-:Y:S02]  /*5630*/  IADD3.X R12, PT, PT, RZ, R30, RZ, P0, P1 ;  /* 0x0000001eff0c7210 */ /* 0x000fe400007e24ff */
[----:B------:R-:W-:-:S07]  /*5640*/  IADD3.X R16, PT, PT, RZ, R28, RZ, P4, P5 ;  /* 0x0000001cff107210 */ /* 0x000fce00027ea4ff */
.L_x_270:
[----:B------:R-:W-:Y:S05]  /*5650*/  BSYNC.RECONVERGENT B0 ;  /* 0x0000000000007941 */ /* 0x000fea0003800200 */
.L_x_269:
        /* <DEDUP_REMOVED lines=21> */
.L_x_265:
[----:B------:R-:W-:Y:S01]  /*57b0*/  IADD3 R36, P1, PT, R3, -UR5, RZ ;  /* 0x8000000503247c10 */ /* 0x000fe2000ff3e0ff */
[----:B------:R-:W-:-:S03]  /*57c0*/  IMAD.MOV.U32 R17, RZ, RZ, R12 ;  /* 0x000000ffff117224 */ /* 0x000fc600078e000c */
[----:B------:R-:W-:Y:S02]  /*57d0*/  ISETP.GE.U32.AND P0, PT, R36, 0x1700, PT ;  /* 0x000017002400780c */ /* 0x000fe40003f06070 */
[----:B-1----:R-:W-:-:S04]  /*57e0*/  IADD3.X R27, PT, PT, R0, ~UR6, RZ, P1, !PT ;  /* 0x80000006001b7c10 */ /* 0x002fc80008ffe4ff */
[----:B------:R-:W-:-:S13]  /*57f0*/  ISETP.GE.AND.EX P0, PT, R27, RZ, PT, P0 ;  /* 0x000000ff1b00720c */ /* 0x000fda0003f06300 */
[----:B------:R-:W-:Y:S05]  /*5800*/  @!P0 BRA `(.L_x_272) ;  /* 0x0000000c00788947 */ /* 0x000fea0003800000 */
.L_x_273:
        /* <DEDUP_REMOVED lines=212> */
[----:B------:R-:W-:Y:S01]  /*6550*/  UIADD3.X UR6, UPT, UPT, URZ, UR6, URZ, UP0, !UPT ;  /* 0x00000006ff067290 */ /* 0x000fe200087fe4ff */
[----:B0-----:R-:W-:Y:S01]  /*6560*/  VIADD R31, R12, 0x1 ;  /* 0x000000010c1f7836 */ /* 0x001fe20000000000 */
[----:B------:R-:W-:-:S04]  /*6570*/  IADD3 R12, P1, PT, R3, -UR5, RZ ;  /* 0x80000005030c7c10 */ /* 0x000fc8000ff3e0ff */
[----:B------:R1:W-:Y:S01]  /*6580*/  STS.U8 [R18], R31 ;  /* 0x0000001f12007388 */ /* 0x0003e20000000000 */
[----:B------:R-:W-:Y:S02]  /*6590*/  ISETP.GT.U32.AND P0, PT, R12, 0x16ff, PT ;  /* 0x000016ff0c00780c */ /* 0x000fe40003f04070 */
[----:B------:R-:W-:-:S04]  /*65a0*/  IADD3.X R28, PT, PT, R0, ~UR6, RZ, P1, !PT ;  /* 0x80000006001c7c10 */ /* 0x000fc80008ffe4ff */
[----:B------:R-:W-:-:S13]  /*65b0*/  ISETP.GT.AND.EX P0, PT, R28, RZ, PT, P0 ;  /* 0x000000ff1c00720c */ /* 0x000fda0003f04300 */
[----:B-1----:R-:W-:Y:S05]  /*65c0*/  @P0 BRA `(.L_x_273) ;  /* 0xfffffff000900947 */ /* 0x002fea000383ffff */
[----:B------:R-:W-:Y:S02]  /*65d0*/  IMAD.MOV.U32 R36, RZ, RZ, R12 ;  /* 0x000000ffff247224 */ /* 0x000fe400078e000c */
[----:B------:R-:W-:-:S07]  /*65e0*/  IMAD.MOV.U32 R27, RZ, RZ, R28 ;  /* 0x000000ffff1b7224 */ /* 0x000fce00078e001c */
.L_x_272:
        /* <DEDUP_REMOVED lines=26> */
[----:B------:R-:W-:Y:S02]  /*6790*/  SHF.R.U64 R7, R7, 0x8, R12 ;  /* 0x0000000807077819 */ /* 0x000fe4000000120c */
[----:B------:R-:W-:Y:S01]  /*67a0*/  CS2R R20, SRZ ;  /* 0x0000000000147805 */ /* 0x000fe2000001ff00 */
[----:B------:R-:W-:Y:S02]  /*67b0*/  IMAD.MOV.U32 R25, RZ, RZ, R13 ;  /* 0x000000ffff197224 */ /* 0x000fe400078e000d */
[----:B------:R-:W-:Y:S02]  /*67c0*/  IMAD.MOV.U32 R26, RZ, RZ, RZ ;  /* 0x000000ffff1a7224 */ /* 0x000fe400078e00ff */
[----:B------:R-:W-:-:S05]  /*67d0*/  VIADD R7, R7, 0x1 ;  /* 0x0000000107077836 */ /* 0x000fca0000000000 */
[----:B------:R-:W-:-:S07]  /*67e0*/  LOP3.LUT R23, R7, 0x3, RZ, 0xc0, !PT ;  /* 0x0000000307177812 */ /* 0x000fce00078ec0ff */
.L_x_278:
        /* <DEDUP_REMOVED lines=20> */
.L_x_277:
[----:B------:R-:W-:Y:S05]  /*6930*/  BSYNC.RECONVERGENT B1 ;  /* 0x0000000000017941 */ /* 0x000fea0003800200 */
.L_x_276:
[----:B------:R-:W-:Y:S05]  /*6940*/  @!P0 BRA `(.L_x_275) ;  /* 0x0000000000b48947 */ /* 0x000fea0003800000 */
.L_x_279:
        /* <DEDUP_REMOVED lines=16> */
[C---:B------:R-:W-:Y:S01]  /*6a50*/  LOP3.LUT R21, R20.reuse, 0x3, RZ, 0xc0, !PT ;  /* 0x0000000314157812 */ /* 0x040fe200078ec0ff */
[----:B------:R-:W-:Y:S01]  /*6a60*/  IMAD.SHL.U32 R22, R20, 0x100, RZ ;  /* 0x0000010014167824 */ /* 0x000fe200078e00ff */
[----:B------:R-:W-:Y:S02]  /*6a70*/  LOP3.LUT R12, R12, 0xfffffc00, RZ, 0xc0, !PT ;  /* 0xfffffc000c0c7812 */ /* 0x000fe400078ec0ff */
[----:B-----5:R-:W-:Y:S02]  /*6a80*/  LOP3.LUT R23, R29, R23, RZ, 0xc0, !PT ;  /* 0x000000171d177212 */ /* 0x020fe400078ec0ff */
[-C--:B------:R-:W-:Y:S02]  /*6a90*/  IADD3 R7, PT, PT, R7, R10.reuse, R12 ;  /* 0x0000000a07077210 */ /* 0x080fe40007ffe00c */
[----:B------:R-:W-:Y:S01]  /*6aa0*/  LOP3.LUT R22, R22, 0xfffffc00, RZ, 0xc0, !PT ;  /* 0xfffffc0016167812 */ /* 0x000fe200078ec0ff */
[C---:B-1----:R-:W-:Y:S01]  /*6ab0*/  IMAD.SHL.U32 R19, R23.reuse, 0x100, RZ ;  /* 0x0000010017137824 */ /* 0x042fe200078e00ff */
[----:B------:R-:W-:Y:S01]  /*6ac0*/  LOP3.LUT R23, R23, 0x3, RZ, 0xc0, !PT ;  /* 0x0000000317177812 */ /* 0x000fe200078ec0ff */
[----:B------:R-:W1:Y:S01]  /*6ad0*/  LDS.U8 R12, [R7] ;  /* 0x00000000070c7984 */ /* 0x000e620000000000 */
[----:B------:R-:W-:-:S02]  /*6ae0*/  IADD3 R21, PT, PT, R21, R10, R22 ;  /* 0x0000000a15157210 */ /* 0x000fc40007ffe016 */
        /* <DEDUP_REMOVED lines=19> */
.L_x_275:
[----:B------:R-:W-:Y:S05]  /*6c20*/  BSYNC.RECONVERGENT B0 ;  /* 0x0000000000007941 */ /* 0x000fea0003800200 */
.L_x_274:
[----:B-1-3--:R-:W1:Y:S01]  /*6c30*/  S2R R12, SR_LANEID ;  /* 0x00000000000c7919 */ /* 0x00ae620000000000 */
[----:B------:R-:W-:Y:S01]  /*6c40*/  BAR.SYNC.DEFER_BLOCKING 0x0 ;  /* 0x0000000000007b1d */ /* 0x000fe20000010000 */
[C---:B------:R-:W-:Y:S02]  /*6c50*/  ISETP.GT.U32.AND P0, PT, R13.reuse, 0x1ff, PT ;  /* 0x000001ff0d00780c */ /* 0x040fe40003f04070 */
[C---:B------:R-:W-:Y:S02]  /*6c60*/  ISETP.GT.U32.AND P1, PT, R13.reuse, 0xff, PT ;  /* 0x000000ff0d00780c */ /* 0x040fe40003f24070 */
[----:B------:R-:W-:Y:S01]  /*6c70*/  SHF.R.U32.HI R45, RZ, 0x5, R13 ;  /* 0x00000005ff2d7819 */ /* 0x000fe2000001160d */
[----:B------:R-:W-:Y:S08]  /*6c80*/  BSSY.RECONVERGENT B0, `(.L_x_280) ;  /* 0x0000071000007945 */ /* 0x000ff00003800200 */
[----:B------:R-:W-:-:S02]  /*6c90*/  @!P0 LOP3.LUT R18, R13, 0x1e0, RZ, 0xc0, !PT ;  /* 0x000001e00d128812 */ /* 0x000fc400078ec0ff */
[----:B------:R-:W-:Y:S01]  /*6ca0*/  @!P1 LOP3.LUT R20, R13, 0xe0, RZ, 0xc0, !PT ;  /* 0x000000e00d149812 */ /* 0x000fe200078ec0ff */
[----:B-1----:R-:W-:-:S04]  /*6cb0*/  IMAD R7, R12, 0x200, R6 ;  /* 0x000002000c077824 */ /* 0x002fc800078e0206 */
        /* <DEDUP_REMOVED lines=18> */
[C---:B------:R-:W-:Y:S02]  /*6de0*/  PRMT R19, R18.reuse, 0x7772, RZ ;  /* 0x0000777212137816 */ /* 0x040fe400000000ff */
[----:B------:R-:W-:Y:S02]  /*6df0*/  PRMT R20, R21, 0x7772, RZ ;  /* 0x0000777215147816 */ /* 0x000fe400000000ff */
[----:B------:R-:W-:Y:S02]  /*6e00*/  LOP3.LUT R23, R23, 0xff, RZ, 0xc0, !PT ;  /* 0x000000ff17177812 */ /* 0x000fe400078ec0ff */
[----:B------:R-:W-:Y:S02]  /*6e10*/  PRMT R21, R21, 0x7773, RZ ;  /* 0x0000777315157816 */ /* 0x000fe400000000ff */
[----:B------:R-:W-:Y:S02]  /*6e20*/  PRMT R18, R18, 0x7773, RZ ;  /* 0x0000777312127816 */ /* 0x000fe400000000ff */
[----:B------:R-:W-:-:S02]  /*6e30*/  IADD3 R34, P4, P5, R43, R34, R38 ;  /* 0x000000222b227210 */ /* 0x000fc40007d9e026 */
[----:B------:R-:W-:Y:S02]  /*6e40*/  LOP3.LUT R22, R19, 0xff, RZ, 0xc0, !PT ;  /* 0x000000ff13167812 */ /* 0x000fe400078ec0ff */
[----:B------:R-:W-:Y:S02]  /*6e50*/  IADD3 R32, P2, P3, R23, R32, R36 ;  /* 0x0000002017207210 */ /* 0x000fe40007b5e024 */
[----:B------:R-:W-:Y:S02]  /*6e60*/  LOP3.LUT R19, R20, 0xff, RZ, 0xc0, !PT ;  /* 0x000000ff14137812 */ /* 0x000fe400078ec0ff */
[----:B------:R-:W-:Y:S02]  /*6e70*/  LOP3.LUT R21, R21, 0xff, RZ, 0xc0, !PT ;  /* 0x000000ff15157812 */ /* 0x000fe400078ec0ff */
[----:B------:R-:W-:Y:S02]  /*6e80*/  LOP3.LUT R20, R18, 0xff, RZ, 0xc0, !PT ;  /* 0x000000ff12147812 */ /* 0x000fe400078ec0ff */
[----:B------:R-:W-:-:S02]  /*6e90*/  IADD3.X R41, PT, PT, RZ, R41, RZ, P4, P5 ;  /* 0x00000029ff297210 */ /* 0x000fc400027ea4ff */
[----:B------:R-:W-:Y:S02]  /*6ea0*/  IADD3 R30, P4, P5, R19, R30, R22 ;  /* 0x0000001e131e7210 */ /* 0x000fe40007d9e016 */
[----:B------:R-:W-:Y:S01]  /*6eb0*/  IADD3.X R39, PT, PT, RZ, R39, RZ, P2, P3 ;  /* 0x00000027ff277210 */ /* 0x000fe200017e64ff */
[----:B------:R-:W-:Y:S01]  /*6ec0*/  LDS R22, [R7+0x380] ;  /* 0x0003800007167984 */ /* 0x000fe20000000800 */
[----:B----4-:R-:W-:Y:S02]  /*6ed0*/  PRMT R18, R24, 0x7770, RZ ;  /* 0x0000777018127816 */ /* 0x010fe400000000ff */
[----:B-----5:R-:W-:Y:S02]  /*6ee0*/  PRMT R19, R25, 0x7770, RZ ;  /* 0x0000777019137816 */ /* 0x020fe400000000ff */
[----:B------:R-:W-:Y:S02]  /*6ef0*/  IADD3 R28, P2, P3, R21, R28, R20 ;  /* 0x0000001c151c7210 */ /* 0x000fe40007b5e014 */
[----:B------:R0:W1:Y:S01]  /*6f00*/  LDS R21, [R7+0x300] ;  /* 0x0003000007157984 */ /* 0x0000620000000800 */
        /* <DEDUP_REMOVED lines=8> */
[C---:B------:R-:W-:Y:S02]  /*6f90*/  PRMT R18, R24.reuse, 0x7772, RZ ;  /* 0x0000777218127816 */ /* 0x040fe400000000ff */
[----:B------:R-:W-:Y:S02]  /*6fa0*/  PRMT R19, R25, 0x7772, RZ ;  /* 0x0000777219137816 */ /* 0x000fe400000000ff */
[----:B------:R-:W-:Y:S02]  /*6fb0*/  IADD3.X R37, PT, PT, RZ, R37, RZ, P4, P5 ;  /* 0x00000025ff257210 */ /* 0x000fe400027ea4ff */
[----:B------:R-:W-:Y:S02]  /*6fc0*/  IADD3 R23, P4, P5, R23, R34, R20 ;  /* 0x0000002217177210 */ /* 0x000fe40007d9e014 */
        /* <DEDUP_REMOVED lines=34> */
[----:B------:R-:W-:Y:S02]  /*71f0*/  PRMT R20, R22, 0x7771, RZ ;  /* 0x0000777116147816 */ /* 0x000fe400000000ff */
        /* <DEDUP_REMOVED lines=25> */
.L_x_281:
[----:B------:R-:W-:Y:S05]  /*7390*/  BSYNC.RECONVERGENT B0 ;  /* 0x0000000000007941 */ /* 0x000fea0003800200 */
.L_x_280:
[----:B------:R-:W-:Y:S04]  /*73a0*/  BSSY.RECONVERGENT B0, `(.L_x_282) ;  /* 0x000006c000007945 */ /* 0x000fe80003800200 */
[----:B------:R-:W-:Y:S05]  /*73b0*/  @P1 BRA `(.L_x_283) ;  /* 0x0000000400a81947 */ /* 0x000fea0003800000 */
        /* <DEDUP_REMOVED lines=16> */
[C---:B------:R-:W-:Y:S02]  /*74c0*/  PRMT R18, R7.reuse, 0x7772, RZ ;  /* 0x0000777207127816 */ /* 0x040fe400000000ff */
[----:B------:R-:W-:Y:S02]  /*74d0*/  PRMT R19, R20, 0x7772, RZ ;  /* 0x0000777214137816 */ /* 0x000fe400000000ff */
[----:B------:R-:W-:Y:S02]  /*74e0*/  PRMT R7, R7, 0x7773, RZ ;  /* 0x0000777307077816 */ /* 0x000fe400000000ff */
[----:B------:R-:W-:Y:S02]  /*74f0*/  IADD3 R38, P4, P5, R21, R8, R38 ;  /* 0x0000000815267210 */ /* 0x000fe40007d9e026 */
[----:B------:R-:W-:-:S02]  /*7500*/  IADD3 R22, P2, P3, R22, R11, R27 ;  /* 0x0000000b16167210 */ /* 0x000fc40007b5e01b */
[----:B------:R-:W-:Y:S02]  /*7510*/  LOP3.LUT R18, R18, 0xff, RZ, 0xc0, !PT ;  /* 0x000000ff12127812 */ /* 0x000fe400078ec0ff */
[----:B------:R-:W-:Y:S02]  /*7520*/  LOP3.LUT R19, R19, 0xff, RZ, 0xc0, !PT ;  /* 0x000000ff13137812 */ /* 0x000fe400078ec0ff */
[----:B------:R-:W-:Y:S02]  /*7530*/  LOP3.LUT R11, R7, 0xff, RZ, 0xc0, !PT ;  /* 0x000000ff070b7812 */ /* 0x000fe400078ec0ff */
[----:B----4-:R-:W-:Y:S02]  /*7540*/  PRMT R7, R23, 0x7770, RZ ;  /* 0x0000777017077816 */ /* 0x010fe400000000ff */
[----:B------:R-:W-:Y:S02]  /*7550*/  PRMT R20, R20, 0x7773, RZ ;  /* 0x0000777314147816 */ /* 0x000fe400000000ff */
[----:B-----5:R-:W-:-:S02]  /*7560*/  PRMT R8, R24, 0x7770, RZ ;  /* 0x0000777018087816 */ /* 0x020fc400000000ff */
[----:B------:R-:W-:Y:S02]  /*7570*/  IADD3.X R33, PT, PT, RZ, R33, RZ, P4, P5 ;  /* 0x00000021ff217210 */ /* 0x000fe400027ea4ff */
[----:B------:R-:W-:Y:S02]  /*7580*/  IADD3 R21, P4, P5, R19, R14, R18 ;  /* 0x0000000e13157210 */ /* 0x000fe40007d9e012 */
[----:B------:R-:W-:Y:S02]  /*7590*/  LOP3.LUT R14, R7, 0xff, RZ, 0xc0, !PT ;  /* 0x000000ff070e7812 */ /* 0x000fe400078ec0ff */
[----:B------:R-:W-:Y:S02]  /*75a0*/  LOP3.LUT R20, R20, 0xff, RZ, 0xc0, !PT ;  /* 0x000000ff14147812 */ /* 0x000fe400078ec0ff */
[----:B------:R-:W-:Y:S02]  /*75b0*/  LOP3.LUT R19, R8, 0xff, RZ, 0xc0, !PT ;  /* 0x000000ff08137812 */ /* 0x000fe400078ec0ff */
[----:B------:R-:W-:-:S02]  /*75c0*/  IADD3.X R36, PT, PT, RZ, R9, RZ, P2, P3 ;  /* 0x00000009ff247210 */ /* 0x000fc400017e64ff */
[----:B------:R-:W-:Y:S02]  /*75d0*/  IADD3.X R27, PT, PT, RZ, R17, RZ, P4, P5 ;  /* 0x00000011ff1b7210 */ /* 0x000fe400027ea4ff */
[----:B------:R-:W-:Y:S02]  /*75e0*/  IADD3 R11, P2, P3, R20, R15, R11 ;  /* 0x0000000f140b7210 */ /* 0x000fe40007b5e00b */
[----:B------:R-:W-:Y:S01]  /*75f0*/  IADD3 R19, P4, P5, R19, R38, R14 ;  /* 0x0000002613137210 */ /* 0x000fe20007d9e00e */
[----:B------:R-:W-:Y:S01]  /*7600*/  LDS R15, [R45+0x2380] ;  /* 0x002380002d0f7984 */ /* 0x000fe20000000800 */
[----:B------:R-:W-:Y:S02]  /*7610*/  PRMT R7, R23, 0x7771, RZ ;  /* 0x0000777117077816 */ /* 0x000fe400000000ff */
[----:B------:R-:W-:Y:S01]  /*7620*/  PRMT R8, R24, 0x7771, RZ ;  /* 0x0000777118087816 */ /* 0x000fe200000000ff */
[----:B------:R-:W1:Y:S01]  /*7630*/  LDS R14, [R45+0x2300] ;  /* 0x002300002d0e7984 */ /* 0x000e620000000800 */
        /* <DEDUP_REMOVED lines=16> */
[C---:B0-----:R-:W-:Y:S02]  /*7740*/  PRMT R8, R25.reuse, 0x7771, RZ ;  /* 0x0000777119087816 */ /* 0x041fe400000000ff */
[----:B--2---:R-:W-:Y:S02]  /*7750*/  PRMT R11, R26, 0x7771, RZ ;  /* 0x000077711a0b7816 */ /* 0x004fe400000000ff */
[----:B------:R-:W-:-:S02]  /*7760*/  PRMT R7, R25, 0x7770, RZ ;  /* 0x0000777019077816 */ /* 0x000fc400000000ff */
[----:B------:R-:W-:Y:S02]  /*7770*/  PRMT R9, R26, 0x7770, RZ ;  /* 0x000077701a097816 */ /* 0x000fe400000000ff */
[----:B------:R-:W-:Y:S02]  /*7780*/  LOP3.LUT R8, R8, 0xff, RZ, 0xc0, !PT ;  /* 0x000000ff08087812 */ /* 0x000fe400078ec0ff */
[----:B------:R-:W-:Y:S02]  /*7790*/  LOP3.LUT R11, R11, 0xff, RZ, 0xc0, !PT ;  /* 0x000000ff0b0b7812 */ /* 0x000fe400078ec0ff */
[----:B------:R-:W-:Y:S02]  /*77a0*/  IADD3.X R24, PT, PT, RZ, R17, RZ, P2, P3 ;  /* 0x00000011ff187210 */ /* 0x000fe400017e64ff */
[----:B------:R-:W-:Y:S02]  /*77b0*/  LOP3.LUT R16, R7, 0xff, RZ, 0xc0, !PT ;  /* 0x000000ff07107812 */ /* 0x000fe400078ec0ff */
[----:B------:R-:W-:-:S02]  /*77c0*/  LOP3.LUT R9, R9, 0xff, RZ, 0xc0, !PT ;  /* 0x000000ff09097812 */ /* 0x000fc400078ec0ff */
[----:B------:R-:W-:Y:S02]  /*77d0*/  IADD3 R22, P2, P3, R11, R22, R8 ;  /* 0x000000160b167210 */ /* 0x000fe40007b5e008 */
[----:B------:R-:W-:Y:S02]  /*77e0*/  PRMT R7, R25, 0x7772, RZ ;  /* 0x0000777219077816 */ /* 0x000fe400000000ff */
[----:B------:R-:W-:Y:S02]  /*77f0*/  PRMT R8, R26, 0x7772, RZ ;  /* 0x000077721a087816 */ /* 0x000fe400000000ff */
[----:B------:R-:W-:Y:S02]  /*7800*/  IADD3.X R21, PT, PT, RZ, R27, RZ, P4, P5 ;  /* 0x0000001bff157210 */ /* 0x000fe400027ea4ff */
[----:B------:R-:W-:Y:S02]  /*7810*/  IADD3 R19, P5, P4, R9, R19, R16 ;  /* 0x0000001309137210 */ /* 0x000fe40007cbe010 */
        /* <DEDUP_REMOVED lines=8> */
[C---:B-1----:R-:W-:Y:S02]  /*78a0*/  PRMT R7, R14.reuse, 0x7770, RZ ;  /* 0x000077700e077816 */ /* 0x042fe400000000ff */
[----:B------:R-:W-:Y:S02]  /*78b0*/  PRMT R9, R15, 0x7770, RZ ;  /* 0x000077700f097816 */ /* 0x000fe400000000ff */
[----:B------:R-:W-:Y:S02]  /*78c0*/  IADD3.X R23, PT, PT, RZ, R23, RZ, P2, P3 ;  /* 0x00000017ff177210 */ /* 0x000fe400017e64ff */
[----:B------:R-:W-:Y:S02]  /*78d0*/  IADD3 R17, P2, P3, R17, R18, R16 ;  /* 0x0000001211117210 */ /* 0x000fe40007b5e010 */
[----:B------:R-:W-:-:S02]  /*78e0*/  PRMT R8, R14, 0x7771, RZ ;  /* 0x000077710e087816 */ /* 0x000fc400000000ff */
[----:B------:R-:W-:Y:S02]  /*78f0*/  LOP3.LUT R18, R7, 0xff, RZ, 0xc0, !PT ;  /* 0x000000ff07127812 */ /* 0x000fe400078ec0ff */
[----:B------:R-:W-:Y:S02]  /*7900*/  LOP3.LUT R9, R9, 0xff, RZ, 0xc0, !PT ;  /* 0x000000ff09097812 */ /* 0x000fe400078ec0ff */
[----:B------:R-:W-:Y:S02]  /*7910*/  PRMT R11, R15, 0x7771, RZ ;  /* 0x000077710f0b7816 */ /* 0x000fe400000000ff */
[----:B------:R-:W-:Y:S02]  /*7920*/  LOP3.LUT R16, R8, 0xff, RZ, 0xc0, !PT ;  /* 0x000000ff08107812 */ /* 0x000fe400078ec0ff */
[----:B------:R-:W-:Y:S02]  /*7930*/  IADD3.X R21, PT, PT, RZ, R21, RZ, P5, P4 ;  /* 0x00000015ff157210 */ /* 0x000fe40002fe84ff */
[----:B------:R-:W-:-:S02]  /*7940*/  IADD3 R8, P5, P4, R9, R19, R18 ;  /* 0x0000001309087210 */ /* 0x000fc40007cbe012 */
[C---:B------:R-:W-:Y:S02]  /*7950*/  PRMT R7, R14.reuse, 0x7772, RZ ;  /* 0x000077720e077816 */ /* 0x040fe400000000ff */
[----:B------:R-:W-:Y:S02]  /*7960*/  PRMT R9, R15, 0x7772, RZ ;  /* 0x000077720f097816 */ /* 0x000fe400000000ff */
[----:B------:R-:W-:Y:S02]  /*7970*/  LOP3.LUT R11, R11, 0xff, RZ, 0xc0, !PT ;  /* 0x000000ff0b0b7812 */ /* 0x000fe400078ec0ff */
[----:B------:R-:W-:Y:S02]  /*7980*/  PRMT R14, R14, 0x7773, RZ ;  /* 0x000077730e0e7816 */ /* 0x000fe400000000ff */
[----:B------:R-:W-:Y:S02]  /*7990*/  PRMT R15, R15, 0x7773, RZ ;  /* 0x000077730f0f7816 */ /* 0x000fe400000000ff */
[----:B------:R-:W-:-:S02]  /*79a0*/  IADD3.X R19, PT, PT, RZ, R24, RZ, P2, P3 ;  /* 0x00000018ff137210 */ /* 0x000fc400017e64ff */
[----:B------:R-:W-:Y:S02]  /*79b0*/  LOP3.LUT R18, R7, 0xff, RZ, 0xc0, !PT ;  /* 0x000000ff07127812 */ /* 0x000fe400078ec0ff */
[----:B------:R-:W-:Y:S02]  /*79c0*/  LOP3.LUT R9, R9, 0xff, RZ, 0xc0, !PT ;  /* 0x000000ff09097812 */ /* 0x000fe400078ec0ff */
[----:B------:R-:W-:Y:S02]  /*79d0*/  IADD3 R11, P2, P3, R11, R22, R16 ;  /* 0x000000160b0b7210 */ /* 0x000fe40007b5e010 */
[----:B------:R-:W-:Y:S02]  /*79e0*/  LOP3.LUT R16, R14, 0xff, RZ, 0xc0, !PT ;  /* 0x000000ff0e107812 */ /* 0x000fe400078ec0ff */
[----:B------:R-:W-:Y:S02]  /*79f0*/  LOP3.LUT R15, R15, 0xff, RZ, 0xc0, !PT ;  /* 0x000000ff0f0f7812 */ /* 0x000fe400078ec0ff */
[----:B------:R-:W-:-:S02]  /*7a00*/  IADD3.X R33, PT, PT, RZ, R33, RZ, P5, P4 ;  /* 0x00000021ff217210 */ /* 0x000fc40002fe84ff */
[----:B------:R-:W-:Y:S02]  /*7a10*/  IADD3 R14, P5, P4, R9, R20, R18 ;  /* 0x00000014090e7210 */ /* 0x000fe40007cbe012 */
[----:B------:R-:W-:Y:S02]  /*7a20*/  IADD3.X R9, PT, PT, RZ, R23, RZ, P2, P3 ;  /* 0x00000017ff097210 */ /* 0x000fe400017e64ff */
[----:B------:R-:W-:Y:S02]  /*7a30*/  IADD3 R15, P2, P3, R15, R17, R16 ;  /* 0x000000110f0f7210 */ /* 0x000fe40007b5e010 */
[----:B------:R-:W-:Y:S02]  /*7a40*/  IADD3.X R17, PT, PT, RZ, R21, RZ, P5, P4 ;  /* 0x00000015ff117210 */ /* 0x000fe40002fe84ff */
[----:B------:R-:W-:-:S09]  /*7a50*/  IADD3.X R16, PT, PT, RZ, R19, RZ, P2, P3 ;  /* 0x00000013ff107210 */ /* 0x000fd200017e64ff */
.L_x_283:
[----:B------:R-:W-:Y:S05]  /*7a60*/  BSYNC.RECONVERGENT B0 ;  /* 0x0000000000007941 */ /* 0x000fea0003800200 */
.L_x_282:
[----:B------:R-:W-:Y:S01]  /*7a70*/  BAR.SYNC.DEFER_BLOCKING 0x0 ;  /* 0x0000000000007b1d */ /* 0x000fe20000010000 */
[----:B------:R-:W-:Y:S01]  /*7a80*/  IMAD.MOV.U32 R22, RZ, RZ, R28 ;  /* 0x000000ffff167224 */ /* 0x000fe200078e001c */
[----:B------:R-:W-:Y:S01]  /*7a90*/  LEA.HI R7, R13, R13, RZ, 0x1d ;  /* 0x0000000d0d077211 */ /* 0x000fe200078fe8ff */
[----:B------:R-:W-:Y:S02]  /*7aa0*/  IMAD.MOV.U32 R23, RZ, RZ, R35 ;  /* 0x000000ffff177224 */ /* 0x000fe400078e0023 */
[----:B------:R-:W-:Y:S01]  /*7ab0*/  IMAD.MOV.U32 R26, RZ, RZ, R32 ;  /* 0x000000ffff1a7224 */ /* 0x000fe200078e0020 */
[----:B------:R-:W-:Y:S01]  /*7ac0*/  BSSY.RECONVERGENT B0, `(.L_x_284) ;  /* 0x0000057000007945 */ /* 0x000fe20003800200 */
[----:B------:R-:W-:Y:S02]  /*7ad0*/  IMAD.MOV.U32 R27, RZ, RZ, R39 ;  /* 0x000000ffff1b7224 */ /* 0x000fe400078e0027 */
[----:B------:R-:W-:Y:S02]  /*7ae0*/  IMAD.MOV.U32 R24, RZ, RZ, R34 ;  /* 0x000000ffff187224 */ /* 0x000fe400078e0022 */
[----:B------:R-:W-:-:S02]  /*7af0*/  IMAD.MOV.U32 R25, RZ, RZ, R41 ;  /* 0x000000ffff197224 */ /* 0x000fc400078e0029 */
[----:B------:R-:W-:Y:S02]  /*7b00*/  IMAD.MOV.U32 R20, RZ, RZ, R30 ;  /* 0x000000ffff147224 */ /* 0x000fe400078e001e */
[----:B------:R-:W-:Y:S01]  /*7b10*/  IMAD.MOV.U32 R21, RZ, RZ, R37 ;  /* 0x000000ffff157224 */ /* 0x000fe200078e0025 */
[----:B------:R-:W-:Y:S04]  /*7b20*/  @!P0 STS.128 [R29], R24 ;  /* 0x000000181d008388 */ /* 0x000fe80000000c00 */
[----:B------:R1:W-:Y:S01]  /*7b30*/  @!P0 STS.128 [R29+0x10], R20 ;  /* 0x000010141d008388 */ /* 0x0003e20000000c00 */
[----:B------:R-:W-:Y:S01]  /*7b40*/  ISETP.GT.U32.AND P0, PT, R13, 0x3f, PT ;  /* 0x0000003f0d00780c */ /* 0x000fe20003f04070 */
[----:B-1----:R-:W-:Y:S02]  /*7b50*/  IMAD.MOV.U32 R22, RZ, RZ, R11 ;  /* 0x000000ffff167224 */ /* 0x002fe400078e000b */
[----:B------:R-:W-:-:S02]  /*7b60*/  IMAD.MOV.U32 R23, RZ, RZ, R9 ;  /* 0x000000ffff177224 */ /* 0x000fc400078e0009 */
[----:B------:R-:W-:Y:S02]  /*7b70*/  IMAD.MOV.U32 R20, RZ, RZ, R8 ;  /* 0x000000ffff147224 */ /* 0x000fe400078e0008 */
[----:B------:R-:W-:-:S05]  /*7b80*/  IMAD.MOV.U32 R21, RZ, RZ, R33 ;  /* 0x000000ffff157224 */ /* 0x000fca00078e0021 */
[----:B------:R1:W-:Y:S02]  /*7b90*/  @!P1 STS.128 [R31+0x100], R20 ;  /* 0x000100141f009388 */ /* 0x0003e40000000c00 */
[----:B-1----:R-:W-:Y:S02]  /*7ba0*/  IMAD.MOV.U32 R22, RZ, RZ, R15 ;  /* 0x000000ffff167224 */ /* 0x002fe400078e000f */
[----:B------:R-:W-:Y:S02]  /*7bb0*/  IMAD.MOV.U32 R23, RZ, RZ, R16 ;  /* 0x000000ffff177224 */ /* 0x000fe400078e0010 */
[----:B------:R-:W-:Y:S02]  /*7bc0*/  IMAD.MOV.U32 R20, RZ, RZ, R14 ;  /* 0x000000ffff147224 */ /* 0x000fe400078e000e */
[----:B------:R-:W-:Y:S02]  /*7bd0*/  IMAD.MOV.U32 R21, RZ, RZ, R17 ;  /* 0x000000ffff157224 */ /* 0x000fe400078e0011 */
[----:B------:R-:W-:-:S02]  /*7be0*/  IMAD R16, R13, 0x4, R10 ;  /* 0x000000040d107824 */ /* 0x000fc400078e020a */
[----:B------:R-:W-:Y:S01]  /*7bf0*/  IMAD R17, R7, 0x8, R6 ;  /* 0x0000000807117824 */ /* 0x000fe200078e0206 */
[----:B------:R1:W-:Y:S01]  /*7c00*/  @!P1 STS.128 [R31+0x110], R20 ;  /* 0x000110141f009388 */ /* 0x0003e20000000c00 */
[----:B------:R-:W-:Y:S06]  /*7c10*/  BAR.SYNC.DEFER_BLOCKING 0x0 ;  /* 0x0000000000007b1d */ /* 0x000fec0000010000 */
[----:B------:R-:W-:Y:S05]  /*7c20*/  @P0 BRA `(.L_x_285) ;  /* 0x0000000400000947 */ /* 0x000fea0003800000 */
[----:B------:R-:W-:Y:S04]  /*7c30*/  LDS.64 R8, [R16] ;  /* 0x0000000010087984 */ /* 0x000fe80000000a00 */
[----:B------:R-:W-:Y:S04]  /*7c40*/  LDS.64 R14, [R16+0x200] ;  /* 0x00020000100e7984 */ /* 0x000fe80000000a00 */
[----:B------:R-:W3:Y:S04]  /*7c50*/  LDS.64 R18, [R16+0x400] ;  /* 0x0004000010127984 */ /* 0x000ee80000000a00 */
[----:B-1----:R-:W-:Y:S04]  /*7c60*/  LDS.64 R20, [R16+0x600] ;  /* 0x0006000010147984 */ /* 0x002fe80000000a00 */
[----:B------:R-:W1:Y:S04]  /*7c70*/  LDS.64 R22, [R16+0x800] ;  /* 0x0008000010167984 */ /* 0x000e680000000a00 */
        /* <DEDUP_REMOVED lines=8> */
[----:B---3--:R-:W-:-:S03]  /*7d00*/  IADD3 R11, P0, P1, R18, R14, R8 ;  /* 0x0000000e120b7210 */ /* 0x008fc6000791e008 */
[----:B------:R-:W-:Y:S01]  /*7d10*/  LDS.64 R40, [R16+0x1a00] ;  /* 0x001a000010287984 */ /* 0x000fe20000000a00 */
[----:B------:R-:W-:-:S03]  /*7d20*/  IADD3.X R19, PT, PT, R19, R15, R9, P0, P1 ;  /* 0x0000000f13137210 */ /* 0x000fc600007e2409 */
[----:B------:R-:W3:Y:S01]  /*7d30*/  LDS.64 R42, [R16+0x1c00] ;  /* 0x001c0000102a7984 */ /* 0x000ee20000000a00 */
[----:B-1----:R-:W-:-:S03]  /*7d40*/  IADD3 R11, P2, P3, R22, R20, R11 ;  /* 0x00000014160b7210 */ /* 0x002fc60007b5e00b */
[----:B------:R-:W-:Y:S01]  /*7d50*/  LDS.64 R44, [R16+0x1e00] ;  /* 0x001e0000102c7984 */ /* 0x000fe20000000a00 */
[----:B------:R-:W-:-:S03]  /*7d60*/  IADD3.X R23, PT, PT, R23, R21, R19, P2, P3 ;  /* 0x0000001517177210 */ /* 0x000fc600017e6413 */
[----:B------:R-:W1:Y:S01]  /*7d70*/  LDS.64 R46, [R16+0x2000] ;  /* 0x00200000102e7984 */ /* 0x000e620000000a00 */
        /* <DEDUP_REMOVED lines=35> */
[----:B---3--:R-:W-:-:S04]  /*7fb0*/  IADD3 R11, P0, P1, R14, R8, R11 ;  /* 0x000000080e0b7210 */ /* 0x008fc8000791e00b */
[----:B------:R-:W-:Y:S02]  /*7fc0*/  IADD3.X R15, PT, PT, R15, R9, R61, P0, P1 ;  /* 0x000000090f0f7210 */ /* 0x000fe400007e243d */
[----:B-1----:R-:W-:-:S04]  /*7fd0*/  IADD3 R11, P2, P3, R20, R18, R11 ;  /* 0x00000012140b7210 */ /* 0x002fc80007b5e00b */
[----:B------:R-:W-:Y:S02]  /*7fe0*/  IADD3.X R19, PT, PT, R21, R19, R15, P2, P3 ;  /* 0x0000001315137210 */ /* 0x000fe400017e640f */
[----:B----4-:R-:W-:-:S04]  /*7ff0*/  IADD3 R9, P0, P1, R24, R22, R11 ;  /* 0x0000001618097210 */ /* 0x010fc8000791e00b */
[----:B-----5:R-:W-:Y:S02]  /*8000*/  IADD3 R8, P2, PT, R26, R9, RZ ;  /* 0x000000091a087210 */ /* 0x020fe40007f5e0ff */
[----:B------:R-:W-:-:S05]  /*8010*/  IADD3.X R9, PT, PT, R25, R23, R19, P0, P1 ;  /* 0x0000001719097210 */ /* 0x000fca00007e2413 */
[----:B------:R-:W-:-:S07]  /*8020*/  IMAD.X R9, R27, 0x1, R9, P2 ;  /* 0x000000011b097824 */ /* 0x000fce00010e0609 */
.L_x_285:
[----:B------:R-:W-:Y:S05]  /*8030*/  BSYNC.RECONVERGENT B0 ;  /* 0x0000000000007941 */ /* 0x000fea0003800200 */
.L_x_284:
        /* <DEDUP_REMOVED lines=9> */
[----:B------:R-:W-:Y:S04]  /*80d0*/  LDS.64 R6, [R17] ;  /* 0x0000000011067984 */ /* 0x000fe80000000a00 */
[----:B------:R-:W-:Y:S04]  /*80e0*/  LDS.64 R8, [R17+0x8] ;  /* 0x0000080011087984 */ /* 0x000fe80000000a00 */
[----:B------:R-:W3:Y:S04]  /*80f0*/  LDS.64 R14, [R17+0x10] ;  /* 0x00001000110e7984 */ /* 0x000ee80000000a00 */
[----:B------:R-:W-:Y:S04]  /*8100*/  LDS.64 R18, [R17+0x18] ;  /* 0x0000180011127984 */ /* 0x000fe80000000a00 */
[----:B-1----:R-:W1:Y:S04]  /*8110*/  LDS.64 R20, [R17+0x20] ;  /* 0x0000200011147984 */ /* 0x002e680000000a00 */
[----:B------:R-:W-:Y:S04]  /*8120*/  LDS.64 R22, [R17+0x28] ;  /* 0x0000280011167984 */ /* 0x000fe80000000a00 */
[----:B------:R-:W4:Y:S04]  /*8130*/  LDS.64 R24, [R17+0x30] ;  /* 0x0000300011187984 */ /* 0x000f280000000a00 */
[----:B------:R-:W5:Y:S01]  /*8140*/  LDS.64 R26, [R17+0x38] ;  /* 0x00003800111a7984 */ /* 0x000f620000000a00 */
[----:B---3--:R-:W-:-:S04]  /*8150*/  IADD3 R33, P0, P1, R14, R8, R6 ;  /* 0x000000080e217210 */ /* 0x008fc8000791e006 */
[----:B------:R-:W-:Y:S02]  /*8160*/  IADD3.X R29, PT, PT, R15, R9, R7, P0, P1 ;  /* 0x000000090f1d7210 */ /* 0x000fe400007e2407 */
[----:B-1----:R-:W-:-:S04]  /*8170*/  IADD3 R33, P2, P3, R20, R33, R18 ;  /* 0x0000002114217210 */ /* 0x002fc80007b5e012 */
        /* <DEDUP_REMOVED lines=36> */
.L_x_424:
        /* <DEDUP_REMOVED lines=27> */
.L_x_286:
[----:B------:R-:W-:Y:S05]  /*8570*/  WARPSYNC.ALL ;  /* 0x0000000000007948 */ /* 0x000fea0003800000 */
[----:B------:R-:W-:Y:S06]  /*8580*/  BAR.SYNC.DEFER_BLOCKING 0x0 ;  /* 0x0000000000007b1d */ /* 0x000fec0000010000 */
[----:B------:R-:W-:Y:S01]  /*8590*/  BSSY B0, `(.L_x_288) ;  /* 0x000082c000007945 */ /* 0x000fe20003800000 */
[----:B----4-:R-:W4:Y:S01]  /*85a0*/  LDS.64 R18, [R11] ;  /* 0x000000000b127984 */ /* 0x010f220000000a00 */
[----:B------:R-:W-:Y:S01]  /*85b0*/  BAR.SYNC.DEFER_BLOCKING 0x0 ;  /* 0x0000000000007b1d */ /* 0x000fe20000010000 */
[----:B----4-:R-:W-:-:S02]  /*85c0*/  ISETP.NE.U32.AND P0, PT, R18, R3, PT ;  /* 0x000000031200720c */ /* 0x010fc40003f05070 */
[----:B------:R-:W-:Y:S02]  /*85d0*/  ISETP.EQ.U32.AND P1, PT, R18, RZ, PT ;  /* 0x000000ff1200720c */ /* 0x000fe40003f22070 */
[----:B------:R-:W-:-:S04]  /*85e0*/  ISETP.NE.AND.EX P0, PT, R19, R0, PT, P0 ;  /* 0x000000001300720c */ /* 0x000fc80003f05300 */
[----:B------:R-:W-:-:S04]  /*85f0*/  ISETP.EQ.OR.EX P0, PT, R19, RZ, !P0, P1 ;  /* 0x000000ff1300720c */ /* 0x000fc80004702710 */
[----:B------:R-:W-:-:S13]  /*8600*/  ISETP.GT.U32.OR P0, PT, R13, 0x3f, P0 ;  /* 0x0000003f0d00780c */ /* 0x000fda0000704470 */
[----:B------:R-:W-:Y:S06]  /*8610*/  BAR.RED.AND.DEFER_BLOCKING 0x0, P0 ;  /* 0x0000000000007b1d */ /* 0x000fec0000014400 */
[----:B------:R-:W4:Y:S02]  /*8620*/  B2R.RESULT RZ, P0 ;  /* 0x0000000000ff731c */ /* 0x000f240000004000 */
[----:B----4-:R-:W-:Y:S05]  /*8630*/  @P0 BRA `(.L_x_289) ;  /* 0x0000007000f40947 */ /* 0x010fea0003800000 */
[----:B---3--:R-:W-:Y:S01]  /*8640*/  IMAD.MOV.U32 R17, RZ, RZ, R19 ;  /* 0x000000ffff117224 */ /* 0x008fe200078e0013 */
[----:B------:R-:W-:Y:S01]  /*8650*/  CS2R R24, SRZ ;  /* 0x0000000000187805 */ /* 0x000fe2000001ff00 */
[----:B-1----:R-:W-:-:S07]  /*8660*/  IMAD R21, R13, 0x54, R16 ;  /* 0x000000540d157824 */ /* 0x002fce00078e0210 */
.L_x_290:
[----:B------:R-:W1:Y:S01]  /*8670*/  LDC.64 R4, c[0x0][0x388] ;  /* 0x0000e200ff047b82 */ /* 0x000e620000000a00 */
[----:B------:R-:W-:-:S05]  /*8680*/  IADD3 R7, P0, PT, R13, R24, RZ ;  /* 0x000000180d077210 */ /* 0x000fca0007f1e0ff */
[----:B------:R-:W-:Y:S02]  /*8690*/  IMAD.X R6, RZ, RZ, R25, P0 ;  /* 0x000000ffff067224 */ /* 0x000fe400000e0619 */
[----:B-1----:R-:W-:-:S03]  /*86a0*/  IMAD.WIDE.U32 R4, R2, 0x4, R4 ;  /* 0x0000000402047825 */ /* 0x002fc600078e0004 */
[----:B------:R-:W-:-:S04]  /*86b0*/  LEA R14, P0, R7, R4, 0x2 ;  /* 0x00000004070e7211 */ /* 0x000fc800078010ff */
[----:B------:R-:W-:-:S05]  /*86c0*/  LEA.HI.X R15, R7, R5, R6, 0x2, P0 ;  /* 0x00000005070f7211 */ /* 0x000fca00000f1406 */
        /* <DEDUP_REMOVED lines=23> */
[----:B------:R-:W-:Y:S01]  /*8840*/  ISETP.NE.AND P1, PT, R12, 0x1f, PT ;  /* 0x0000001f0c00780c */ /* 0x000fe20003f25270 */
[----:B------:R-:W-:Y:S05]  /*8850*/  WARPSYNC.ALL ;  /* 0x0000000000007948 */ /* 0x000fea0003800000 */
[----:B------:R-:W-:-:S07]  /*8860*/  LOP3.LUT R94, R94, 0xfffffffb, RZ, 0xc0, !PT ;  /* 0xfffffffb5e5e7812 */ /* 0x000fce00078ec0ff */
[----:B------:R-:W-:Y:S01]  /*8870*/  @P1 LOP3.LUT R94, R94, 0x4, RZ, 0xfc, !PT ;  /* 0x000000045e5e1812 */ /* 0x000fe200078efcff */
[----:B---3--:R-:W-:Y:S04]  /*8880*/  STS [R10], R5 ;  /* 0x000000050a007388 */ /* 0x008fe80000000800 */
[----:B----4-:R-:W-:Y:S04]  /*8890*/  STS [R10+0x400], R7 ;  /* 0x000400070a007388 */ /* 0x010fe80000000800 */
[----:B-----5:R-:W-:Y:S04]  /*88a0*/  STS [R10+0x800], R9 ;  /* 0x000800090a007388 */ /* 0x020fe80000000800 */
[----:B--2---:R-:W-:Y:S04]  /*88b0*/  STS [R10+0xc00], R11 ;  /* 0x000c000b0a007388 */ /* 0x004fe80000000800 */
[----:B------:R1:W-:Y:S04]  /*88c0*/  STS [R10+0x1000], R19 ;  /* 0x001000130a007388 */ /* 0x0003e80000000800 */
        /* <DEDUP_REMOVED lines=18> */
[----:B------:R-:W-:Y:S01]  /*89f0*/  BAR.SYNC.DEFER_BLOCKING 0x0 ;  /* 0x0000000000007b1d */ /* 0x000fe20000010000 */
[----:B------:R-:W-:Y:S01]  /*8a00*/  UBMSK UR7, URZ, 0x6 ;  /* 0x00000006ff07789b */ /* 0x000fe20008000000 */
[----:B-1----:R-:W-:Y:S01]  /*8a10*/  IMAD R19, R13, 0x7c, R16 ;  /* 0x0000007c0d137824 */ /* 0x002fe200078e0210 */
[----:B------:R-:W-:-:S02]  /*8a20*/  ISETP.NE.AND P4, PT, R12, RZ, PT ;  /* 0x000000ff0c00720c */ /* 0x000fc40003f85270 */
[----:B------:R-:W-:-:S03]  /*8a30*/  LOP3.LUT R94, R94, 0xfffffff7, RZ, 0xc0, !PT ;  /* 0xfffffff75e5e7812 */ /* 0x000fc600078ec0ff */
[----:B------:R-:W1:Y:S01]  /*8a40*/  S2UR UR5, SR_CgaCtaId ;  /* 0x00000000000579c3 */ /* 0x000e620000008800 */
[----:B------:R-:W-:-:S07]  /*8a50*/  UMOV UR4, 0x400 ;  /* 0x0000040000047882 */ /* 0x000fce0000000000 */
[----:B------:R-:W-:-:S04]  /*8a60*/  @P4 LOP3.LUT R94, R94, 0x8, RZ, 0xfc, !PT ;  /* 0x000000085e5e4812 */ /* 0x000fc800078efcff */
[----:B------:R-:W-:Y:S01]  /*8a70*/  LOP3.LUT R94, R94, 0xfffffffe, RZ, 0xc0, !PT ;  /* 0xfffffffe5e5e7812 */ /* 0x000fe200078ec0ff */
[----:B------:R-:W2:Y:S04]  /*8a80*/  LDS R48, [R21] ;  /* 0x0000000015307984 */ /* 0x000ea80000000800 */
[----:B------:R-:W-:Y:S01]  /*8a90*/  LDS R28, [R21+0x58] ;  /* 0x00005800151c7984 */ /* 0x000fe20000000800 */
[----:B-1----:R-:W-:-:S03]  /*8aa0*/  ULEA UR4, UR5, UR4, 0x18 ;  /* 0x0000000405047291 */ /* 0x002fc6000f8ec0ff */
[----:B------:R-:W1:Y:S04]  /*8ab0*/  LDS R47, [R21+0x4] ;  /* 0x00000400152f7984 */ /* 0x000e680000000800 */
        /* <DEDUP_REMOVED lines=8> */
[----:B--2---:R-:W-:-:S03]  /*8b40*/  LOP3.LUT R4, R48, UR7, RZ, 0xc0, !PT ;  /* 0x0000000730047c12 */ /* 0x004fc6000f8ec0ff */
        /* <DEDUP_REMOVED lines=259> */
[----:B0-----:R-:W0:Y:S04]  /*9b80*/  LDS R10, [R19+0x18] ;  /* 0x00001800130a7984 */ /* 0x001e280000000800 */
        /* <DEDUP_REMOVED lines=53> */
[----:B0-----:R-:W-:-:S04]  /*9ee0*/  IMAD.IADD R124, R10, 0x1, R123 ;  /* 0x000000010a7c7824 */ /* 0x001fc800078e027b */
[----:B------:R-:W-:-:S04]  /*9ef0*/  IMAD.IADD R126, R11, 0x1, R124 ;  /* 0x000000010b7e7824 */ /* 0x000fc800078e027c */
[----:B------:R-:W-:Y:S02]  /*9f00*/  IMAD.IADD R128, R13, 0x1, R126 ;  /* 0x000000010d807824 */ /* 0x000fe400078e027e */
[----:B------:R-:W0:Y:S02]  /*9f10*/  S2R R13, SR_TID.X ;  /* 0x00000000000d7919 */ /* 0x000e240000002100 */
[----:B------:R-:W-:-:S04]  /*9f20*/  IMAD.IADD R125, R5, 0x1, R128 ;  /* 0x00000001057d7824 */ /* 0x000fc800078e0280 */
[----:B------:R-:W-:-:S05]  /*9f30*/  IMAD.IADD R127, R20, 0x1, R125 ;  /* 0x00000001147f7824 */ /* 0x000fca00078e027d */
[----:B------:R-:W1:Y:S01]  /*9f40*/  SHFL.UP P0, R4, R127, 0x1, RZ ;  /* 0x042000007f047989 */ /* 0x000e6200000000ff */
[--C-:B0-----:R-:W-:Y:S02]  /*9f50*/  @!P1 SHF.R.U32.HI R7, RZ, 0x3, R13.reuse ;  /* 0x00000003ff079819 */ /* 0x101fe4000001160d */
[----:B------:R-:W-:Y:S01]  /*9f60*/  SHF.R.U32.HI R20, RZ, 0x5, R13 ;  /* 0x00000005ff147819 */ /* 0x000fe2000001160d */
[----:B-1----:R-:W-:Y:S01]  /*9f70*/  @P0 IMAD.IADD R4, R127, 0x1, R4 ;  /* 0x000000017f040824 */ /* 0x002fe200078e0204 */
[----:B------:R-:W-:Y:S02]  /*9f80*/  @!P1 LOP3.LUT R131, R7, 0x7c, RZ, 0xc0, !PT ;  /* 0x0000007c07839812 */ /* 0x000fe400078ec0ff */
[C---:B------:R-:W-:Y:S02]  /*9f90*/  ISETP.NE.AND P5, PT, R20.reuse, 0x6, PT ;  /* 0x000000061400780c */ /* 0x040fe40003fa5270 */
[----:B------:R-:W0:Y:S01]  /*9fa0*/  SHFL.UP P0, R5, R4, 0x2, RZ ;  /* 0x0440000004057989 */ /* 0x000e2200000000ff */
[----:B------:R-:W-:-:S02]  /*9fb0*/  ISETP.NE.AND P2, PT, R20, 0x4, PT ;  /* 0x000000041400780c */ /* 0x000fc40003f45270 */
[----:B------:R-:W-:Y:S02]  /*9fc0*/  ISETP.NE.AND P3, PT, R20, 0x5, PT ;  /* 0x000000051400780c */ /* 0x000fe40003f65270 */
[----:B------:R-:W-:-:S06]  /*9fd0*/  ISETP.NE.AND P6, PT, R13, RZ, PT ;  /* 0x000000ff0d00720c */ /* 0x000fcc0003fc5270 */
[----:B------:R-:W-:-:S04]  /*9fe0*/  @P5 LOP3.LUT R94, R94, 0x1, RZ, 0xfc, !PT ;  /* 0x000000015e5e5812 */ /* 0x000fc800078efcff */
[----:B------:R-:W-:Y:S01]  /*9ff0*/  LOP3.LUT R94, R94, 0xfffffffd, RZ, 0xc0, !PT ;  /* 0xfffffffd5e5e7812 */ /* 0x000fe200078ec0ff */
        /* <DEDUP_REMOVED lines=10> */
[----:B------:R-:W-:Y:S01]  /*a0a0*/  BAR.SYNC.DEFER_BLOCKING 0x0 ;  /* 0x0000000000007b1d */ /* 0x000fe20000010000 */
[----:B------:R-:W-:-:S05]  /*a0b0*/  ISETP.NE.AND P1, PT, R20, 0x3, PT ;  /* 0x000000031400780c */ /* 0x000fca0003f25270 */
[----:B------:R-:W0:Y:S04]  /*a0c0*/  LDS.128 R4, [UR4+0x8400] ;  /* 0x00840004ff047984 */ /* 0x000e280008000c00 */
[----:B------:R-:W1:Y:S01]  /*a0d0*/  LDS.128 R8, [UR4+0x8410] ;  /* 0x00841004ff087984 */ /* 0x000e620008000c00 */
[C---:B0-----:R-:W-:Y:S01]  /*a0e0*/  SEL R27, R4.reuse, R27, !P0 ;  /* 0x0000001b041b7207 */ /* 0x041fe20004000000 */
[----:B------:R-:W-:Y:S01]  /*a0f0*/  IMAD.IADD R5, R4, 0x1, R5 ;  /* 0x0000000104057824 */ /* 0x000fe200078e0205 */
[----:B------:R-:W-:Y:S02]  /*a100*/  ISETP.NE.AND P0, PT, R20, 0x2, PT ;  /* 0x000000021400780c */ /* 0x000fe40003f05270 */
[----:B------:R-:W-:Y:S01]  /*a110*/  SEL R4, R127, RZ, P4 ;  /* 0x000000ff7f047207 */ /* 0x000fe20002000000 */
[----:B------:R-:W-:Y:S01]  /*a120*/  IMAD.IADD R6, R6, 0x1, R5 ;  /* 0x0000000106067824 */ /* 0x000fe200078e0205 */
[----:B------:R-:W-:-:S02]  /*a130*/  SEL R27, R5, R27, !P0 ;  /* 0x0000001b051b7207 */ /* 0x000fc40004000000 */
[----:B------:R-:W-:Y:S01]  /*a140*/  ISETP.GT.U32.OR P4, PT, R13, 0x1f, P4 ;  /* 0x0000001f0d00780c */ /* 0x000fe20002784470 */
[----:B------:R-:W-:Y:S01]  /*a150*/  IMAD.IADD R7, R7, 0x1, R6 ;  /* 0x0000000107077824 */ /* 0x000fe200078e0206 */
[----:B------:R-:W-:-:S03]  /*a160*/  SEL R27, R6, R27, !P1 ;  /* 0x0000001b061b7207 */ /* 0x000fc60004800000 */
[C---:B-1----:R-:W-:Y:S01]  /*a170*/  IMAD.IADD R8, R7.reuse, 0x1, R8 ;  /* 0x0000000107087824 */ /* 0x042fe200078e0208 */
[----:B------:R-:W-:-:S03]  /*a180*/  SEL R27, R7, R27, !P2 ;  /* 0x0000001b071b7207 */ /* 0x000fc60005000000 */
[----:B------:R-:W-:Y:S01]  /*a190*/  IMAD.IADD R9, R9, 0x1, R8 ;  /* 0x0000000109097824 */ /* 0x000fe200078e0208 */
[----:B------:R-:W-:-:S03]  /*a1a0*/  SEL R27, R8, R27, !P3 ;  /* 0x0000001b081b7207 */ /* 0x000fc60005800000 */
[----:B------:R-:W-:Y:S01]  /*a1b0*/  IMAD.IADD R10, R10, 0x1, R9 ;  /* 0x000000010a0a7824 */ /* 0x000fe200078e0209 */
[----:B------:R-:W-:Y:S02]  /*a1c0*/  SEL R27, R9, R27, !P5 ;  /* 0x0000001b091b7207 */ /* 0x000fe40006800000 */
[----:B------:R-:W-:Y:S01]  /*a1d0*/  ISETP.NE.AND P5, PT, R20, 0x7, PT ;  /* 0x000000071400780c */ /* 0x000fe20003fa5270 */
[----:B------:R-:W-:-:S03]  /*a1e0*/  IMAD.IADD R11, R11, 0x1, R10 ;  /* 0x000000010b0b7824 */ /* 0x000fc600078e020a */
[----:B------:R-:W-:-:S09]  /*a1f0*/  SEL R27, R10, R27, !P5 ;  /* 0x0000001b0a1b7207 */ /* 0x000fd20006800000 */
[----:B------:R-:W-:Y:S02]  /*a200*/  @P5 LOP3.LUT R94, R94, 0x2, RZ, 0xfc, !PT ;  /* 0x000000025e5e5812 */ /* 0x000fe400078efcff */
[----:B------:R-:W-:Y:S02]  /*a210*/  ISETP.GT.U32.AND P5, PT, R13, 0x1f, PT ;  /* 0x0000001f0d00780c */ /* 0x000fe40003fa4070 */
[----:B------:R-:W-:-:S11]  /*a220*/  LOP3.LUT R94, R94, 0xffffffdf, RZ, 0xc0, !PT ;  /* 0xffffffdf5e5e7812 */ /* 0x000fd600078ec0ff */
[----:B------:R-:W-:Y:S01]  /*a230*/  @P5 IMAD.IADD R127, R27, 0x1, R4 ;  /* 0x000000011b7f5824 */ /* 0x000fe200078e0204 */
[----:B------:R-:W-:Y:S01]  /*a240*/  @P5 LOP3.LUT R94, R94, 0x20, RZ, 0xfc, !PT ;  /* 0x000000205e5e5812 */ /* 0x000fe200078efcff */
[----:B------:R-:W-:Y:S01]  /*a250*/  @!P4 IMAD.U32 R127, R11, 0x10000, RZ ;  /* 0x000100000b7fc824 */ /* 0x000fe200078e00ff */
[C---:B------:R-:W-:Y:S02]  /*a260*/  ISETP.GT.U32.AND P5, PT, R13.reuse, 0x3f, PT ;  /* 0x0000003f0d00780c */ /* 0x040fe40003fa4070 */
[----:B------:R-:W-:Y:S02]  /*a270*/  LOP3.LUT R94, R94, 0xffffffef, RZ, 0xc0, !PT ;  /* 0xffffffef5e5e7812 */ /* 0x000fe400078ec0ff */
[----:B------:R-:W-:Y:S02]  /*a280*/  @!P4 STS [UR4+0x8428], R127 ;  /* 0x0084287fff00c988 */ /* 0x000fe40008000804 */
[----:B------:R-:W-:Y:S01]  /*a290*/  @P6 LOP3.LUT R94, R94, 0x10, RZ, 0xfc, !PT ;  /* 0x000000105e5e6812 */ /* 0x000fe200078efcff */
[----:B------:R-:W-:Y:S06]  /*a2a0*/  BAR.SYNC.DEFER_BLOCKING 0x0 ;  /* 0x0000000000007b1d */ /* 0x000fec0000010000 */
[----:B------:R-:W-:Y:S01]  /*a2b0*/  @!P5 IMAD.SHL.U32 R5, R13, 0x400, RZ ;  /* 0x000004000d05d824 */ /* 0x000fe200078e00ff */
[----:B------:R-:W-:Y:S01]  /*a2c0*/  @!P5 SHF.R.U32.HI R7, RZ, 0x4, R13 ;  /* 0x00000004ff07d819 */ /* 0x000fe2000001160d */
[----:B------:R-:W-:-:S03]  /*a2d0*/  @!P5 IMAD.MOV.U32 R26, RZ, RZ, 0x1700 ;  /* 0x00001700ff1ad424 */ /* 0x000fc600078e00ff */
[----:B------:R-:W-:Y:S02]  /*a2e0*/  @!P5 LOP3.LUT R6, R5, 0x7c00, RZ, 0xc0, !PT ;  /* 0x00007c000506d812 */ /* 0x000fe400078ec0ff */
[----:B------:R-:W-:-:S04]  /*a2f0*/  @!P5 LOP3.LUT R7, R7, 0x3e, RZ, 0xc0, !PT ;  /* 0x0000003e0707d812 */ /* 0x000fc800078ec0ff */
[----:B------:R-:W-:Y:S01]  /*a300*/  @!P5 IADD3 R7, PT, PT, R7, UR4, R6 ;  /* 0x000000040707dc10 */ /* 0x000fe2000fffe006 */
[----:B------:R-:W0:Y:S02]  /*a310*/  LDS R4, [UR4+0x8428] ;  /* 0x00842804ff047984 */ /* 0x000e240008000800 */
[----:B0-----:R-:W-:Y:S02]  /*a320*/  SEL R4, R4, RZ, P6 ;  /* 0x000000ff04047207 */ /* 0x001fe40003000000 */
        /* <DEDUP_REMOVED lines=21> */
[----:B------:R0:W-:Y:S01]  /*a480*/  STS [R19+0x18], R10 ;  /* 0x0000180a13007388 */ /* 0x0001e20000000800 */
[--C-:B------:R-:W-:Y:S02]  /*a490*/  IMAD.IADD R134, R111, 0x1, R5.reuse ;  /* 0x000000016f867824 */ /* 0x100fe400078e0205 */
[--C-:B------:R-:W-:Y:S01]  /*a4a0*/  IMAD.IADD R110, R110, 0x1, R5.reuse ;  /* 0x000000016e6e7824 */ /* 0x100fe200078e0205 */
[----:B------:R-:W-:Y:S01]  /*a4b0*/  STS [R19+0x1c], R100 ;  /* 0x00001c6413007388 */ /* 0x000fe20000000800 */
[--C-:B------:R-:W-:Y:S02]  /*a4c0*/  IMAD.IADD R136, R113, 0x1, R5.reuse ;  /* 0x0000000171887824 */ /* 0x100fe400078e0205 */
[--C-:B------:R-:W-:Y:S01]  /*a4d0*/  IMAD.IADD R138, R115, 0x1, R5.reuse ;  /* 0x00000001738a7824 */ /* 0x100fe200078e0205 */
[----:B------:R-:W-:Y:S01]  /*a4e0*/  STS [R19+0x20], R102 ;  /* 0x0000206613007388 */ /* 0x000fe20000000800 */
[--C-:B------:R-:W-:Y:S01]  /*a4f0*/  IMAD.IADD R112, R112, 0x1, R5.reuse ;  /* 0x0000000170707824 */ /* 0x100fe200078e0205 */
[----:B0-----:R-:W-:Y:S01]  /*a500*/  LEA R10, R13, UR4, 0x2 ;  /* 0x000000040d0a7c11 */ /* 0x001fe2000f8e10ff */
        /* <DEDUP_REMOVED lines=21> */
[----:B------:R-:W-:Y:S01]  /*a660*/  IMAD R16, R13, 0x4, R10 ;  /* 0x000000040d107824 */ /* 0x000fe200078e020a */
        /* <DEDUP_REMOVED lines=18> */
[----:B------:R-:W0:Y:S04]  /*a790*/  @!P5 LDS.U16 R22, [R7] ;  /* 0x000000000716d984 */ /* 0x000e280000000400 */
[----:B------:R0:W1:Y:S04]  /*a7a0*/  LDS.U16 R6, [R23] ;  /* 0x0000000017067984 */ /* 0x0000680000000400 */
        /* <DEDUP_REMOVED lines=9> */
[----:B0-----:R-:W-:-:S03]  /*a840*/  @!P5 SHF.R.S32.HI R23, RZ, 0x1f, R22 ;  /* 0x0000001fff17d819 */ /* 0x001fc60000011416 */
[----:B------:R-:W0:Y:S01]  /*a850*/  LDS.U16 R71, [R71] ;  /* 0x0000000047477984 */ /* 0x000e220000000400 */
[----:B-1----:R-:W-:-:S03]  /*a860*/  IMAD.IADD R6, R51, 0x1, R6 ;  /* 0x0000000133067824 */ /* 0x002fc600078e0206 */
[----:B------:R-:W1:Y:S01]  /*a870*/  LDS.U16 R73, [R73] ;  /* 0x0000000049497984 */ /* 0x000e620000000400 */
[----:B--2---:R-:W-:Y:S01]  /*a880*/  IMAD.IADD R53, R52, 0x1, R53 ;  /* 0x0000000134357824 */ /* 0x004fe200078e0235 */
[----:B------:R-:W-:Y:S02]  /*a890*/  LEA R11, R6, UR4, 0x2 ;  /* 0x00000004060b7c11 */ /* 0x000fe4000f8e10ff */
[----:B------:R-:W2:Y:S01]  /*a8a0*/  LDS.U16 R75, [R75] ;  /* 0x000000004b4b7984 */ /* 0x000ea20000000400 */
[----:B---3--:R-:W-:Y:S01]  /*a8b0*/  IMAD.IADD R55, R54, 0x1, R55 ;  /* 0x0000000136377824 */ /* 0x008fe200078e0237 */
[----:B------:R-:W-:Y:S02]  /*a8c0*/  LEA R6, R53, UR4, 0x2 ;  /* 0x0000000435067c11 */ /* 0x000fe4000f8e10ff */
[----:B------:R-:W3:Y:S01]  /*a8d0*/  LDS.U16 R77, [R77] ;  /* 0x000000004d4d7984 */ /* 0x000ee20000000400 */
[----:B----4-:R-:W-:Y:S01]  /*a8e0*/  IMAD.IADD R57, R56, 0x1, R57 ;  /* 0x0000000138397824 */ /* 0x010fe200078e0239 */
[----:B------:R-:W-:-:S02]  /*a8f0*/  LEA R55, R55, UR4, 0x2 ;  /* 0x0000000437377c11 */ /* 0x000fc4000f8e10ff */
[----:B------:R-:W4:Y:S01]  /*a900*/  LDS.U16 R79, [R79] ;  /* 0x000000004f4f7984 */ /* 0x000f220000000400 */
[----:B-----5:R-:W-:Y:S01]  /*a910*/  IMAD.IADD R59, R58, 0x1, R59 ;  /* 0x000000013a3b7824 */ /* 0x020fe200078e023b */
[----:B------:R-:W-:Y:S02]  /*a920*/  LEA R52, R57, UR4, 0x2 ;  /* 0x0000000439347c11 */ /* 0x000fe4000f8e10ff */
[----:B------:R-:W5:Y:S01]  /*a930*/  LDS.U16 R81, [R81] ;  /* 0x0000000051517984 */ /* 0x000f620000000400 */
[----:B------:R-:W-:Y:S01]  /*a940*/  IMAD.IADD R61, R60, 0x1, R61 ;  /* 0x000000013c3d7824 */ /* 0x000fe200078e023d */
[----:B------:R-:W-:Y:S02]  /*a950*/  LEA R59, R59, UR4, 0x2 ;  /* 0x000000043b3b7c11 */ /* 0x000fe4000f8e10ff */
[----:B------:R-:W5:Y:S01]  /*a960*/  LDS.U16 R83, [R83] ;  /* 0x0000000053537984 */ /* 0x000f620000000400 */
[----:B------:R-:W-:Y:S01]  /*a970*/  IMAD.IADD R63, R62, 0x1, R63 ;  /* 0x000000013e3f7824 */ /* 0x000fe200078e023f */
[----:B------:R-:W-:-:S02]  /*a980*/  LEA R54, R61, UR4, 0x2 ;  /* 0x000000043d367c11 */ /* 0x000fc4000f8e10ff */
[----:B------:R-:W5:Y:S01]  /*a990*/  LDS.U16 R85, [R85] ;  /* 0x0000000055557984 */ /* 0x000f620000000400 */
[----:B------:R-:W-:Y:S01]  /*a9a0*/  IMAD.IADD R65, R64, 0x1, R65 ;  /* 0x0000000140417824 */ /* 0x000fe200078e0241 */
[----:B------:R-:W-:Y:S02]  /*a9b0*/  LEA R63, R63, UR4, 0x2 ;  /* 0x000000043f3f7c11 */ /* 0x000fe4000f8e10ff */
[----:B------:R0:W5:Y:S01]  /*a9c0*/  LDS.U16 R7, [R88] ;  /* 0x0000000058077984 */ /* 0x0001620000000400 */
[----:B------:R-:W-:Y:S01]  /*a9d0*/  IMAD.IADD R67, R66, 0x1, R67 ;  /* 0x0000000142437824 */ /* 0x000fe200078e0243 */
[----:B------:R-:W-:Y:S02]  /*a9e0*/  LEA R56, R65, UR4, 0x2 ;  /* 0x0000000441387c11 */ /* 0x000fe4000f8e10ff */
[----:B------:R-:W5:Y:S01]  /*a9f0*/  LDS.U16 R8, [R91] ;  /* 0x000000005b087984 */ /* 0x000f620000000400 */
[----:B------:R-:W-:Y:S01]  /*aa00*/  IMAD.IADD R69, R68, 0x1, R69 ;  /* 0x0000000144457824 */ /* 0x000fe200078e0245 */
[----:B------:R-:W-:-:S02]  /*aa10*/  LEA R67, R67, UR4, 0x2 ;  /* 0x0000000443437c11 */ /* 0x000fc4000f8e10ff */
[----:B------:R-:W5:Y:S01]  /*aa20*/  LDS.U16 R98, [R93] ;  /* 0x000000005d627984 */ /* 0x000f620000000400 */
[----:B0-----:R-:W-:Y:S01]  /*aa30*/  @!P5 SHF.R.S32.HI R88, RZ, 0x1f, R22 ;  /* 0x0000001fff58d819 */ /* 0x001fe20000011416 */
[----:B------:R-:W-:Y:S02]  /*aa40*/  IMAD.IADD R71, R70, 0x1, R71 ;  /* 0x0000000146477824 */ /* 0x000fe400078e0247 */
[----:B------:R-:W0:Y:S01]  /*aa50*/  LDS.U16 R95, [R95] ;  /* 0x000000005f5f7984 */ /* 0x000e220000000400 */
[----:B-1----:R-:W-:Y:S02]  /*aa60*/  IMAD.IADD R73, R72, 0x1, R73 ;  /* 0x0000000148497824 */ /* 0x002fe400078e0249 */
[----:B------:R-:W-:Y:S01]  /*aa70*/  LEA R71, R71, UR4, 0x2 ;  /* 0x0000000447477c11 */ /* 0x000fe2000f8e10ff */
[----:B------:R-:W1:Y:S01]  /*aa80*/  LDS.U16 R9, [R96] ;  /* 0x0000000060097984 */ /* 0x000e620000000400 */
[----:B--2---:R-:W-:Y:S01]  /*aa90*/  IMAD.IADD R75, R74, 0x1, R75 ;  /* 0x000000014a4b7824 */ /* 0x004fe200078e024b */
[----:B------:R-:W-:Y:S01]  /*aaa0*/  BAR.SYNC.DEFER_BLOCKING 0x0 ;  /* 0x0000000000007b1d */ /* 0x000fe20000010000 */
[----:B---3--:R-:W-:-:S03]  /*aab0*/  IMAD.IADD R77, R76, 0x1, R77 ;  /* 0x000000014c4d7824 */ /* 0x008fc600078e024d */
[----:B------:R-:W-:Y:S01]  /*aac0*/  LEA R75, R75, UR4, 0x2 ;  /* 0x000000044b4b7c11 */ /* 0x000fe2000f8e10ff */
[----:B----4-:R-:W-:Y:S02]  /*aad0*/  IMAD.IADD R79, R78, 0x1, R79 ;  /* 0x000000014e4f7824 */ /* 0x010fe400078e024f */
[----:B-----5:R-:W-:-:S03]  /*aae0*/  IMAD.IADD R81, R80, 0x1, R81 ;  /* 0x0000000150517824 */ /* 0x020fc600078e0251 */
[----:B------:R-:W-:Y:S01]  /*aaf0*/  LEA R79, R79, UR4, 0x2 ;  /* 0x000000044f4f7c11 */ /* 0x000fe2000f8e10ff */
[----:B------:R-:W-:Y:S02]  /*ab00*/  IMAD.IADD R83, R82, 0x1, R83 ;  /* 0x0000000152537824 */ /* 0x000fe400078e0253 */
[----:B------:R-:W-:-:S03]  /*ab10*/  IMAD.IADD R85, R84, 0x1, R85 ;  /* 0x0000000154557824 */ /* 0x000fc600078e0255 */
[----:B------:R-:W-:Y:S01]  /*ab20*/  LEA R83, R83, UR4, 0x2 ;  /* 0x0000000453537c11 */ /* 0x000fe2000f8e10ff */
[----:B------:R-:W-:Y:S01]  /*ab30*/  IMAD.IADD R7, R86, 0x1, R7 ;  /* 0x0000000156077824 */ /* 0x000fe200078e0207 */
[----:B------:R-:W-:Y:S01]  /*ab40*/  @!P5 STS.64 [R16], R22 ;  /* 0x000000161000d388 */ /* 0x000fe20000000a00 */
[----:B------:R-:W-:-:S03]  /*ab50*/  IMAD.IADD R8, R87, 0x1, R8 ;  /* 0x0000000157087824 */ /* 0x000fc600078e0208 */
[----:B------:R-:W-:Y:S01]  /*ab60*/  LEA R7, R7, UR4, 0x2 ;  /* 0x0000000407077c11 */ /* 0x000fe2000f8e10ff */
[----:B------:R-:W-:Y:S01]  /*ab70*/  BAR.SYNC.DEFER_BLOCKING 0x0 ;  /* 0x0000000000007b1d */ /* 0x000fe20000010000 */
[----:B------:R-:W-:Y:S01]  /*ab80*/  IMAD.IADD R98, R89, 0x1, R98 ;  /* 0x0000000159627824 */ /* 0x000fe200078e0262 */
[----:B------:R-:W-:Y:S01]  /*ab90*/  LEA R8, R8, UR4, 0x2 ;  /* 0x0000000408087c11 */ /* 0x000fe2000f8e10ff */
[----:B0-----:R-:W-:Y:S02]  /*aba0*/  IMAD.IADD R95, R90, 0x1, R95 ;  /* 0x000000015a5f7824 */ /* 0x001fe400078e025f */
[----:B-1----:R-:W-:-:S05]  /*abb0*/  IMAD.IADD R9, R92, 0x1, R9 ;  /* 0x000000015c097824 */ /* 0x002fca00078e0209 */
[----:B------:R-:W-:Y:S01]  /*abc0*/  LEA R9, R9, UR4, 0x2 ;  /* 0x0000000409097c11 */ /* 0x000fe2000f8e10ff */
[----:B------:R-:W0:Y:S01]  /*abd0*/  @!P6 LDS R26, [R16+0x8] ;  /* 0x00000800101ae984 */ /* 0x000e220000000800 */
[----:B------:R-:W-:Y:S01]  /*abe0*/  BAR.SYNC.DEFER_BLOCKING 0x0 ;  /* 0x0000000000007b1d */ /* 0x000fe20000010000 */
[----:B------:R-:W-:-:S05]  /*abf0*/  @!P5 IADD3 R4, P6, PT, -R22, R18, RZ ;  /* 0x000000121604d210 */ /* 0x000fca0007fde1ff */
[----:B------:R-:W-:-:S05]  /*ac00*/  @!P5 IMAD.X R5, R17, 0x1, ~R88, P6 ;  /* 0x000000011105d824 */ /* 0x000fca00030e0e58 */
[----:B------:R1:W-:Y:S01]  /*ac10*/  @!P5 STS.64 [R16+0x5c00], R4 ;  /* 0x005c00041000d388 */ /* 0x0003e20000000a00 */
[----:B------:R-:W-:Y:S01]  /*ac20*/  BAR.SYNC.DEFER_BLOCKING 0x0 ;  /* 0x0000000000007b1d */ /* 0x000fe20000010000 */
[C---:B0-----:R-:W-:Y:S02]  /*ac30*/  @!P5 IADD3 R18, P6, PT, R26.reuse, R4, RZ ;  /* 0x000000041a12d210 */ /* 0x041fe40007fde0ff */
[----:B-1----:R-:W-:Y:S02]  /*ac40*/  LEA R4, R69, UR4, 0x2 ;  /* 0x0000000445047c11 */ /* 0x002fe4000f8e10ff */
[----:B------:R-:W-:Y:S01]  /*ac50*/  @!P5 LEA.HI.X.SX32 R17, R26, R5, 0x1, P6 ;  /* 0x000000051a11d211 */ /* 0x000fe200030f0eff */
[----:B------:R0:W-:Y:S04]  /*ac60*/  STS [R11], R48 ;  /* 0x000000300b007388 */ /* 0x0001e80000000800 */
[----:B------:R1:W-:Y:S04]  /*ac70*/  STS [R6], R47 ;  /* 0x0000002f06007388 */ /* 0x0003e80000000800 */
[----:B------:R2:W-:Y:S01]  /*ac80*/  STS [R55], R46 ;  /* 0x0000002e37007388 */ /* 0x0005e20000000800 */
[----:B0-----:R-:W-:-:S03]  /*ac90*/  LEA R11, R98, UR4, 0x2 ;  /* 0x00000004620b7c11 */ /* 0x001fc6000f8e10ff */
[----:B------:R-:W-:Y:S01]  /*aca0*/  STS [R52], R45 ;  /* 0x0000002d34007388 */ /* 0x000fe20000000800 */
[----:B-1----:R-:W-:-:S03]  /*acb0*/  LEA R6, R73, UR4, 0x2 ;  /* 0x0000000449067c11 */ /* 0x002fc6000f8e10ff */
[----:B------:R0:W-:Y:S01]  /*acc0*/  STS [R59], R44 ;  /* 0x0000002c3b007388 */ /* 0x0001e20000000800 */
[----:B--2---:R-:W-:-:S03]  /*acd0*/  LEA R46, R85, UR4, 0x2 ;  /* 0x00000004552e7c11 */ /* 0x004fc6000f8e10ff */
        /* <DEDUP_REMOVED lines=8> */
[----:B------:R0:W-:Y:S04]  /*ad60*/  STS [R6], R37 ;  /* 0x0000002506007388 */ /* 0x0001e80000000800 */
[----:B------:R-:W-:Y:S04]  /*ad70*/  STS [R75], R36 ;  /* 0x000000244b007388 */ /* 0x000fe80000000800 */
[----:B------:R-:W-:Y:S01]  /*ad80*/  STS [R42], R35 ;  /* 0x000000232a007388 */ /* 0x000fe20000000800 */
[----:B0-----:R-:W-:-:S03]  /*ad90*/  LEA R6, R95, UR4, 0x2 ;  /* 0x000000045f067c11 */ /* 0x001fc6000f8e10ff */
[----:B------:R-:W-:Y:S04]  /*ada0*/  STS [R79], R34 ;  /* 0x000000224f007388 */ /* 0x000fe80000000800 */
[----:B------:R-:W-:Y:S04]  /*adb0*/  STS [R44], R33 ;  /* 0x000000212c007388 */ /* 0x000fe80000000800 */
[----:B------:R-:W-:Y:S04]  /*adc0*/  STS [R83], R32 ;  /* 0x0000002053007388 */ /* 0x000fe80000000800 */
[----:B------:R-:W-:Y:S04]  /*add0*/  STS [R46], R31 ;  /* 0x0000001f2e007388 */ /* 0x000fe80000000800 */
[----:B------:R-:W-:Y:S04]  /*ade0*/  STS [R7], R30 ;  /* 0x0000001e07007388 */ /* 0x000fe80000000800 */
[----:B------:R-:W-:Y:S04]  /*adf0*/  STS [R8], R29 ;  /* 0x0000001d08007388 */ /* 0x000fe80000000800 */
[----:B------:R-:W-:Y:S04]  /*ae00*/  STS [R11], R50 ;  /* 0x000000320b007388 */ /* 0x000fe80000000800 */
[----:B------:R-:W-:Y:S04]  /*ae10*/  STS [R6], R49 ;  /* 0x0000003106007388 */ /* 0x000fe80000000800 */
[----:B------:R0:W-:Y:S01]  /*ae20*/  STS [R9], R28 ;  /* 0x0000001c09007388 */ /* 0x0001e20000000800 */
[----:B------:R-:W-:Y:S08]  /*ae30*/  BAR.SYNC.DEFER_BLOCKING 0x0 ;  /* 0x0000000000007b1d */ /* 0x000ff00000010000 */
[----:B0-----:R-:W0:Y:S01]  /*ae40*/  LDC.64 R8, c[0x0][0x398] ;  /* 0x0000e600ff087b82 */ /* 0x001e220000000a00 */
[----:B------:R-:W1:Y:S04]  /*ae50*/  LDS R73, [R10] ;  /* 0x000000000a497984 */ /* 0x000e680000000800 */
[----:B------:R-:W-:Y:S01]  /*ae60*/  LDS R75, [R10+0x400] ;  /* 0x000400000a4b7984 */ /* 0x000fe20000000800 */
[----:B0-----:R-:W-:-:S03]  /*ae70*/  IMAD.WIDE.U32 R8, R2, 0x4, R8 ;  /* 0x0000000402087825 */ /* 0x001fc600078e0008 */
        /* <DEDUP_REMOVED lines=9> */
[----:B------:R-:W-:Y:S01]  /*af10*/  LDS R93, [R10+0x2800] ;  /* 0x002800000a5d7984 */ /* 0x000fe20000000800 */
[----:B------:R-:W-:-:S03]  /*af20*/  LEA R31, R4, UR4, 0x3 ;  /* 0x00000004041f7c11 */ /* 0x000fc6000f8e18ff */
[----:B------:R-:W-:Y:S04]  /*af30*/  LDS R95, [R10+0x2c00] ;  /* 0x002c00000a5f7984 */ /* 0x000fe80000000800 */
[----:B------:R-:W0:Y:S04]  /*af40*/  LDS.64 R4, [R31+0x5c00] ;  /* 0x005c00001f047984 */ /* 0x000e280000000a00 */
[----:B------:R-:W-:Y:S04]  /*af50*/  LDS R97, [R10+0x3000] ;  /* 0x003000000a617984 */ /* 0x000fe80000000800 */
        /* <DEDUP_REMOVED lines=8> */
[----:B0-----:R-:W-:-:S03]  /*afe0*/  IADD3 R33, P6, PT, R4, R13, RZ ;  /* 0x0000000d04217210 */ /* 0x001fc60007fde0ff */
[----:B------:R-:W-:Y:S01]  /*aff0*/  LDS R115, [R10+0x5400] ;  /* 0x005400000a737984 */ /* 0x000fe20000000800 */
[----:B------:R-:W-:Y:S01]  /*b000*/  LOP3.LUT R4, R75, UR7, RZ, 0xc0, !PT ;  /* 0x000000074b047c12 */ /* 0x000fe2000f8ec0ff */
[----:B------:R-:W-:-:S03]  /*b010*/  IMAD.X R7, RZ, RZ, R5, P6 ;  /* 0x000000ffff077224 */ /* 0x000fc600030e0605 */
[----:B------:R-:W-:Y:S01]  /*b020*/  LEA R29, R4, UR4, 0x3 ;  /* 0x00000004041d7c11 */ /* 0x000fe2000f8e18ff */
[----:B------:R-:W-:Y:S04]  /*b030*/  LDS R117, [R10+0x5800] ;  /* 0x005800000a757984 */ /* 0x000fe80000000800 */
[----:B------:R-:W0:Y:S02]  /*b040*/  LDS.64 R4, [R29+0x5c00] ;  /* 0x005c00001d047984 */ /* 0x000e240000000a00 */
[----:B0-----:R-:W-:-:S05]  /*b050*/  IADD3 R11, P6, PT, R4, R13, RZ ;  /* 0x0000000d040b7210 */ /* 0x001fca0007fde0ff */
[----:B------:R-:W-:Y:S01]  /*b060*/  IMAD.X R5, RZ, RZ, R5, P6 ;  /* 0x000000ffff057224 */ /* 0x000fe200030e0605 */
[----:B------:R-:W-:-:S04]  /*b070*/  LEA R6, P6, R33, R8, 0x2 ;  /* 0x0000000821067211 */ /* 0x000fc800078c10ff */
[----:B------:R-:W-:Y:S02]  /*b080*/  LEA.HI.X R7, R33, R9, R7, 0x2, P6 ;  /* 0x0000000921077211 */ /* 0x000fe400030f1407 */
[----:B------:R-:W-:-:S03]  /*b090*/  LEA R4, P6, R11, R8, 0x2 ;  /* 0x000000080b047211 */ /* 0x000fc600078c10ff */
[----:B------:R-:W-:Y:S01]  /*b0a0*/  STG.E desc[UR8][R6.64], R73 ;  /* 0x0000004906007986 */ /* 0x000fe2000c101908 */
[----:B------:R-:W-:Y:S02]  /*b0b0*/  LEA.HI.X R5, R11, R9, R5, 0x2, P6 ;  /* 0x000000090b057211 */ /* 0x000fe400030f1405 */
[----:B------:R-:W-:-:S03]  /*b0c0*/  LOP3.LUT R11, R77, UR7, RZ, 0xc0, !PT ;  /* 0x000000074d0b7c12 */ /* 0x000fc6000f8ec0ff */
[----:B------:R-:W-:Y:S01]  /*b0d0*/  STG.E desc[UR8][R4.64+0x400], R75 ;  /* 0x0004004b04007986 */ /* 0x000fe2000c101908 */
[----:B------:R-:W-:-:S05]  /*b0e0*/  LEA R32, R11, UR4, 0x3 ;  /* 0x000000040b207c11 */ /* 0x000fca000f8e18ff */
[----:B------:R-:W0:Y:S02]  /*b0f0*/  LDS.64 R28, [R32+0x5c00] ;  /* 0x005c0000201c7984 */ /* 0x000e240000000a00 */
[----:B0-----:R-:W-:-:S05]  /*b100*/  IADD3 R11, P6, PT, R28, R13, RZ ;  /* 0x0000000d1c0b7210 */ /* 0x001fca0007fde0ff */
[----:B------:R-:W-:Y:S01]  /*b110*/  IMAD.X R28, RZ, RZ, R29, P6 ;  /* 0x000000ffff1c7224 */ /* 0x000fe200030e061d */
[----:B------:R-:W-:-:S04]  /*b120*/  LEA R30, P6, R11, R8, 0x2 ;  /* 0x000000080b1e7211 */ /* 0x000fc800078c10ff */
        /* <DEDUP_REMOVED lines=155> */
[----:B------:R-:W-:-:S06]  /*bae0*/  LEA R29, R11, UR4, 0x3 ;  /* 0x000000040b1d7c11 */ /* 0x000fcc000f8e18ff */
[----:B------:R-:W0:Y:S02]  /*baf0*/  LDS.64 R28, [R29+0x5c00] ;  /* 0x005c00001d1c7984 */ /* 0x000e240000000a00 */
[----:B0-----:R-:W-:-:S05]  /*bb00*/  IADD3 R11, P6, PT, R28, R13, RZ ;  /* 0x0000000d1c0b7210 */ /* 0x001fca0007fde0ff */
[----:B------:R-:W-:Y:S01]  /*bb10*/  IMAD.X R28, RZ, RZ, R29, P6 ;  /* 0x000000ffff1c7224 */ /* 0x000fe200030e061d */
[----:B------:R-:W-:-:S04]  /*bb20*/  LEA R70, P6, R11, R8, 0x2 ;  /* 0x000000080b467211 */ /* 0x000fc800078c10ff */
[----:B------:R-:W-:Y:S02]  /*bb30*/  LEA.HI.X R71, R11, R9, R28, 0x2, P6 ;  /* 0x000000090b477211 */ /* 0x000fe400030f141c */
[----:B------:R-:W-:-:S03]  /*bb40*/  IADD3 R24, P6, PT, R24, 0x1700, RZ ;  /* 0x0000170018187810 */ /* 0x000fc60007fde0ff */
[----:B------:R1:W-:Y:S02]  /*bb50*/  STG.E desc[UR8][R70.64+0x5800], R117 ;  /* 0x0058007546007986 */ /* 0x0003e4000c101908 */
[----:B------:R-:W-:Y:S01]  /*bb60*/  IMAD.X R25, RZ, RZ, R25, P6 ;  /* 0x000000ffff197224 */ /* 0x000fe200030e0619 */
[----:B------:R-:W-:Y:S01]  /*bb70*/  BAR.SYNC.DEFER_BLOCKING 0x0 ;  /* 0x0000000000007b1d */ /* 0x000fe20000010000 */
[----:B------:R-:W-:-:S05]  /*bb80*/  IADD3 R28, P6, PT, -R24, R3, RZ ;  /* 0x00000003181c7210 */ /* 0x000fca0007fde1ff */
[----:B------:R-:W-:Y:S01]  /*bb90*/  IMAD.X R11, R0, 0x1, ~R25, P6 ;  /* 0x00000001000b7824 */ /* 0x000fe200030e0e19 */
[----:B------:R-:W-:-:S04]  /*bba0*/  ISETP.GT.U32.AND P6, PT, R28, 0x16ff, PT ;  /* 0x000016ff1c00780c */ /* 0x000fc80003fc4070 */
[----:B------:R-:W-:-:S13]  /*bbb0*/  ISETP.GT.AND.EX P6, PT, R11, RZ, PT, P6 ;  /* 0x000000ff0b00720c */ /* 0x000fda0003fc4360 */
[----:B-1----:R-:W-:Y:S05]  /*bbc0*/  @P6 BRA `(.L_x_290) ;  /* 0xffffffc800a86947 */ /* 0x002fea000383ffff */
[----:B------:R-:W-:-:S04]  /*bbd0*/  ISETP.GT.U32.AND P6, PT, R3, R24, PT ;  /* 0x000000180300720c */ /* 0x000fc80003fc4070 */
[----:B------:R-:W-:-:S13]  /*bbe0*/  ISETP.GT.AND.EX P6, PT, R0, R25, PT, P6 ;  /* 0x000000190000720c */ /* 0x000fda0003fc4360 */
[----:B------:R-:W-:Y:S05]  /*bbf0*/  @!P6 BRA `(.L_x_291) ;  /* 0x0000004c0014e947 */ /* 0x000fea0003800000 */
[----:B------:R-:W-:-:S03]  /*bc00*/  UMOV UR5, 0xffffffff ;  /* 0xffffffff00057882 */ /* 0x000fc60000000000 */
[----:B------:R-:W-:Y:S05]  /*bc10*/  BRA.DIV UR5, `(.L_x_292) ;  /* 0x0000012e05247947 */ /* 0x000fea000b800000 */
[----:B------:R0:W1:Y:S02]  /*bc20*/  SHFL.IDX PT, R4, R28, RZ, 0x1f ;  /* 0x00001fff1c047589 */ /* 0x00006400000e0000 */
.L_x_426:
[C---:B-1----:R-:W-:Y:S01]  /*bc30*/  ISETP.GE.AND P6, PT, R13.reuse, R4, PT ;  /* 0x000000040d00720c */ /* 0x042fe20003fc6270 */
[----:B------:R-:W-:Y:S02]  /*bc40*/  IMAD.MOV.U32 R5, RZ, RZ, -0x1 ;  /* 0xffffffffff057424 */ /* 0x000fe400078e00ff */
[----:B------:R-:W-:Y:S02]  /*bc50*/  VIADD R61, R13, 0x100 ;  /* 0x000001000d3d7836 */ /* 0x000fe40000000000 */
[----:B------:R-:W-:-:S08]  /*bc60*/  IMAD.MOV.U32 R7, RZ, RZ, -0x1 ;  /* 0xffffffffff077424 */ /* 0x000fd000078e00ff */
[----:B------:R-:W2:Y:S01]  /*bc70*/  @!P6 LDG.E R5, desc[UR8][R14.64+0x5c00] ;  /* 0x005c00080e05e981 */ /* 0x000ea2000c1e1900 */
[----:B------:R-:W-:Y:S01]  /*bc80*/  ISETP.GE.AND P6, PT, R61, R4, PT ;  /* 0x000000043d00720c */ /* 0x000fe20003fc6270 */
[----:B------:R-:W-:Y:S02]  /*bc90*/  VIADD R63, R13, 0x200 ;  /* 0x000002000d3f7836 */ /* 0x000fe40000000000 */
[----:B------:R-:W-:-:S10]  /*bca0*/  IMAD.MOV.U32 R65, RZ, RZ, -0x1 ;  /* 0xffffffffff417424 */ /* 0x000fd400078e00ff */
[----:B------:R-:W3:Y:S01]  /*bcb0*/  @!P6 LDG.E R7, desc[UR8][R14.64+0x6000] ;  /* 0x006000080e07e981 */ /* 0x000ee2000c1e1900 */
[----:B------:R-:W-:Y:S01]  /*bcc0*/  ISETP.GE.AND P6, PT, R63, R4, PT ;  /* 0x000000043f00720c */ /* 0x000fe20003fc6270 */
[----:B------:R-:W-:Y:S02]  /*bcd0*/  VIADD R57, R13, 0x300 ;  /* 0x000003000d397836 */ /* 0x000fe40000000000 */
[----:B------:R-:W-:-:S10]  /*bce0*/  IMAD.MOV.U32 R67, RZ, RZ, -0x1 ;  /* 0xffffffffff437424 */ /* 0x000fd400078e00ff */
[----:B------:R-:W4:Y:S01]  /*bcf0*/  @!P6 LDG.E R65, desc[UR8][R14.64+0x6400] ;  /* 0x006400080e41e981 */ /* 0x000f22000c1e1900 */
[----:B------:R-:W-:Y:S02]  /*bd00*/  ISETP.GE.AND P6, PT, R57, R4, PT ;  /* 0x000000043900720c */ /* 0x000fe40003fc6270 */
[----:B------:R-:W-:Y:S01]  /*bd10*/  LOP3.LUT R59, R13, 0x400, RZ, 0xfc, !PT ;  /* 0x000004000d3b7812 */ /* 0x000fe200078efcff */
[----:B------:R-:W-:-:S10]  /*bd20*/  IMAD.MOV.U32 R69, RZ, RZ, -0x1 ;  /* 0xffffffffff457424 */ /* 0x000fd400078e00ff */
[----:B------:R-:W5:Y:S01]  /*bd30*/  @!P6 LDG.E R67, desc[UR8][R14.64+0x6800] ;  /* 0x006800080e43e981 */ /* 0x000f62000c1e1900 */
[----:B------:R-:W-:Y:S01]  /*bd40*/  ISETP.GE.AND P6, PT, R59, R4, PT ;  /* 0x000000043b00720c */ /* 0x000fe20003fc6270 */
[----:B------:R-:W-:Y:S02]  /*bd50*/  VIADD R53, R13, 0x500 ;  /* 0x000005000d357836 */ /* 0x000fe40000000000 */
        /* <DEDUP_REMOVED lines=70> */
[----:B------:R-:W-:-:S13]  /*c1c0*/  ISETP.GE.AND P6, PT, R21, R4, PT ;  /* 0x000000041500720c */ /* 0x000fda0003fc6270 */
[----:B------:R-:W5:Y:S01]  /*c1d0*/  @!P6 LDG.E R105, desc[UR8][R14.64+0xb400] ;  /* 0x00b400080e69e981 */ /* 0x000f62000c1e1900 */
[----:B------:R-:W-:Y:S01]  /*c1e0*/  UMOV UR5, 0xffffffff ;  /* 0xffffffff00057882 */ /* 0x000fe20000000000 */
[----:B------:R-:W-:Y:S02]  /*c1f0*/  IMAD R6, R13, 0x54, R16 ;  /* 0x000000540d067824 */ /* 0x000fe400078e0210 */
[----:B--2---:R1:W-:Y:S04]  /*c200*/  STS [R10], R5 ;  /* 0x000000050a007388 */ /* 0x0043e80000000800 */
[----:B---3--:R1:W-:Y:S04]  /*c210*/  STS [R10+0x400], R7 ;  /* 0x000400070a007388 */ /* 0x0083e80000000800 */
[----:B----4-:R1:W-:Y:S04]  /*c220*/  STS [R10+0x800], R65 ;  /* 0x000800410a007388 */ /* 0x0103e80000000800 */
[----:B-----5:R1:W-:Y:S04]  /*c230*/  STS [R10+0xc00], R67 ;  /* 0x000c00430a007388 */ /* 0x0203e80000000800 */
        /* <DEDUP_REMOVED lines=20> */
.L_x_429:
[----:B------:R-:W-:Y:S05]  /*c380*/  WARPSYNC.ALL ;  /* 0x0000000000007948 */ /* 0x000fea0003800000 */
[----:B------:R-:W-:Y:S06]  /*c390*/  BAR.SYNC.DEFER_BLOCKING 0x0 ;  /* 0x0000000000007b1d */ /* 0x000fec0000010000 */
[----:B------:R-:W-:Y:S01]  /*c3a0*/  BSSY.RECONVERGENT B1, `(.L_x_294) ;  /* 0x000023a000017945 */ /* 0x000fe20003800200 */
[----:B------:R-:W2:Y:S04]  /*c3b0*/  LDS R60, [R6] ;  /* 0x00000000063c7984 */ /* 0x000ea80000000800 */
[----:B------:R-:W3:Y:S04]  /*c3c0*/  LDS R58, [R6+0x4] ;  /* 0x00000400063a7984 */ /* 0x000ee80000000800 */
[----:B------:R-:W4:Y:S04]  /*c3d0*/  LDS R56, [R6+0x8] ;  /* 0x0000080006387984 */ /* 0x000f280000000800 */
[----:B------:R-:W5:Y:S04]  /*c3e0*/  LDS R54, [R6+0xc] ;  /* 0x00000c0006367984 */ /* 0x000f680000000800 */
        /* <DEDUP_REMOVED lines=9> */
[----:B-1----:R-:W-:Y:S01]  /*c480*/  IMAD.SHL.U32 R5, R4, 0x400, RZ ;  /* 0x0000040004057824 */ /* 0x002fe200078e00ff */
[----:B------:R-:W-:Y:S01]  /*c490*/  SHF.R.U32.HI R4, RZ, 0x4, R4 ;  /* 0x00000004ff047819 */ /* 0x000fe20000011604 */
[----:B------:R-:W-:Y:S03]  /*c4a0*/  LDS R36, [R6+0x30] ;  /* 0x0000300006247984 */ /* 0x000fe60000000800 */
[----:B------:R-:W-:Y:S01]  /*c4b0*/  LOP3.LUT R5, R5, 0x7c00, RZ, 0xc0, !PT ;  /* 0x00007c0005057812 */ /* 0x000fe200078ec0ff */
        /* <DEDUP_REMOVED lines=15> */
[----:B----4-:R-:W-:Y:S01]  /*c5b0*/  LOP3.LUT R4, R56, UR7, RZ, 0xc0, !PT ;  /* 0x0000000738047c12 */ /* 0x010fe2000f8ec0ff */
[----:B------:R-:W-:Y:S04]  /*c5c0*/  LDS R14, [R6+0x50] ;  /* 0x00005000060e7984 */ /* 0x000fe80000000800 */
[----:B------:R-:W-:Y:S04]  /*c5d0*/  LDS R64, [R6+0x54] ;  /* 0x0000540006407984 */ /* 0x000fe80000000800 */
[----:B------:R1:W-:Y:S01]  /*c5e0*/  LDS R62, [R6+0x58] ;  /* 0x00005800063e7984 */ /* 0x0003e20000000800 */
[----:B------:R-:W-:Y:S01]  /*c5f0*/  BAR.SYNC.DEFER_BLOCKING 0x0 ;  /* 0x0000000000007b1d */ /* 0x000fe20000010000 */
[----:B-1----:R-:W-:Y:S01]  /*c600*/  IMAD.SHL.U32 R6, R4, 0x400, RZ ;  /* 0x0000040004067824 */ /* 0x002fe200078e00ff */
[----:B------:R-:W-:-:S04]  /*c610*/  SHF.R.U32.HI R4, RZ, 0x4, R4 ;  /* 0x00000004ff047819 */ /* 0x000fc80000011604 */
[----:B------:R-:W-:Y:S02]  /*c620*/  LOP3.LUT R69, R6, 0x7c00, RZ, 0xc0, !PT ;  /* 0x00007c0006457812 */ /* 0x000fe400078ec0ff */
[----:B------:R-:W-:-:S04]  /*c630*/  LOP3.LUT R4, R4, 0xffffffe, RZ, 0xc0, !PT ;  /* 0x0ffffffe04047812 */ /* 0x000fc800078ec0ff */
[----:B------:R-:W-:Y:S02]  /*c640*/  IADD3 R70, PT, PT, R4, R10, R69 ;  /* 0x0000000a04467210 */ /* 0x000fe40007ffe045 */
[----:B-----5:R-:W-:Y:S01]  /*c650*/  LOP3.LUT R4, R54, UR7, RZ, 0xc0, !PT ;  /* 0x0000000736047c12 */ /* 0x020fe2000f8ec0ff */
        /* <DEDUP_REMOVED lines=49> */
[----:B--2---:R-:W-:-:S05]  /*c970*/  VIADD R7, R67, 0x1 ;  /* 0x0000000143077836 */ /* 0x004fca0000000000 */
[----:B------:R-:W-:Y:S04]  /*c980*/  STS.U16 [R68], R7 ;  /* 0x0000000744007388 */ /* 0x000fe80000000400 */
        /* <DEDUP_REMOVED lines=247> */
[----:B------:R-:W-:-:S10]  /*d900*/  IMAD.IADD R118, R145, 0x1, -R118 ;  /* 0x0000000191767824 */ /* 0x000fd400078e0a76 */
[----:B------:R-:W-:-:S04]  /*d910*/  @!P6 SHF.R.U32.HI R4, RZ, 0x3, R13 ;  /* 0x00000003ff04e819 */ /* 0x000fc8000001160d */
[----:B------:R-:W-:-:S05]  /*d920*/  @!P6 LOP3.LUT R152, R4, 0x7c, RZ, 0xc0, !PT ;  /* 0x0000007c0498e812 */ /* 0x000fca00078ec0ff */
[----:B------:R-:W-:Y:S01]  /*d930*/  @!P6 STS [R152+UR4+0x8400], R145 ;  /* 0x008400919800e988 */ /* 0x000fe20008000804 */
[----:B------:R-:W-:Y:S01]  /*d940*/  BAR.SYNC.DEFER_BLOCKING 0x0 ;  /* 0x0000000000007b1d */ /* 0x000fe20000010000 */
[----:B------:R-:W-:-:S05]  /*d950*/  ISETP.NE.AND P6, PT, R20, 0x6, PT ;  /* 0x000000061400780c */ /* 0x000fca0003fc5270 */
[----:B------:R-:W0:Y:S02]  /*d960*/  LDS.128 R4, [UR4+0x8400] ;  /* 0x00840004ff047984 */ /* 0x000e240008000c00 */
[----:B0-----:R-:W-:-:S04]  /*d970*/  IMAD.IADD R5, R4, 0x1, R5 ;  /* 0x0000000104057824 */ /* 0x001fc800078e0205 */
[----:B------:R-:W-:Y:S01]  /*d980*/  IMAD.IADD R6, R6, 0x1, R5 ;  /* 0x0000000106067824 */ /* 0x000fe200078e0205 */
[----:B------:R-:W-:Y:S02]  /*d990*/  SEL R4, R5, R4, !P0 ;  /* 0x0000000405047207 */ /* 0x000fe40004000000 */
[----:B------:R-:W-:Y:S01]  /*d9a0*/  ISETP.NE.AND P0, PT, R20, 0x7, PT ;  /* 0x000000071400780c */ /* 0x000fe20003f05270 */
[----:B------:R-:W-:Y:S01]  /*d9b0*/  IMAD.IADD R143, R7, 0x1, R6 ;  /* 0x00000001078f7824 */ /* 0x000fe200078e0206 */
[----:B------:R-:W-:Y:S02]  /*d9c0*/  SEL R4, R6, R4, !P1 ;  /* 0x0000000406047207 */ /* 0x000fe40004800000 */
[----:B------:R-:W-:Y:S02]  /*d9d0*/  ISETP.NE.AND P1, PT, R12, RZ, PT ;  /* 0x000000ff0c00720c */ /* 0x000fe40003f25270 */
[C---:B------:R-:W-:Y:S02]  /*d9e0*/  SEL R147, R143.reuse, R4, !P2 ;  /* 0x000000048f937207 */ /* 0x040fe40005000000 */
[----:B------:R-:W0:Y:S01]  /*d9f0*/  LDS.128 R4, [UR4+0x8410] ;  /* 0x00841004ff047984 */ /* 0x000e220008000c00 */
[----:B------:R-:W-:Y:S01]  /*da00*/  ISETP.GT.U32.AND P2, PT, R28, R59, PT ;  /* 0x0000003b1c00720c */ /* 0x000fe20003f44070 */
[----:B0-----:R-:W-:-:S04]  /*da10*/  IMAD.IADD R4, R143, 0x1, R4 ;  /* 0x000000018f047824 */ /* 0x001fc800078e0204 */
[----:B------:R-:W-:Y:S01]  /*da20*/  IMAD.IADD R5, R5, 0x1, R4 ;  /* 0x0000000105057824 */ /* 0x000fe200078e0204 */
[----:B------:R-:W-:Y:S02]  /*da30*/  SEL R147, R4, R147, !P3 ;  /* 0x0000009304937207 */ /* 0x000fe40005800000 */
[----:B------:R-:W-:Y:S01]  /*da40*/  SEL R4, R118, RZ, P1 ;  /* 0x000000ff76047207 */ /* 0x000fe20000800000 */
[----:B------:R-:W-:Y:S01]  /*da50*/  IMAD.IADD R6, R6, 0x1, R5 ;  /* 0x0000000106067824 */ /* 0x000fe200078e0205 */
[----:B------:R-:W-:Y:S02]  /*da60*/  SEL R147, R5, R147, !P6 ;  /* 0x0000009305937207 */ /* 0x000fe40007000000 */
[----:B------:R-:W-:Y:S01]  /*da70*/  ISETP.GT.U32.AND P6, PT, R13, 0x1f, PT ;  /* 0x0000001f0d00780c */ /* 0x000fe20003fc4070 */
[----:B------:R-:W-:Y:S01]  /*da80*/  IMAD.IADD R7, R7, 0x1, R6 ;  /* 0x0000000107077824 */ /* 0x000fe200078e0206 */
[----:B------:R-:W-:Y:S01]  /*da90*/  SEL R147, R6, R147, !P0 ;  /* 0x0000009306937207 */ /* 0x000fe20004000000 */
[----:B------:R-:W-:Y:S01]  /*daa0*/  @!P5 IMAD.SHL.U32 R6, R13, 0x400, RZ ;  /* 0x000004000d06d824 */ /* 0x000fe200078e00ff */
[----:B------:R-:W-:-:S02]  /*dab0*/  ISETP.GT.U32.AND P3, PT, R28, R53, PT ;  /* 0x000000351c00720c */ /* 0x000fc40003f64070 */
[----:B------:R-:W-:Y:S02]  /*dac0*/  ISETP.GT.U32.AND P1, PT, R28, R57, PT ;  /* 0x000000391c00720c */ /* 0x000fe40003f24070 */
[----:B------:R-:W-:Y:S02]  /*dad0*/  @!P5 LOP3.LUT R6, R6, 0x7c00, RZ, 0xc0, !PT ;  /* 0x00007c000606d812 */ /* 0x000fe400078ec0ff */
[----:B------:R-:W-:-:S03]  /*dae0*/  ISETP.GT.U32.AND P0, PT, R28, R63, PT ;  /* 0x0000003f1c00720c */ /* 0x000fc60003f04070 */
[----:B------:R-:W-:Y:S01]  /*daf0*/  @P6 IMAD.IADD R118, R147, 0x1, R4 ;  /* 0x0000000193766824 */ /* 0x000fe200078e0204 */
[----:B------:R-:W-:Y:S01]  /*db00*/  ISETP.NE.AND P6, PT, R13, RZ, PT ;  /* 0x000000ff0d00720c */ /* 0x000fe20003fc5270 */
[----:B------:R-:W-:Y:S01]  /*db10*/  @!P4 IMAD.U32 R118, R7, 0x10000, RZ ;  /* 0x000100000776c824 */ /* 0x000fe200078e00ff */
[----:B------:R-:W-:-:S04]  /*db20*/  @!P5 SHF.R.U32.HI R7, RZ, 0x4, R13 ;  /* 0x00000004ff07d819 */ /* 0x000fc8000001160d */
[----:B------:R-:W-:Y:S01]  /*db30*/  @!P4 STS [UR4+0x8428], R118 ;  /* 0x00842876ff00c988 */ /* 0x000fe20008000804 */
[----:B------:R-:W-:Y:S01]  /*db40*/  @!P5 LOP3.LUT R7, R7, 0x3e, RZ, 0xc0, !PT ;  /* 0x0000003e0707d812 */ /* 0x000fe200078ec0ff */
[----:B------:R-:W-:Y:S03]  /*db50*/  BAR.SYNC.DEFER_BLOCKING 0x0 ;  /* 0x0000000000007b1d */ /* 0x000fe60000010000 */
[----:B------:R-:W-:-:S03]  /*db60*/  @!P5 IADD3 R7, PT, PT, R7, UR4, R6 ;  /* 0x000000040707dc10 */ /* 0x000fc6000fffe006 */
[----:B------:R-:W0:Y:S02]  /*db70*/  LDS R4, [UR4+0x8428] ;  /* 0x00842804ff047984 */ /* 0x000e240008000800 */
[----:B0-----:R-:W-:Y:S02]  /*db80*/  SEL R5, R4, RZ, P6 ;  /* 0x000000ff04057207 */ /* 0x001fe40003000000 */
[----:B------:R-:W-:-:S03]  /*db90*/  ISETP.GT.U32.AND P6, PT, R28, R61, PT ;  /* 0x0000003d1c00720c */ /* 0x000fc60003fc4070 */
[----:B------:R-:W-:Y:S01]  /*dba0*/  IMAD.IADD R5, R5, 0x1, R118 ;  /* 0x0000000105057824 */ /* 0x000fe200078e0276 */
[----:B------:R-:W-:-:S03]  /*dbb0*/  ISETP.GT.AND.EX P6, PT, R11, RZ, PT, P6 ;  /* 0x000000ff0b00720c */ /* 0x000fc60003fc4360 */
[--C-:B------:R-:W-:Y:S01]  /*dbc0*/  IMAD.IADD R112, R112, 0x1, R5.reuse ;  /* 0x0000000170707824 */ /* 0x100fe200078e0205 */
[----:B------:R-:W-:Y:S01]  /*dbd0*/  STS [R19], R5 ;  /* 0x0000000513007388 */ /* 0x000fe20000000800 */
[--C-:B------:R-:W-:Y:S02]  /*dbe0*/  IMAD.IADD R4, R121, 0x1, R5.reuse ;  /* 0x0000000179047824 */ /* 0x100fe400078e0205 */
[--C-:B------:R-:W-:Y:S01]  /*dbf0*/  IMAD.IADD R120, R120, 0x1, R5.reuse ;  /* 0x0000000178787824 */ /* 0x100fe200078e0205 */
[----:B------:R-:W-:Y:S01]  /*dc00*/  STS [R19+0x4], R112 ;  /* 0x0000047013007388 */ /* 0x000fe20000000800 */
[--C-:B------:R-:W-:Y:S02]  /*dc10*/  IMAD.IADD R6, R123, 0x1, R5.reuse ;  /* 0x000000017b067824 */ /* 0x100fe400078e0205 */
[--C-:B------:R-:W-:Y:S01]  /*dc20*/  IMAD.IADD R122, R122, 0x1, R5.reuse ;  /* 0x000000017a7a7824 */ /* 0x100fe200078e0205 */
[----:B------:R0:W-:Y:S01]  /*dc30*/  STS [R19+0x8], R4 ;  /* 0x0000080413007388 */ /* 0x0001e20000000800 */
        /* <DEDUP_REMOVED lines=39> */
[----:B------:R-:W-:Y:S01]  /*deb0*/  IMAD.IADD R168, R141, 0x1, R5 ;  /* 0x000000018da87824 */ /* 0x000fe200078e0205 */
[----:B0-----:R-:W-:Y:S02]  /*dec0*/  CS2R R4, SRZ ;  /* 0x0000000000047805 */ /* 0x001fe4000001ff00 */
[----:B------:R-:W-:Y:S01]  /*ded0*/  STS [R19+0x40], R134 ;  /* 0x0000408613007388 */ /* 0x000fe20000000800 */
[----:B------:R-:W-:-:S03]  /*dee0*/  @!P5 IMAD.MOV.U32 R5, RZ, RZ, RZ ;  /* 0x000000ffff05d224 */ /* 0x000fc600078e00ff */
        /* <DEDUP_REMOVED lines=28> */
[----:B0-----:R-:W-:-:S03]  /*e0b0*/  @!P5 IMAD.MOV.U32 R4, RZ, RZ, R112 ;  /* 0x000000ffff04d224 */ /* 0x001fc600078e0070 */
[----:B------:R-:W0:Y:S01]  /*e0c0*/  LDS.U16 R86, [R86] ;  /* 0x0000000056567984 */ /* 0x000e220000000400 */
[----:B-1----:R-:W-:Y:S01]  /*e0d0*/  IMAD.IADD R66, R65, 0x1, R66 ;  /* 0x0000000141427824 */ /* 0x002fe200078e0242 */
[----:B------:R-:W-:Y:S02]  /*e0e0*/  @!P5 IADD3 R18, P4, PT, -R4, R18, RZ ;  /* 0x000000120412d210 */ /* 0x000fe40007f9e1ff */
[----:B------:R-:W1:Y:S01]  /*e0f0*/  LDS.U16 R88, [R88] ;  /* 0x0000000058587984 */ /* 0x000e620000000400 */
[----:B--2---:R-:W-:Y:S02]  /*e100*/  IMAD.IADD R68, R67, 0x1, R68 ;  /* 0x0000000143447824 */ /* 0x004fe400078e0244 */
[----:B------:R-:W-:Y:S01]  /*e110*/  @!P5 IMAD.X R19, R17, 0x1, ~R5, P4 ;  /* 0x000000011113d824 */ /* 0x000fe200020e0e05 */
[----:B------:R-:W2:Y:S01]  /*e120*/  LDS.U16 R90, [R90] ;  /* 0x000000005a5a7984 */ /* 0x000ea20000000400 */
[----:B---3--:R-:W-:Y:S01]  /*e130*/  IMAD.IADD R70, R69, 0x1, R70 ;  /* 0x0000000145467824 */ /* 0x008fe200078e0246 */
[----:B------:R-:W-:-:S02]  /*e140*/  LEA R17, R66, UR4, 0x2 ;  /* 0x0000000442117c11 */ /* 0x000fc4000f8e10ff */
[----:B------:R-:W3:Y:S01]  /*e150*/  LDS.U16 R92, [R92] ;  /* 0x000000005c5c7984 */ /* 0x000ee20000000400 */
[----:B----4-:R-:W-:Y:S01]  /*e160*/  IMAD.IADD R72, R71, 0x1, R72 ;  /* 0x0000000147487824 */ /* 0x010fe200078e0248 */
[----:B------:R-:W-:Y:S02]  /*e170*/  ISETP.GT.U32.AND P4, PT, R28, R55, PT ;  /* 0x000000371c00720c */ /* 0x000fe40003f84070 */
[----:B------:R-:W4:Y:S01]  /*e180*/  LDS.U16 R6, [R95] ;  /* 0x000000005f067984 */ /* 0x000f220000000400 */
[----:B-----5:R-:W-:Y:S01]  /*e190*/  IMAD.IADD R74, R73, 0x1, R74 ;  /* 0x00000001494a7824 */ /* 0x020fe200078e024a */
[----:B------:R-:W-:Y:S02]  /*e1a0*/  LEA R53, R68, UR4, 0x2 ;  /* 0x0000000444357c11 */ /* 0x000fe4000f8e10ff */
[----:B------:R-:W5:Y:S01]  /*e1b0*/  LDS.U16 R97, [R97] ;  /* 0x0000000061617984 */ /* 0x000f620000000400 */
[----:B------:R-:W-:Y:S01]  /*e1c0*/  IMAD.IADD R76, R75, 0x1, R76 ;  /* 0x000000014b4c7824 */ /* 0x000fe200078e024c */
[----:B------:R-:W-:-:S02]  /*e1d0*/  LEA R55, R70, UR4, 0x2 ;  /* 0x0000000446377c11 */ /* 0x000fc4000f8e10ff */
[----:B------:R-:W5:Y:S01]  /*e1e0*/  LDS.U16 R99, [R99] ;  /* 0x0000000063637984 */ /* 0x000f620000000400 */
[----:B------:R-:W-:Y:S01]  /*e1f0*/  IMAD.IADD R78, R77, 0x1, R78 ;  /* 0x000000014d4e7824 */ /* 0x000fe200078e024e */
        /* <DEDUP_REMOVED lines=20> */
[----:B------:R-:W-:-:S03]  /*e340*/  IMAD.IADD R99, R98, 0x1, R99 ;  /* 0x0000000162637824 */ /* 0x000fc600078e0263 */
[----:B------:R-:W-:Y:S01]  /*e350*/  LEA R97, R97, UR4, 0x2 ;  /* 0x0000000461617c11 */ /* 0x000fe2000f8e10ff */
[----:B------:R-:W-:Y:S01]  /*e360*/  IMAD.IADD R101, R100, 0x1, R101 ;  /* 0x0000000164657824 */ /* 0x000fe200078e0265 */
[----:B------:R-:W-:Y:S01]  /*e370*/  LEA R99, R99, UR4, 0x2 ;  /* 0x0000000463637c11 */ /* 0x000fe2000f8e10ff */
[----:B------:R-:W-:-:S03]  /*e380*/  IMAD.IADD R103, R102, 0x1, R103 ;  /* 0x0000000166677824 */ /* 0x000fc600078e0267 */
[----:B------:R-:W-:Y:S01]  /*e390*/  LEA R101, R101, UR4, 0x2 ;  /* 0x0000000465657c11 */ /* 0x000fe2000f8e10ff */
[----:B------:R2:W-:Y:S01]  /*e3a0*/  @!P5 STS.64 [R16], R4 ;  /* 0x000000041000d388 */ /* 0x0005e20000000a00 */
[----:B------:R-:W-:Y:S01]  /*e3b0*/  IMAD.IADD R105, R104, 0x1, R105 ;  /* 0x0000000168697824 */ /* 0x000fe200078e0269 */
[----:B------:R-:W-:Y:S01]  /*e3c0*/  LEA R103, R103, UR4, 0x2 ;  /* 0x0000000467677c11 */ /* 0x000fe2000f8e10ff */
[----:B------:R-:W-:Y:S02]  /*e3d0*/  IMAD.IADD R107, R106, 0x1, R107 ;  /* 0x000000016a6b7824 */ /* 0x000fe400078e026b */
[----:B0-----:R-:W-:-:S03]  /*e3e0*/  IMAD.IADD R7, R108, 0x1, R7 ;  /* 0x000000016c077824 */ /* 0x001fc600078e0207 */
[----:B------:R-:W-:Y:S02]  /*e3f0*/  LEA R107, R107, UR4, 0x2 ;  /* 0x000000046b6b7c11 */ /* 0x000fe4000f8e10ff */
[----:B--2---:R-:W-:Y:S01]  /*e400*/  LEA R5, R74, UR4, 0x2 ;  /* 0x000000044a057c11 */ /* 0x004fe2000f8e10ff */
[----:B-1----:R-:W-:Y:S01]  /*e410*/  IMAD.IADD R20, R109, 0x1, R20 ;  /* 0x000000016d147824 */ /* 0x002fe200078e0214 */
[----:B------:R-:W-:Y:S02]  /*e420*/  LEA R4, R105, UR4, 0x2 ;  /* 0x0000000469047c11 */ /* 0x000fe4000f8e10ff */
[----:B------:R-:W-:Y:S01]  /*e430*/  LEA R7, R7, UR4, 0x2 ;  /* 0x0000000407077c11 */ /* 0x000fe2000f8e10ff */
[----:B------:R-:W-:Y:S08]  /*e440*/  BAR.SYNC.DEFER_BLOCKING 0x0 ;  /* 0x0000000000007b1d */ /* 0x000ff00000010000 */
[----:B------:R-:W-:Y:S06]  /*e450*/  BAR.SYNC.DEFER_BLOCKING 0x0 ;  /* 0x0000000000007b1d */ /* 0x000fec0000010000 */
[----:B------:R0:W-:Y:S02]  /*e460*/  @!P5 STS.64 [R16+0x5c00], R18 ;  /* 0x005c00121000d388 */ /* 0x0001e40000000a00 */
[----:B------:R-:W-:Y:S01]  /*e470*/  BAR.SYNC.DEFER_BLOCKING 0x0 ;  /* 0x0000000000007b1d */ /* 0x000fe20000010000 */
[----:B------:R-:W-:-:S04]  /*e480*/  ISETP.GT.U32.AND P5, PT, R28, R13, PT ;  /* 0x0000000d1c00720c */ /* 0x000fc80003fa4070 */
[----:B------:R-:W-:Y:S02]  /*e490*/  ISETP.GT.AND.EX P5, PT, R11, RZ, PT, P5 ;  /* 0x000000ff0b00720c */ /* 0x000fe40003fa4350 */
[----:B0-----:R-:W-:Y:S01]  /*e4a0*/  LEA R19, R76, UR4, 0x2 ;  /* 0x000000044c137c11 */ /* 0x001fe2000f8e10ff */
[----:B------:R0:W-:Y:S04]  /*e4b0*/  STS [R17], R60 ;  /* 0x0000003c11007388 */ /* 0x0001e80000000800 */
[----:B------:R1:W-:Y:S04]  /*e4c0*/  STS [R53], R58 ;  /* 0x0000003a35007388 */ /* 0x0003e80000000800 */
[----:B------:R2:W-:Y:S01]  /*e4d0*/  STS [R55], R56 ;  /* 0x0000003837007388 */ /* 0x0005e20000000800 */
[----:B0-----:R-:W-:-:S03]  /*e4e0*/  LEA R17, R84, UR4, 0x2 ;  /* 0x0000000454117c11 */ /* 0x001fc6000f8e10ff */
[----:B------:R0:W-:Y:S01]  /*e4f0*/  STS [R57], R54 ;  /* 0x0000003639007388 */ /* 0x0001e20000000800 */
[----:B-1----:R-:W-:-:S03]  /*e500*/  LEA R53, R86, UR4, 0x2 ;  /* 0x0000000456357c11 */ /* 0x002fc6000f8e10ff */
[----:B------:R1:W-:Y:S01]  /*e510*/  STS [R5], R52 ;  /* 0x0000003405007388 */ /* 0x0003e20000000800 */
[----:B--2---:R-:W-:-:S03]  /*e520*/  LEA R55, R88, UR4, 0x2 ;  /* 0x0000000458377c11 */ /* 0x004fc6000f8e10ff */
[----:B------:R2:W-:Y:S01]  /*e530*/  STS [R19], R50 ;  /* 0x0000003213007388 */ /* 0x0005e20000000800 */
[----:B0-----:R-:W-:-:S03]  /*e540*/  LEA R57, R90, UR4, 0x2 ;  /* 0x000000045a397c11 */ /* 0x001fc6000f8e10ff */
[----:B------:R-:W-:Y:S01]  /*e550*/  STS [R59], R48 ;  /* 0x000000303b007388 */ /* 0x000fe20000000800 */
[----:B-1----:R-:W-:-:S03]  /*e560*/  LEA R5, R92, UR4, 0x2 ;  /* 0x000000045c057c11 */ /* 0x002fc6000f8e10ff */
[----:B------:R-:W-:Y:S01]  /*e570*/  STS [R61], R46 ;  /* 0x0000002e3d007388 */ /* 0x000fe20000000800 */
[----:B--2---:R-:W-:-:S03]  /*e580*/  LEA R19, R6, UR4, 0x2 ;  /* 0x0000000406137c11 */ /* 0x004fc6000f8e10ff */
[----:B------:R-:W-:Y:S04]  /*e590*/  STS [R63], R44 ;  /* 0x0000002c3f007388 */ /* 0x000fe80000000800 */
[----:B------:R-:W-:Y:S04]  /*e5a0*/  STS [R17], R42 ;  /* 0x0000002a11007388 */ /* 0x000fe80000000800 */
[----:B------:R-:W-:Y:S04]  /*e5b0*/  STS [R53], R40 ;  /* 0x0000002835007388 */ /* 0x000fe80000000800 */
[----:B------:R-:W-:Y:S04]  /*e5c0*/  STS [R55], R38 ;  /* 0x0000002637007388 */ /* 0x000fe80000000800 */
[----:B------:R-:W-:Y:S04]  /*e5d0*/  STS [R57], R36 ;  /* 0x0000002439007388 */ /* 0x000fe80000000800 */
[----:B------:R0:W-:Y:S04]  /*e5e0*/  STS [R5], R34 ;  /* 0x0000002205007388 */ /* 0x0001e80000000800 */
[----:B------:R1:W-:Y:S04]  /*e5f0*/  STS [R19], R32 ;  /* 0x0000002013007388 */ /* 0x0003e80000000800 */
[----:B------:R1:W-:Y:S01]  /*e600*/  STS [R97], R30 ;  /* 0x0000001e61007388 */ /* 0x0003e20000000800 */
[----:B0-----:R-:W-:-:S03]  /*e610*/  LEA R5, R20, UR4, 0x2 ;  /* 0x0000000414057c11 */ /* 0x001fc6000f8e10ff */
        /* <DEDUP_REMOVED lines=9> */
[----:B-1----:R-:W0:Y:S02]  /*e6b0*/  LDS R7, [R10] ;  /* 0x000000000a077984 */ /* 0x002e240000000800 */
[----:B0-----:R-:W-:-:S04]  /*e6c0*/  LOP3.LUT R4, R7, UR7, RZ, 0xc0, !PT ;  /* 0x0000000707047c12 */ /* 0x001fc8000f8ec0ff */
[----:B------:R-:W-:-:S05]  /*e6d0*/  LEA R6, R4, UR4, 0x3 ;  /* 0x0000000404067c11 */ /* 0x000fca000f8e18ff */
[----:B------:R-:W0:Y:S02]  /*e6e0*/  LDS.64 R4, [R6+0x5c00] ;  /* 0x005c000006047984 */ /* 0x000e240000000a00 */
[----:B0-----:R-:W-:-:S05]  /*e6f0*/  IADD3 R15, P5, PT, R4, R13, RZ ;  /* 0x0000000d040f7210 */ /* 0x001fca0007fbe0ff */
[----:B------:R-:W-:Y:S01]  /*e700*/  IMAD.X R5, RZ, RZ, R5, P5 ;  /* 0x000000ffff057224 */ /* 0x000fe200028e0605 */
[----:B------:R-:W-:-:S04]  /*e710*/  LEA R4, P5, R15, R8, 0x2 ;  /* 0x000000080f047211 */ /* 0x000fc800078a10ff */
[----:B------:R-:W-:-:S05]  /*e720*/  LEA.HI.X R5, R15, R9, R5, 0x2, P5 ;  /* 0x000000090f057211 */ /* 0x000fca00028f1405 */
[----:B------:R0:W-:Y:S04]  /*e730*/  STG.E desc[UR8][R4.64], R7 ;  /* 0x0000000704007986 */ /* 0x0001e8000c101908 */
.L_x_295:
[----:B------:R-:W-:Y:S05]  /*e740*/  BSYNC.RECONVERGENT B1 ;  /* 0x0000000000017941 */ /* 0x000fea0003800200 */
.L_x_294:
[----:B------:R-:W-:Y:S01]  /*e750*/  BSSY.RECONVERGENT B1, `(.L_x_296) ;  /* 0x000000c000017945 */ /* 0x000fe20003800200 */
[----:B------:R-:W-:-:S03]  /*e760*/  ISETP.GT.U32.AND P5, PT, R28, R51, PT ;  /* 0x000000331c00720c */ /* 0x000fc60003fa4070 */
[----:B------:R-:W-:Y:S10]  /*e770*/  @!P6 BRA `(.L_x_297) ;  /* 0x000000000024e947 */ /* 0x000ff40003800000 */
[----:B01----:R-:W0:Y:S02]  /*e780*/  LDS R7, [R10+0x400] ;  /* 0x000400000a077984 */ /* 0x003e240000000800 */
        /* <DEDUP_REMOVED lines=8> */
.L_x_297:
[----:B------:R-:W-:Y:S05]  /*e810*/  BSYNC.RECONVERGENT B1 ;  /* 0x0000000000017941 */ /* 0x000fea0003800200 */
.L_x_296:
[C---:B------:R-:W-:Y:S01]  /*e820*/  ISETP.GT.AND.EX P0, PT, R11.reuse, RZ, PT, P0 ;  /* 0x000000ff0b00720c */ /* 0x040fe20003f04300 */
[----:B------:R-:W-:Y:S01]  /*e830*/  BSSY.RECONVERGENT B1, `(.L_x_298) ;  /* 0x000000d000017945 */ /* 0x000fe20003800200 */
[----:B------:R-:W-:Y:S02]  /*e840*/  ISETP.GT.U32.AND P6, PT, R28, R49, PT ;  /* 0x000000311c00720c */ /* 0x000fe40003fc4070 */
[----:B------:R-:W-:-:S09]  /*e850*/  ISETP.GT.AND.EX P1, PT, R11, RZ, PT, P1 ;  /* 0x000000ff0b00720c */ /* 0x000fd20003f24310 */
[----:B------:R-:W-:Y:S05]  /*e860*/  @!P0 BRA `(.L_x_299) ;  /* 0x0000000000248947 */ /* 0x000fea0003800000 */
[----:B012---:R-:W0:Y:S02]  /*e870*/  LDS R7, [R10+0x800] ;  /* 0x000800000a077984 */ /* 0x007e240000000800 */
        /* <DEDUP_REMOVED lines=8> */
.L_x_299:
[----:B------:R-:W-:Y:S05]  /*e900*/  BSYNC.RECONVERGENT B1 ;  /* 0x0000000000017941 */ /* 0x000fea0003800200 */
.L_x_298:
[----:B------:R-:W-:Y:S01]  /*e910*/  BSSY.RECONVERGENT B1, `(.L_x_300) ;  /* 0x000000c000017945 */ /* 0x000fe20003800200 */
[----:B------:R-:W-:-:S03]  /*e920*/  ISETP.GT.U32.AND P0, PT, R28, R47, PT ;  /* 0x0000002f1c00720c */ /* 0x000fc60003f04070 */
[----:B------:R-:W-:Y:S10]  /*e930*/  @!P1 BRA `(.L_x_301) ;  /* 0x0000000000249947 */ /* 0x000ff40003800000 */
[----:B0123--:R-:W0:Y:S02]  /*e940*/  LDS R7, [R10+0xc00] ;  /* 0x000c00000a077984 */ /* 0x00fe240000000800 */
        /* <DEDUP_REMOVED lines=8> */
.L_x_301:
[----:B------:R-:W-:Y:S05]  /*e9d0*/  BSYNC.RECONVERGENT B1 ;  /* 0x0000000000017941 */ /* 0x000fea0003800200 */
.L_x_300:
[C---:B------:R-:W-:Y:S01]  /*e9e0*/  ISETP.GT.AND.EX P2, PT, R11.reuse, RZ, PT, P2 ;  /* 0x000000ff0b00720c */ /* 0x040fe20003f44320 */
[----:B------:R-:W-:Y:S01]  /*e9f0*/  BSSY.RECONVERGENT B1, `(.L_x_302) ;  /* 0x000000d000017945 */ /* 0x000fe20003800200 */
[----:B------:R-:W-:Y:S02]  /*ea00*/  ISETP.GT.U32.AND P1, PT, R28, R45, PT ;  /* 0x0000002d1c00720c */ /* 0x000fe40003f24070 */
[----:B------:R-:W-:-:S09]  /*ea10*/  ISETP.GT.AND.EX P3, PT, R11, RZ, PT, P3 ;  /* 0x000000ff0b00720c */ /* 0x000fd20003f64330 */
[----:B------:R-:W-:Y:S05]  /*ea20*/  @!P2 BRA `(.L_x_303) ;  /* 0x000000000024a947 */ /* 0x000fea0003800000 */
[----:B01234-:R-:W0:Y:S02]  /*ea30*/  LDS R7, [R10+0x1000] ;  /* 0x001000000a077984 */ /* 0x01fe240000000800 */
        /* <DEDUP_REMOVED lines=8> */
.L_x_303:
[----:B------:R-:W-:Y:S05]  /*eac0*/  BSYNC.RECONVERGENT B1 ;  /* 0x0000000000017941 */ /* 0x000fea0003800200 */
.L_x_302:
[----:B------:R-:W-:Y:S01]  /*ead0*/  BSSY.RECONVERGENT B1, `(.L_x_304) ;  /* 0x000000c000017945 */ /* 0x000fe20003800200 */
[----:B------:R-:W-:-:S03]  /*eae0*/  ISETP.GT.U32.AND P2, PT, R28, R43, PT ;  /* 0x0000002b1c00720c */ /* 0x000fc60003f44070 */
[----:B------:R-:W-:Y:S10]  /*eaf0*/  @!P3 BRA `(.L_x_305) ;  /* 0x000000000024b947 */ /* 0x000ff40003800000 */
        /* <DEDUP_REMOVED lines=9> */
.L_x_305:
[----:B------:R-:W-:Y:S05]  /*eb90*/  BSYNC.RECONVERGENT B1 ;  /* 0x0000000000017941 */ /* 0x000fea0003800200 */
.L_x_304:
        /* <DEDUP_REMOVED lines=14> */
.L_x_307:
[----:B------:R-:W-:Y:S05]  /*ec80*/  BSYNC.RECONVERGENT B1 ;  /* 0x0000000000017941 */ /* 0x000fea0003800200 */
.L_x_306:
        /* <DEDUP_REMOVED lines=12> */
.L_x_309:
[----:B------:R-:W-:Y:S05]  /*ed50*/  BSYNC.RECONVERGENT B1 ;  /* 0x0000000000017941 */ /* 0x000fea0003800200 */
.L_x_308:
        /* <DEDUP_REMOVED lines=14> */
.L_x_311:
[----:B------:R-:W-:Y:S05]  /*ee40*/  BSYNC.RECONVERGENT B1 ;  /* 0x0000000000017941 */ /* 0x000fea0003800200 */
.L_x_310:
        /* <DEDUP_REMOVED lines=12> */
.L_x_313:
[----:B------:R-:W-:Y:S05]  /*ef10*/  BSYNC.RECONVERGENT B1 ;  /* 0x0000000000017941 */ /* 0x000fea0003800200 */
.L_x_312:
        /* <DEDUP_REMOVED lines=14> */
.L_x_315:
[----:B------:R-:W-:Y:S05]  /*f000*/  BSYNC.RECONVERGENT B1 ;  /* 0x0000000000017941 */ /* 0x000fea0003800200 */
.L_x_314:
        /* <DEDUP_REMOVED lines=12> */
.L_x_317:
[----:B------:R-:W-:Y:S05]  /*f0d0*/  BSYNC.RECONVERGENT B1 ;  /* 0x0000000000017941 */ /* 0x000fea0003800200 */
.L_x_316:
        /* <DEDUP_REMOVED lines=14> */
.L_x_319:
[----:B------:R-:W-:Y:S05]  /*f1c0*/  BSYNC.RECONVERGENT B1 ;  /* 0x0000000000017941 */ /* 0x000fea0003800200 */
.L_x_318:
        /* <DEDUP_REMOVED lines=12> */
.L_x_321:
[----:B------:R-:W-:Y:S05]  /*f290*/  BSYNC.RECONVERGENT B1 ;  /* 0x0000000000017941 */ /* 0x000fea0003800200 */
.L_x_320:
        /* <DEDUP_REMOVED lines=14> */
.L_x_323:
[----:B------:R-:W-:Y:S05]  /*f380*/  BSYNC.RECONVERGENT B1 ;  /* 0x0000000000017941 */ /* 0x000fea0003800200 */
.L_x_322:
        /* <DEDUP_REMOVED lines=12> */
.L_x_325:
[----:B------:R-:W-:Y:S05]  /*f450*/  BSYNC.RECONVERGENT B1 ;  /* 0x0000000000017941 */ /* 0x000fea0003800200 */
.L_x_324:
        /* <DEDUP_REMOVED lines=19> */
.L_x_327:
[----:B------:R-:W-:Y:S05]  /*f590*/  BSYNC.RECONVERGENT B1 ;  /* 0x0000000000017941 */ /* 0x000fea0003800200 */
.L_x_326:
[----:B------:R-:W-:Y:S04]  /*f5a0*/  BSSY.RECONVERGENT B1, `(.L_x_328) ;  /* 0x000000b000017945 */ /* 0x000fe80003800200 */
        /* <DEDUP_REMOVED lines=10> */
.L_x_329:
[----:B------:R-:W-:Y:S05]  /*f650*/  BSYNC.RECONVERGENT B1 ;  /* 0x0000000000017941 */ /* 0x000fea0003800200 */
.L_x_328:
        /* <DEDUP_REMOVED lines=11> */
.L_x_331:
[----:B------:R-:W-:Y:S05]  /*f710*/  BSYNC.RECONVERGENT B1 ;  /* 0x0000000000017941 */ /* 0x000fea0003800200 */
.L_x_330:
        /* <DEDUP_REMOVED lines=11> */
.L_x_333:
[----:B------:R-:W-:Y:S05]  /*f7d0*/  BSYNC.RECONVERGENT B1 ;  /* 0x0000000000017941 */ /* 0x000fea0003800200 */
.L_x_332:
        /* <DEDUP_REMOVED lines=11> */
.L_x_335:
[----:B------:R-:W-:Y:S05]  /*f890*/  BSYNC.RECONVERGENT B1 ;  /* 0x0000000000017941 */ /* 0x000fea0003800200 */
.L_x_334:
        /* <DEDUP_REMOVED lines=11> */
.L_x_337:
[----:B------:R-:W-:Y:S05]  /*f950*/  BSYNC.RECONVERGENT B1 ;  /* 0x0000000000017941 */ /* 0x000fea0003800200 */
.L_x_336:
        /* <DEDUP_REMOVED lines=9> */
[----:B------:R0:W-:Y:S01]  /*f9f0*/  STG.E desc[UR8][R4.64+0x5800], R7 ;  /* 0x0058000704007986 */ /* 0x0001e2000c101908 */
[----:B------:R-:W-:Y:S05]  /*fa00*/  BRA `(.L_x_291) ;  /* 0x0000000c00907947 */ /* 0x000fea0003800000 */
.L_x_289:
[----:B------:R-:W0:Y:S01]  /*fa10*/  LDCU.64 UR4, c[0x0][0x398] ;  /* 0x00007300ff0477ac */ /* 0x000e220008000a00 */
[C---:B------:R-:W-:Y:S01]  /*fa20*/  VIADD R63, R13.reuse, 0x100 ;  /* 0x000001000d3f7836 */ /* 0x040fe20000000000 */
[C---:B------:R-:W-:Y:S01]  /*fa30*/  LOP3.LUT R69, R13.reuse, 0x400, RZ, 0xfc, !PT ;  /* 0x000004000d457812 */ /* 0x040fe200078efcff */
        /* <DEDUP_REMOVED lines=8> */
[----:B------:R-:W-:-:S02]  /*fac0*/  VIADD R75, R13, 0x700 ;  /* 0x000007000d4b7836 */ /* 0x000fc40000000000 */
[C---:B------:R-:W-:Y:S02]  /*fad0*/  VIADD R79, R13.reuse, 0x900 ;  /* 0x000009000d4f7836 */ /* 0x040fe40000000000 */
[C---:B------:R-:W-:Y:S02]  /*fae0*/  VIADD R81, R13.reuse, 0xa00 ;  /* 0x00000a000d517836 */ /* 0x040fe40000000000 */
[C---:B------:R-:W-:Y:S01]  /*faf0*/  VIADD R83, R13.reuse, 0xb00 ;  /* 0x00000b000d537836 */ /* 0x040fe20000000000 */
[C---:B0-2---:R-:W-:Y:S01]  /*fb00*/  LEA R10, P0, R2.reuse, UR4, 0x2 ;  /* 0x00000004020a7c11 */ /* 0x045fe2000f8010ff */
[C---:B------:R-:W-:Y:S02]  /*fb10*/  VIADD R87, R13.reuse, 0xd00 ;  /* 0x00000d000d577836 */ /* 0x040fe40000000000 */
[C---:B------:R-:W-:Y:S01]  /*fb20*/  VIADD R89, R13.reuse, 0xe00 ;  /* 0x00000e000d597836 */ /* 0x040fe20000000000 */
[----:B------:R-:W-:Y:S01]  /*fb30*/  LEA.HI.X R14, R2, UR5, RZ, 0x2, P0 ;  /* 0x00000005020e7c11 */ /* 0x000fe200080f14ff */
[----:B------:R-:W-:-:S02]  /*fb40*/  VIADD R91, R13, 0xf00 ;  /* 0x00000f000d5b7836 */ /* 0x000fc40000000000 */
[C---:B------:R-:W-:Y:S02]  /*fb50*/  VIADD R95, R13.reuse, 0x1100 ;  /* 0x000011000d5f7836 */ /* 0x040fe40000000000 */
[C---:B------:R-:W-:Y:S02]  /*fb60*/  VIADD R97, R13.reuse, 0x1200 ;  /* 0x000012000d617836 */ /* 0x040fe40000000000 */
[C---:B------:R-:W-:Y:S02]  /*fb70*/  VIADD R99, R13.reuse, 0x1300 ;  /* 0x000013000d637836 */ /* 0x040fe40000000000 */
[C---:B------:R-:W-:Y:S02]  /*fb80*/  VIADD R103, R13.reuse, 0x1500 ;  /* 0x000015000d677836 */ /* 0x040fe40000000000 */
[----:B------:R-:W-:Y:S02]  /*fb90*/  VIADD R105, R13, 0x1600 ;  /* 0x000016000d697836 */ /* 0x000fe40000000000 */
[----:B------:R-:W-:-:S02]  /*fba0*/  IMAD.MOV.U32 R16, RZ, RZ, RZ ;  /* 0x000000ffff107224 */ /* 0x000fc400078e00ff */
[----:B------:R-:W-:-:S07]  /*fbb0*/  IMAD.MOV.U32 R61, RZ, RZ, RZ ;  /* 0x000000ffff3d7224 */ /* 0x000fce00078e00ff */
.L_x_338:
[----:B------:R-:W-:-:S05]  /*fbc0*/  IADD3 R59, P0, PT, R13, R16, RZ ;  /* 0x000000100d3b7210 */ /* 0x000fca0007f1e0ff */
[----:B------:R-:W-:Y:S02]  /*fbd0*/  IMAD.X R6, RZ, RZ, R61, P0 ;  /* 0x000000ffff067224 */ /* 0x000fe400000e063d */
[----:B--23--:R-:W-:-:S03]  /*fbe0*/  IMAD.SHL.U32 R9, R59, 0x4, RZ ;  /* 0x000000043b097824 */ /* 0x00cfc600078e00ff */
[----:B------:R-:W-:Y:S02]  /*fbf0*/  SHF.L.U64.HI R59, R59, 0x2, R6 ;  /* 0x000000023b3b7819 */ /* 0x000fe40000010206 */
[----:B------:R-:W-:-:S05]  /*fc00*/  IADD3 R6, P0, PT, R4, R9, RZ ;  /* 0x0000000904067210 */ /* 0x000fca0007f1e0ff */
[----:B------:R-:W-:-:S05]  /*fc10*/  IMAD.X R7, R5, 0x1, R59, P0 ;  /* 0x0000000105077824 */ /* 0x000fca00000e063b */
[----:B------:R-:W2:Y:S04]  /*fc20*/  LDG.E R11, desc[UR8][R6.64] ;  /* 0x00000008060b7981 */ /* 0x000ea8000c1e1900 */
[----:B------:R-:W3:Y:S04]  /*fc30*/  LDG.E R15, desc[UR8][R6.64+0x400] ;  /* 0x00040008060f7981 */ /* 0x000ee8000c1e1900 */
[----:B------:R-:W4:Y:S04]  /*fc40*/  LDG.E R17, desc[UR8][R6.64+0x800] ;  /* 0x0008000806117981 */ /* 0x000f28000c1e1900 */
[----:B------:R-:W5:Y:S04]  /*fc50*/  LDG.E R19, desc[UR8][R6.64+0xc00] ;  /* 0x000c000806137981 */ /* 0x000f68000c1e1900 */
[----:B-1----:R-:W5:Y:S04]  /*fc60*/  LDG.E R21, desc[UR8][R6.64+0x1000] ;  /* 0x0010000806157981 */ /* 0x002f68000c1e1900 */
        /* <DEDUP_REMOVED lines=18> */
[----:B------:R-:W-:Y:S05]  /*fd90*/  WARPSYNC.ALL ;  /* 0x0000000000007948 */ /* 0x000fea0003800000 */
[----:B------:R-:W-:Y:S01]  /*fda0*/  BAR.SYNC.DEFER_BLOCKING 0x0 ;  /* 0x0000000000007b1d */ /* 0x000fe20000010000 */
[----:B------:R-:W-:-:S05]  /*fdb0*/  IADD3 R8, P0, PT, R10, R9, RZ ;  /* 0x000000090a087210 */ /* 0x000fca0007f1e0ff */
[----:B------:R-:W-:Y:S01]  /*fdc0*/  IMAD.X R9, R14, 0x1, R59, P0 ;  /* 0x000000010e097824 */ /* 0x000fe200000e063b */
[----:B------:R-:W-:-:S04]  /*fdd0*/  IADD3 R16, P0, PT, R16, 0x1700, RZ ;  /* 0x0000170010107810 */ /* 0x000fc80007f1e0ff */
[----:B------:R-:W-:Y:S01]  /*fde0*/  IADD3 R18, P1, PT, -R16, R3, RZ ;  /* 0x0000000310127210 */ /* 0x000fe20007f3e1ff */
[----:B------:R-:W-:-:S03]  /*fdf0*/  IMAD.X R61, RZ, RZ, R61, P0 ;  /* 0x000000ffff3d7224 */ /* 0x000fc600000e063d */
[----:B------:R-:W-:Y:S01]  /*fe00*/  ISETP.GT.U32.AND P0, PT, R18, 0x16ff, PT ;  /* 0x000016ff1200780c */ /* 0x000fe20003f04070 */
[----:B--2---:R0:W-:Y:S04]  /*fe10*/  STG.E desc[UR8][R8.64], R11 ;  /* 0x0000000b08007986 */ /* 0x0041e8000c101908 */
[----:B---3--:R2:W-:Y:S04]  /*fe20*/  STG.E desc[UR8][R8.64+0x400], R15 ;  /* 0x0004000f08007986 */ /* 0x0085e8000c101908 */
[----:B----4-:R2:W-:Y:S04]  /*fe30*/  STG.E desc[UR8][R8.64+0x800], R17 ;  /* 0x0008001108007986 */ /* 0x0105e8000c101908 */
[----:B-----5:R2:W-:Y:S01]  /*fe40*/  STG.E desc[UR8][R8.64+0xc00], R19 ;  /* 0x000c001308007986 */ /* 0x0205e2000c101908 */
        /* <DEDUP_REMOVED lines=22> */
[----:B------:R-:W-:-:S04]  /*ffb0*/  ISETP.GT.U32.AND P0, PT, R3, R16, PT ;  /* 0x000000100300720c */ /* 0x000fc80003f04070 */
[----:B------:R-:W-:-:S13]  /*ffc0*/  ISETP.GT.AND.EX P0, PT, R0, R61, PT, P0 ;  /* 0x0000003d0000720c */ /* 0x000fda0003f04300 */
[----:B------:R-:W-:Y:S05]  /*ffd0*/  @!P0 BRA `(.L_x_291) ;  /* 0x00000008001c8947 */ /* 0x000fea0003800000 */
[-C--:B------:R-:W-:Y:S02]  /*ffe0*/  ISETP.GE.AND P6, PT, R13, R18.reuse, PT ;  /* 0x000000120d00720c */ /* 0x080fe40003fc6270 */
[-C--:B------:R-:W-:Y:S02]  /*fff0*/  ISETP.GE.AND P5, PT, R63, R18.reuse, PT ;  /* 0x000000123f00720c */ /* 0x080fe40003fa6270 */
[-C--:B------:R-:W-:Y:S02]  /*10000*/  ISETP.GE.AND P4, PT, R65, R18.reuse, PT ;  /* 0x000000124100720c */ /* 0x080fe40003f86270 */
[-C--:B------:R-:W-:Y:S02]  /*10010*/  ISETP.GE.AND P3, PT, R67, R18.reuse, PT ;  /* 0x000000124300720c */ /* 0x080fe40003f66270 */
[-C--:B------:R-:W-:Y:S02]  /*10020*/  ISETP.GE.AND P2, PT, R69, R18.reuse, PT ;  /* 0x000000124500720c */ /* 0x080fe40003f46270 */
[----:B------:R-:W-:-:S02]  /*10030*/  ISETP.GE.AND P1, PT, R71, R18, PT ;  /* 0x000000124700720c */ /* 0x000fc40003f26270 */
[----:B------:R-:W-:Y:S01]  /*10040*/  ISETP.GE.AND P0, PT, R73, R18, PT ;  /* 0x000000124900720c */ /* 0x000fe20003f06270 */
[----:B------:R-:W3:Y:S01]  /*10050*/  @!P6 LDG.E R5, desc[UR8][R6.64+0x5c00] ;  /* 0x005c00080605e981 */ /* 0x000ee2000c1e1900 */
[----:B------:R-:W-:Y:S02]  /*10060*/  P2R R44, PR, RZ, 0x40 ;  /* 0x00000040ff2c7803 */ /* 0x000fe40000000000 */
[----:B------:R-:W-:Y:S01]  /*10070*/  P2R R4, PR, RZ, 0x20 ;  /* 0x00000020ff047803 */ /* 0x000fe20000000000 */
[----:B------:R-:W4:Y:S01]  /*10080*/  @!P5 LDG.E R11, desc[UR8][R6.64+0x6000] ;  /* 0x00600008060bd981 */ /* 0x000f22000c1e1900 */
[----:B------:R-:W-:Y:S02]  /*10090*/  P2R R10, PR, RZ, 0x10 ;  /* 0x00000010ff0a7803 */ /* 0x000fe40000000000 */
[----:B------:R-:W-:Y:S01]  /*100a0*/  P2R R14, PR, RZ, 0x8 ;  /* 0x00000008ff0e7803 */ /* 0x000fe20000000000 */
[----:B------:R-:W5:Y:S04]  /*100b0*/  @!P4 LDG.E R13, desc[UR8][R6.64+0x6400] ;  /* 0x00640008060dc981 */ /* 0x000f68000c1e1900 */
[----:B--2---:R-:W2:Y:S04]  /*100c0*/  @!P3 LDG.E R15, desc[UR8][R6.64+0x6800] ;  /* 0x00680008060fb981 */ /* 0x004ea8000c1e1900 */
[----:B------:R-:W2:Y:S01]  /*100d0*/  @!P2 LDG.E R17, desc[UR8][R6.64+0x6c00] ;  /* 0x006c00080611a981 */ /* 0x000ea2000c1e1900 */
[----:B------:R-:W-:-:S03]  /*100e0*/  P2R R22, PR, RZ, 0x1 ;  /* 0x00000001ff167803 */ /* 0x000fc60000000000 */
[----:B------:R-:W2:Y:S04]  /*100f0*/  @!P1 LDG.E R19, desc[UR8][R6.64+0x7000] ;  /* 0x0070000806139981 */ /* 0x000ea8000c1e1900 */
        /* <DEDUP_REMOVED lines=29> */
[----:B------:R-:W-:Y:S02]  /*102d0*/  P2R R16, PR, RZ, 0x4 ;  /* 0x00000004ff107803 */ /* 0x000fe40000000000 */
[----:B------:R-:W-:Y:S02]  /*102e0*/  P2R R20, PR, RZ, 0x2 ;  /* 0x00000002ff147803 */ /* 0x000fe40000000000 */
[----:B------:R-:W-:Y:S02]  /*102f0*/  P2R R42, PR, RZ, 0x1 ;  /* 0x00000001ff2a7803 */ /* 0x000fe40000000000 */
[-C--:B------:R-:W-:Y:S02]  /*10300*/  ISETP.GE.AND P1, PT, R95, R18.reuse, PT ;  /* 0x000000125f00720c */ /* 0x080fe40003f26270 */
[----:B------:R-:W-:-:S02]  /*10310*/  ISETP.GE.AND P2, PT, R97, R18, PT ;  /* 0x000000126100720c */ /* 0x000fc40003f46270 */
[-C--:B------:R-:W-:Y:S01]  /*10320*/  ISETP.GE.AND P3, PT, R99, R18.reuse, PT ;  /* 0x000000126300720c */ /* 0x080fe20003f66270 */
[----:B------:R-:W2:Y:S01]  /*10330*/  @!P0 LDG.E R41, desc[UR8][R6.64+0x9c00] ;  /* 0x009c000806298981 */ /* 0x000ea2000c1e1900 */
[-C--:B------:R-:W-:Y:S02]  /*10340*/  ISETP.GE.AND P4, PT, R101, R18.reuse, PT ;  /* 0x000000126500720c */ /* 0x080fe40003f86270 */
[-C--:B------:R-:W-:Y:S02]  /*10350*/  ISETP.GE.AND P5, PT, R103, R18.reuse, PT ;  /* 0x000000126700720c */ /* 0x080fe40003fa6270 */
        /* <DEDUP_REMOVED lines=40> */
[----:B---3--:R0:W-:Y:S01]  /*105e0*/  @!P0 STG.E desc[UR8][R8.64+0x5c00], R5 ;  /* 0x005c000508008986 */ /* 0x0081e2000c101908 */
[----:B------:R-:W-:-:S13]  /*105f0*/  ISETP.NE.AND P0, PT, R4, RZ, PT ;  /* 0x000000ff0400720c */ /* 0x000fda0003f05270 */
[----:B----4-:R0:W-:Y:S01]  /*10600*/  @!P0 STG.E desc[UR8][R8.64+0x6000], R11 ;  /* 0x0060000b08008986 */ /* 0x0101e2000c101908 */
[----:B------:R-:W-:-:S13]  /*10610*/  ISETP.NE.AND P0, PT, R10, RZ, PT ;  /* 0x000000ff0a00720c */ /* 0x000fda0003f05270 */
[----:B-----5:R0:W-:Y:S01]  /*10620*/  @!P0 STG.E desc[UR8][R8.64+0x6400], R13 ;  /* 0x0064000d08008986 */ /* 0x0201e2000c101908 */
        /* <DEDUP_REMOVED lines=34> */
.L_x_291:
[----:B------:R-:W-:Y:S05]  /*10850*/  BSYNC B0 ;  /* 0x0000000000007941 */ /* 0x000fea0003800000 */
.L_x_288:
[----:B0-----:R-:W0:Y:S01]  /*10860*/  S2R R13, SR_TID.X ;  /* 0x00000000000d7919 */ /* 0x001e220000002100 */
[----:B------:R-:W5:Y:S01]  /*10870*/  S2UR UR6, SR_CgaCtaId ;  /* 0x00000000000679c3 */ /* 0x000f620000008800 */
[----:B------:R-:W-:-:S07]  /*10880*/  UMOV UR5, 0x400 ;  /* 0x0000040000057882 */ /* 0x000fce0000000000 */
[----:B-12---:R-:W1:Y:S08]  /*10890*/  LDC.64 R24, c[0x0][0x3a0] ;  /* 0x0000e800ff187b82 */ /* 0x006e700000000a00 */
[----:B---34-:R-:W2:Y:S01]  /*108a0*/  LDC.64 R4, c[0x0][0x398] ;  /* 0x0000e600ff047b82 */ /* 0x018ea20000000a00 */
[----:B-----5:R-:W-:Y:S01]  /*108b0*/  ULEA UR5, UR6, UR5, 0x18 ;  /* 0x0000000506057291 */ /* 0x020fe2000f8ec0ff */
[----:B0-----:R-:W-:-:S05]  /*108c0*/  IMAD.SHL.U32 R6, R13, 0x20, RZ ;  /* 0x000000200d067824 */ /* 0x001fca00078e00ff */
[----:B------:R-:W-:Y:S01]  /*108d0*/  LEA R26, R13, UR5, 0x2 ;  /* 0x000000050d1a7c11 */ /* 0x000fe2000f8e10ff */
[----:B-1----:R-:W-:Y:S01]  /*108e0*/  IMAD.WIDE.U32 R24, R2, 0x4, R24 ;  /* 0x0000000402187825 */ /* 0x002fe200078e0018 */
[----:B------:R-:W-:-:S03]  /*108f0*/  LOP3.LUT R6, R6, 0x7c00, RZ, 0xc0, !PT ;  /* 0x00007c0006067812 */ /* 0x000fc600078ec0ff */
[----:B------:R-:W-:Y:S02]  /*10900*/  IMAD.MOV.U32 R22, RZ, RZ, R24 ;  /* 0x000000ffff167224 */ /* 0x000fe400078e0018 */
[----:B------:R-:W-:Y:S02]  /*10910*/  IMAD.MOV.U32 R23, RZ, RZ, R25 ;  /* 0x000000ffff177224 */ /* 0x000fe400078e0019 */
[----:B--2---:R-:W-:-:S04]  /*10920*/  IMAD.WIDE.U32 R4, R2, 0x4, R4 ;  /* 0x0000000402047825 */ /* 0x004fc800078e0004 */
[----:B------:R-:W-:Y:S02]  /*10930*/  VIADD R27, R6, UR5 ;  /* 0x00000005061b7c36 */ /* 0x000fe40008000000 */
[----:B------:R-:W-:Y:S02]  /*10940*/  IMAD.MOV.U32 R2, RZ, RZ, R24 ;  /* 0x000000ffff027224 */ /* 0x000fe400078e0018 */
[----:B------:R-:W-:Y:S02]  /*10950*/  IMAD.MOV.U32 R24, RZ, RZ, 0x6 ;  /* 0x00000006ff187424 */ /* 0x000fe400078e00ff */
[----:B------:R-:W-:Y:S02]  /*10960*/  IMAD.MOV.U32 R69, RZ, RZ, R4 ;  /* 0x000000ffff457224 */ /* 0x000fe400078e0004 */
[----:B------:R-:W-:Y:S02]  /*10970*/  IMAD.MOV.U32 R70, RZ, RZ, R5 ;  /* 0x000000ffff467224 */ /* 0x000fe400078e0005 */
[----:B------:R-:W-:-:S07]  /*10980*/  IMAD R27, R12, 0x4, R27 ;  /* 0x000000040c1b7824 */ /* 0x000fce00078e021b */
.L_x_413:
[----:B------:R-:W-:Y:S05]  /*10990*/  WARPSYNC.ALL ;  /* 0x0000000000007948 */ /* 0x000fea0003800000 */
[----:B------:R-:W-:Y:S01]  /*109a0*/  BAR.SYNC.DEFER_BLOCKING 0x0 ;  /* 0x0000000000007b1d */ /* 0x000fe20000010000 */
[----:B------:R-:W-:Y:S01]  /*109b0*/  ISETP.GE.U32.AND P0, PT, R3, 0xfd00, PT ;  /* 0x0000fd000300780c */ /* 0x000fe20003f06070 */
[----:B------:R-:W-:Y:S01]  /*109c0*/  IMAD.MOV R31, RZ, RZ, -R24 ;  /* 0x000000ffff1f7224 */ /* 0x000fe200078e0a18 */
[----:B------:R-:W-:Y:S01]  /*109d0*/  CS2R R66, SRZ ;  /* 0x0000000000427805 */ /* 0x000fe2000001ff00 */
[----:B--2---:R-:W-:Y:S01]  /*109e0*/  IMAD.MOV.U32 R6, RZ, RZ, 0x20 ;  /* 0x00000020ff067424 */ /* 0x004fe200078e00ff */
[----:B------:R-:W-:Y:S01]  /*109f0*/  ISETP.GE.U32.AND.EX P0, PT, R0, RZ, PT, P0 ;  /* 0x000000ff0000720c */ /* 0x000fe20003f06100 */
[----:B------:R-:W-:Y:S01]  /*10a00*/  IMAD.MOV.U32 R28, RZ, RZ, R22 ;  /* 0x000000ffff1c7224 */ /* 0x000fe200078e0016 */
[----:B------:R-:W-:Y:S01]  /*10a10*/  CS2R R64, SRZ ;  /* 0x0000000000407805 */ /* 0x000fe2000001ff00 */
[----:B------:R-:W-:Y:S01]  /*10a20*/  IMAD.MOV.U32 R29, RZ, RZ, R25 ;  /* 0x000000ffff1d7224 */ /* 0x000fe200078e0019 */
[----:B------:R-:W-:Y:S01]  /*10a30*/  VIADDMNMX.U32 R31, R31, R6, 0x6, PT ;  /* 0x000000061f1f7446 */ /* 0x000fe20003800006 */
[----:B------:R-:W-:Y:S01]  /*10a40*/  IMAD.MOV.U32 R30, RZ, RZ, R2 ;  /* 0x000000ffff1e7224 */ /* 0x000fe200078e0002 */
[----:B---34-:R-:W-:Y:S01]  /*10a50*/  CS2R R20, SRZ ;  /* 0x0000000000147805 */ /* 0x018fe2000001ff00 */
        /* <DEDUP_REMOVED lines=8> */
[----:B------:R-:W-:-:S02]  /*10ae0*/  IMAD.MOV.U32 R62, RZ, RZ, RZ ;  /* 0x000000ffff3e7224 */ /* 0x000fc400078e00ff */
[----:B------:R-:W-:Y:S01]  /*10af0*/  IMAD.MOV.U32 R60, RZ, RZ, RZ ;  /* 0x000000ffff3c7224 */ /* 0x000fe200078e00ff */
[----:B------:R0:W-:Y:S01]  /*10b00*/  STS [R26], RZ ;  /* 0x000000ff1a007388 */ /* 0x0001e20000000800 */
[----:B------:R-:W-:Y:S02]  /*10b10*/  IMAD.MOV.U32 R58, RZ, RZ, RZ ;  /* 0x000000ffff3a7224 */ /* 0x000fe400078e00ff */
[----:B------:R-:W-:Y:S01]  /*10b20*/  IMAD.MOV.U32 R2, RZ, RZ, R69 ;  /* 0x000000ffff027224 */ /* 0x000fe200078e0045 */
[----:B------:R0:W-:Y:S01]  /*10b30*/  STS [R26+0x400], RZ ;  /* 0x000400ff1a007388 */ /* 0x0001e20000000800 */
        /* <DEDUP_REMOVED lines=15> */
[----:B-----5:R-:W-:Y:S05]  /*10c30*/  @!P0 BRA `(.L_x_339) ;  /* 0x0000001c00a08947 */ /* 0x020fea0003800000 */
[----:B------:R-:W-:Y:S02]  /*10c40*/  IMAD.MOV.U32 R68, RZ, RZ, RZ ;  /* 0x000000ffff447224 */ /* 0x000fe400078e00ff */
[----:B------:R-:W-:-:S07]  /*10c50*/  IMAD.MOV.U32 R67, RZ, RZ, RZ ;  /* 0x000000ffff437224 */ /* 0x000fce00078e00ff */
.L_x_345:
        /* <DEDUP_REMOVED lines=9> */
.L_x_340:
[----:B------:R-:W2:Y:S04]  /*10cf0*/  LDG.E R71, desc[UR8][R4.64+-0x2c00] ;  /* 0xffd4000804477981 */ /* 0x000ea8000c1e1900 */
[----:B------:R-:W3:Y:S04]  /*10d00*/  LDG.E R75, desc[UR8][R4.64+-0x2800] ;  /* 0xffd80008044b7981 */ /* 0x000ee8000c1e1900 */
[----:B------:R-:W4:Y:S04]  /*10d10*/  LDG.E R77, desc[UR8][R4.64+-0x2400] ;  /* 0xffdc0008044d7981 */ /* 0x000f28000c1e1900 */
[----:B------:R-:W5:Y:S04]  /*10d20*/  LDG.E R79, desc[UR8][R4.64+-0x2000] ;  /* 0xffe00008044f7981 */ /* 0x000f68000c1e1900 */
[----:B------:R-:W5:Y:S04]  /*10d30*/  LDG.E R81, desc[UR8][R4.64+-0x1c00] ;  /* 0xffe4000804517981 */ /* 0x000f68000c1e1900 */
[----:B------:R-:W5:Y:S01]  /*10d40*/  LDG.E R83, desc[UR8][R4.64+-0x1800] ;  /* 0xffe8000804537981 */ /* 0x000f62000c1e1900 */
[----:B-1----:R-:W-:-:S03]  /*10d50*/  BMSK R70, RZ, R31 ;  /* 0x0000001fff46721b */ /* 0x002fc60000000000 */
        /* <DEDUP_REMOVED lines=237> */
[----:B------:R-:W3:Y:S04]  /*11c30*/  LDS R69, [R27+0x80] ;  /* 0x000080001b457984 */ /* 0x000ee80000000800 */
[----:B------:R-:W4:Y:S04]  /*11c40*/  LDS R72, [R27+0x100] ;  /* 0x000100001b487984 */ /* 0x000f280000000800 */
[----:B-1----:R-:W1:Y:S04]  /*11c50*/  LDS R73, [R27+0x180] ;  /* 0x000180001b497984 */ /* 0x002e680000000800 */
[----:B------:R-:W5:Y:S04]  /*11c60*/  LDS R74, [R27+0x200] ;  /* 0x000200001b4a7984 */ /* 0x000f680000000800 */
[----:B------:R-:W0:Y:S01]  /*11c70*/  LDS R75, [R27+0x280] ;  /* 0x000280001b4b7984 */ /* 0x000e220000000800 */
[----:B--2---:R-:W-:-:S02]  /*11c80*/  PRMT R5, R4, 0x7770, RZ ;  /* 0x0000777004057816 */ /* 0x004fc400000000ff */
[----:B---3--:R-:W-:Y:S02]  /*11c90*/  PRMT R70, R69, 0x7770, RZ ;  /* 0x0000777045467816 */ /* 0x008fe400000000ff */
        /* <DEDUP_REMOVED lines=17> */
[----:B----4-:R-:W-:Y:S02]  /*11db0*/  PRMT R4, R72, 0x7770, RZ ;  /* 0x0000777048047816 */ /* 0x010fe400000000ff */
[----:B-1----:R-:W-:Y:S02]  /*11dc0*/  PRMT R5, R73, 0x7770, RZ ;  /* 0x0000777049057816 */ /* 0x002fe400000000ff */
        /* <DEDUP_REMOVED lines=27> */
[----:B0-----:R-:W-:Y:S02]  /*11f80*/  PRMT R60, R75, 0x7771, RZ ;  /* 0x000077714b3c7816 */ /* 0x001fe400000000ff */
        /* <DEDUP_REMOVED lines=12> */
[----:B------:R-:W-:Y:S02]  /*12050*/  PRMT R74, R74, 0x7773, RZ ;  /* 0x000077734a4a7816 */ /* 0x000fe400000000ff */
[----:B------:R-:W-:-:S02]  /*12060*/  PRMT R75, R75, 0x7773, RZ ;  /* 0x000077734b4b7816 */ /* 0x000fc400000000ff */
[----:B------:R-:W-:Y:S02]  /*12070*/  IADD3.X R73, PT, PT, RZ, R73, RZ, P4, P1 ;  /* 0x00000049ff497210 */ /* 0x000fe400027e24ff */
[----:B------:R-:W-:Y:S02]  /*12080*/  IADD3 R69, P1, P4, R5, R69, R4 ;  /* 0x0000004505457210 */ /* 0x000fe40007c3e004 */
[----:B------:R-:W-:Y:S02]  /*12090*/  IADD3.X R71, PT, PT, RZ, R77, RZ, P2, P3 ;  /* 0x0000004dff477210 */ /* 0x000fe400017e64ff */
[----:B-1----:R-:W-:Y:S02]  /*120a0*/  PRMT R5, R64, 0x7771, RZ ;  /* 0x0000777140057816 */ /* 0x002fe400000000ff */
[----:B--2---:R-:W-:Y:S02]  /*120b0*/  PRMT R60, R65, 0x7771, RZ ;  /* 0x00007771413c7816 */ /* 0x004fe400000000ff */
[----:B------:R-:W-:-:S02]  /*120c0*/  IADD3 R68, P3, P2, R58, R68, R67 ;  /* 0x000000443a447210 */ /* 0x000fc40007a7e043 */
        /* <DEDUP_REMOVED lines=8> */
[----:B------:R-:W-:Y:S02]  /*12150*/  IADD3.X R70, PT, PT, RZ, R76, RZ, P1, P4 ;  /* 0x0000004cff467210 */ /* 0x000fe40000fe84ff */
[----:B------:R-:W-:Y:S02]  /*12160*/  LOP3.LUT R67, R4, 0xff, RZ, 0xc0, !PT ;  /* 0x000000ff04437812 */ /* 0x000fe400078ec0ff */
        /* <DEDUP_REMOVED lines=19> */
.L_x_342:
[----:B------:R-:W-:Y:S05]  /*122a0*/  BSYNC.RECONVERGENT B0 ;  /* 0x0000000000007941 */ /* 0x000fea0003800200 */
.L_x_341:
[----:B------:R-:W-:Y:S04]  /*122b0*/  BSSY.RECONVERGENT B0, `(.L_x_343) ;  /* 0x000006a000007945 */ /* 0x000fe80003800200 */
[----:B------:R-:W-:Y:S05]  /*122c0*/  @P0 BRA `(.L_x_344) ;  /* 0x0000000400a00947 */ /* 0x000fea0003800000 */
[----:B------:R-:W2:Y:S04]  /*122d0*/  LDS R4, [R27+0x2000] ;  /* 0x002000001b047984 */ /* 0x000ea80000000800 */
        /* <DEDUP_REMOVED lines=58> */
[----:B------:R-:W-:Y:S02]  /*12680*/  PRMT R8, R75, 0x7770, RZ ;  /* 0x000077704b087816 */ /* 0x000fe400000000ff */
        /* <DEDUP_REMOVED lines=16> */
[C---:B-1----:R-:W-:Y:S02]  /*12790*/  PRMT R4, R11.reuse, 0x7770, RZ ;  /* 0x000077700b047816 */ /* 0x042fe400000000ff */
[----:B--2---:R-:W-:Y:S02]  /*127a0*/  PRMT R8, R18, 0x7770, RZ ;  /* 0x0000777012087816 */ /* 0x004fe400000000ff */
[----:B------:R-:W-:Y:S02]  /*127b0*/  IADD3 R10, P0, P1, R10, R21, R9 ;  /* 0x000000150a0a7210 */ /* 0x000fe4000791e009 */
        /* <DEDUP_REMOVED lines=25> */
.L_x_344:
[----:B------:R-:W-:Y:S05]  /*12950*/  BSYNC.RECONVERGENT B0 ;  /* 0x0000000000007941 */ /* 0x000fea0003800200 */
.L_x_343:
        /* <DEDUP_REMOVED lines=22> */
.L_x_339:
[----:B------:R-:W-:Y:S01]  /*12ac0*/  IADD3 R76, P1, PT, -R6, R3, RZ ;  /* 0x00000003064c7210 */ /* 0x000fe20007f3e1ff */
[----:B------:R-:W-:Y:S02]  /*12ad0*/  IMAD.MOV.U32 R4, RZ, RZ, R68 ;  /* 0x000000ffff047224 */ /* 0x000fe400078e0044 */
[----:B------:R-:W-:Y:S01]  /*12ae0*/  IMAD.MOV.U32 R5, RZ, RZ, R67 ;  /* 0x000000ffff057224 */ /* 0x000fe200078e0043 */
[----:B------:R-:W-:Y:S01]  /*12af0*/  ISETP.GE.U32.AND P0, PT, R76, 0x1700, PT ;  /* 0x000017004c00780c */ /* 0x000fe20003f06070 */
[----:B------:R-:W-:-:S05]  /*12b00*/  IMAD.X R79, R0, 0x1, ~R7, P1 ;  /* 0x00000001004f7824 */ /* 0x000fca00008e0e07 */
[----:B------:R-:W-:-:S13]  /*12b10*/  ISETP.GE.AND.EX P0, PT, R79, RZ, PT, P0 ;  /* 0x000000ff4f00720c */ /* 0x000fda0003f06300 */
[----:B------:R-:W-:Y:S05]  /*12b20*/  @!P0 BRA `(.L_x_346) ;  /* 0x0000000c00d88947 */ /* 0x000fea0003800000 */
.L_x_347:
[----:B------:R-:W-:-:S05]  /*12b30*/  IADD3 R67, P0, PT, R13, R6, RZ ;  /* 0x000000060d437210 */ /* 0x000fca0007f1e0ff */
[----:B------:R-:W-:Y:S01]  /*12b40*/  IMAD.X R68, RZ, RZ, R7, P0 ;  /* 0x000000ffff447224 */ /* 0x000fe200000e0607 */
[----:B------:R-:W-:-:S04]  /*12b50*/  LEA R72, P0, R67, R22, 0x2 ;  /* 0x0000001643487211 */ /* 0x000fc800078010ff */
[----:B-1----:R-:W-:-:S05]  /*12b60*/  LEA.HI.X R73, R67, R25, R68, 0x2, P0 ;  /* 0x0000001943497211 */ /* 0x002fca00000f1444 */
        /* <DEDUP_REMOVED lines=242> */
.L_x_346:
[----:B------:R-:W-:Y:S01]  /*13a90*/  ISETP.GT.U32.AND P0, PT, R76, R13, PT ;  /* 0x0000000d4c00720c */ /* 0x000fe20003f04070 */
[----:B------:R-:W-:Y:S02]  /*13aa0*/  IMAD.MOV.U32 R68, RZ, RZ, R21 ;  /* 0x000000ffff447224 */ /* 0x000fe400078e0015 */
[----:B------:R-:W-:Y:S01]  /*13ab0*/  IMAD.MOV.U32 R69, RZ, RZ, R20 ;  /* 0x000000ffff457224 */ /* 0x000fe200078e0014 */
[----:B------:R-:W-:Y:S01]  /*13ac0*/  ISETP.GT.AND.EX P0, PT, R79, RZ, PT, P0 ;  /* 0x000000ff4f00720c */ /* 0x000fe20003f04300 */
[----:B-1-3--:R-:W-:Y:S02]  /*13ad0*/  IMAD.MOV.U32 R70, RZ, RZ, R19 ;  /* 0x000000ffff467224 */ /* 0x00afe400078e0013 */
[----:B------:R-:W-:Y:S02]  /*13ae0*/  IMAD.MOV.U32 R71, RZ, RZ, R18 ;  /* 0x000000ffff477224 */ /* 0x000fe400078e0012 */
[----:B------:R-:W-:Y:S02]  /*13af0*/  IMAD.MOV.U32 R72, RZ, RZ, R11 ;  /* 0x000000ffff487224 */ /* 0x000fe400078e000b */
[----:B------:R-:W-:-:S02]  /*13b00*/  IMAD.MOV.U32 R21, RZ, RZ, R10 ;  /* 0x000000ffff157224 */ /* 0x000fc400078e000a */
[----:B------:R-:W-:Y:S02]  /*13b10*/  IMAD.MOV.U32 R20, RZ, RZ, R9 ;  /* 0x000000ffff147224 */ /* 0x000fe400078e0009 */
[----:B------:R-:W-:Y:S02]  /*13b20*/  IMAD.MOV.U32 R19, RZ, RZ, R8 ;  /* 0x000000ffff137224 */ /* 0x000fe400078e0008 */
        /* <DEDUP_REMOVED lines=14> */
.L_x_351:
[----:B------:R-:W-:-:S05]  /*13c10*/  IADD3 R9, P1, PT, R6, R77, RZ ;  /* 0x0000004d06097210 */ /* 0x000fca0007f3e0ff */
[----:B-1----:R-:W-:Y:S01]  /*13c20*/  IMAD.X R10, R7, 0x1, R74, P1 ;  /* 0x00000001070a7824 */ /* 0x002fe200008e064a */
        /* <DEDUP_REMOVED lines=47> */
.L_x_350:
[----:B------:R-:W-:Y:S05]  /*13f20*/  BSYNC.RECONVERGENT B0 ;  /* 0x0000000000007941 */ /* 0x000fea0003800200 */
.L_x_349:
[----:B------:R-:W-:Y:S01]  /*13f30*/  IADD3 R8, P2, PT, R76, -R77, RZ ;  /* 0x8000004d4c087210 */ /* 0x000fe20007f5e0ff */
[----:B------:R-:W-:Y:S03]  /*13f40*/  BSSY.RECONVERGENT B0, `(.L_x_352) ;  /* 0x0000020000007945 */ /* 0x000fe60003800200 */
[----:B------:R-:W-:Y:S01]  /*13f50*/  ISETP.GT.U32.AND P1, PT, R8, 0x100, PT ;  /* 0x000001000800780c */ /* 0x000fe20003f24070 */
[----:B------:R-:W-:-:S05]  /*13f60*/  IMAD.X R8, R79, 0x1, ~R74, P2 ;  /* 0x000000014f087824 */ /* 0x000fca00010e0e4a */
[----:B------:R-:W-:-:S13]  /*13f70*/  ISETP.GT.AND.EX P1, PT, R8, RZ, PT, P1 ;  /* 0x000000ff0800720c */ /* 0x000fda0003f24310 */
[----:B------:R-:W-:Y:S05]  /*13f80*/  @!P1 BRA `(.L_x_353) ;  /* 0x00000000006c9947 */ /* 0x000fea0003800000 */
[----:B------:R-:W-:-:S05]  /*13f90*/  IADD3 R9, P0, PT, R6, R77, RZ ;  /* 0x0000004d06097210 */ /* 0x000fca0007f1e0ff */
[----:B-1----:R-:W-:Y:S01]  /*13fa0*/  IMAD.X R10, R7, 0x1, R74, P0 ;  /* 0x00000001070a7824 */ /* 0x002fe200000e064a */
[----:B------:R-:W-:-:S04]  /*13fb0*/  LEA R8, P0, R9, R22, 0x2 ;  /* 0x0000001609087211 */ /* 0x000fc800078010ff */
        /* <DEDUP_REMOVED lines=24> */
.L_x_353:
[----:B------:R-:W-:Y:S05]  /*14140*/  BSYNC.RECONVERGENT B0 ;  /* 0x0000000000007941 */ /* 0x000fea0003800200 */
.L_x_352:
[----:B------:R-:W-:-:S04]  /*14150*/  ISETP.LT.U32.AND P1, PT, R77, R76, PT ;  /* 0x0000004c4d00720c */ /* 0x000fc80003f21070 */
[----:B------:R-:W-:-:S13]  /*14160*/  ISETP.LT.OR.EX P0, PT, R74, R79, P0, P1 ;  /* 0x0000004f4a00720c */ /* 0x000fda0000701710 */
[----:B------:R-:W-:Y:S05]  /*14170*/  @!P0 BRA `(.L_x_348) ;  /* 0x0000000000388947 */ /* 0x000fea0003800000 */
[----:B------:R-:W-:-:S05]  /*14180*/  IADD3 R8, P0, PT, R6, R77, RZ ;  /* 0x0000004d06087210 */ /* 0x000fca0007f1e0ff */
[----:B------:R-:W-:Y:S01]  /*14190*/  IMAD.X R7, R7, 0x1, R74, P0 ;  /* 0x0000000107077824 */ /* 0x000fe200000e064a */
[----:B------:R-:W-:-:S04]  /*141a0*/  LEA R6, P0, R8, R22, 0x2 ;  /* 0x0000001608067211 */ /* 0x000fc800078010ff */
[----:B------:R-:W-:-:S06]  /*141b0*/  LEA.HI.X R7, R8, R25, R7, 0x2, P0 ;  /* 0x0000001908077211 */ /* 0x000fcc00000f1407 */
[----:B------:R-:W4:Y:S02]  /*141c0*/  LDG.E R7, desc[UR8][R6.64] ;  /* 0x0000000806077981 */ /* 0x000f24000c1e1900 */
[----:B----4-:R-:W-:-:S04]  /*141d0*/  SHF.R.U32.HI R8, RZ, R24, R7 ;  /* 0x00000018ff087219 */ /* 0x010fc80000011607 */
[----:B------:R-:W-:-:S04]  /*141e0*/  LOP3.LUT R8, R80, R8, RZ, 0xc0, !PT ;  /* 0x0000000850087212 */ /* 0x000fc800078ec0ff */
[C---:B---3--:R-:W-:Y:S01]  /*141f0*/  LOP3.LUT R9, R8.reuse, 0x3, RZ, 0xc0, !PT ;  /* 0x0000000308097812 */ /* 0x048fe200078ec0ff */
[----:B-1----:R-:W-:-:S05]  /*14200*/  IMAD.SHL.U32 R10, R8, 0x100, RZ ;  /* 0x00000100080a7824 */ /* 0x002fca00078e00ff */
[----:B------:R-:W-:-:S04]  /*14210*/  LOP3.LUT R10, R10, 0xfffffc00, RZ, 0xc0, !PT ;  /* 0xfffffc000a0a7812 */ /* 0x000fc800078ec0ff */
[----:B------:R-:W-:-:S05]  /*14220*/  IADD3 R9, PT, PT, R9, R26, R10 ;  /* 0x0000001a09097210 */ /* 0x000fca0007ffe00a */
[----:B------:R-:W1:Y:S02]  /*14230*/  LDS.U8 R8, [R9] ;  /* 0x0000000009087984 */ /* 0x000e640000000000 */
[----:B-1----:R-:W-:-:S05]  /*14240*/  VIADD R8, R8, 0x1 ;  /* 0x0000000108087836 */ /* 0x002fca0000000000 */
[----:B------:R4:W-:Y:S02]  /*14250*/  STS.U8 [R9], R8 ;  /* 0x0000000809007388 */ /* 0x0009e40000000000 */
.L_x_348:
[----:B------:R-:W5:Y:S01]  /*14260*/  S2R R7, SR_CgaCtaId ;  /* 0x0000000000077919 */ /* 0x000f620000008800 */
[C---:B------:R-:W-:Y:S01]  /*14270*/  ISETP.GT.U32.AND P0, PT, R13.reuse, 0x1ff, PT ;  /* 0x000001ff0d00780c */ /* 0x040fe20003f04070 */
[----:B------:R-:W-:Y:S05]  /*14280*/  WARPSYNC.ALL ;  /* 0x0000000000007948 */ /* 0x000fea0003800000 */
[----:B---3--:R-:W-:Y:S01]  /*14290*/  MOV R18, 0x400 ;  /* 0x0000040000127802 */ /* 0x008fe20000000f00 */
[----:B------:R-:W-:Y:S01]  /*142a0*/  BAR.SYNC.DEFER_BLOCKING 0x0 ;  /* 0x0000000000007b1d */ /* 0x000fe20000010000 */
[C---:B------:R-:W-:Y:S02]  /*142b0*/  LOP3.LUT R67, R13.reuse, 0x3e0, RZ, 0xc0, !PT ;  /* 0x000003e00d437812 */ /* 0x040fe400078ec0ff */
[----:B------:R-:W-:-:S02]  /*142c0*/  ISETP.GT.U32.AND P1, PT, R13, 0xff, PT ;  /* 0x000000ff0d00780c */ /* 0x000fc40003f24070 */
[----:B------:R-:W-:Y:S01]  /*142d0*/  ISETP.GT.U32.AND P2, PT, R13, 0x3f, PT ;  /* 0x0000003f0d00780c */ /* 0x000fe20003f44070 */
[----:B------:R-:W-:Y:S01]  /*142e0*/  BSSY.RECONVERGENT B0, `(.L_x_354) ;  /* 0x000006d000007945 */ /* 0x000fe20003800200 */
[----:B-----5:R-:W-:-:S05]  /*142f0*/  LEA R18, R7, R18, 0x18 ;  /* 0x0000001207127211 */ /* 0x020fca00078ec0ff */
[----:B------:R-:W-:-:S04]  /*14300*/  IMAD R6, R12, 0x200, R18 ;  /* 0x000002000c067824 */ /* 0x000fc800078e0212 */
[----:B------:R-:W-:Y:S01]  /*14310*/  IMAD.IADD R67, R6, 0x1, R67 ;  /* 0x0000000106437824 */ /* 0x000fe200078e0243 */
[----:B------:R-:W-:Y:S06]  /*14320*/  @P0 BRA `(.L_x_355) ;  /* 0x0000000400a00947 */ /* 0x000fec0003800000 */
[----:B------:R-:W3:Y:S04]  /*14330*/  LDS R6, [R27] ;  /* 0x000000001b067984 */ /* 0x000ee80000000800 */
[----:B----4-:R-:W1:Y:S04]  /*14340*/  LDS R9, [R27+0x80] ;  /* 0x000080001b097984 */ /* 0x010e680000000800 */
[----:B------:R-:W4:Y:S04]  /*14350*/  LDS R73, [R27+0x100] ;  /* 0x000100001b497984 */ /* 0x000f280000000800 */
[----:B------:R-:W5:Y:S04]  /*14360*/  LDS R74, [R27+0x180] ;  /* 0x000180001b4a7984 */ /* 0x000f680000000800 */
[----:B------:R-:W0:Y:S04]  /*14370*/  LDS R75, [R27+0x200] ;  /* 0x000200001b4b7984 */ /* 0x000e280000000800 */
[----:B------:R-:W2:Y:S01]  /*14380*/  LDS R76, [R27+0x280] ;  /* 0x000280001b4c7984 */ /* 0x000ea20000000800 */
[----:B---3--:R-:W-:-:S02]  /*14390*/  PRMT R8, R6, 0x7771, RZ ;  /* 0x0000777106087816 */ /* 0x008fc400000000ff */
[----:B------:R-:W-:Y:S02]  /*143a0*/  PRMT R7, R6, 0x7770, RZ ;  /* 0x0000777006077816 */ /* 0x000fe400000000ff */
[C---:B-1----:R-:W-:Y:S02]  /*143b0*/  PRMT R11, R9.reuse, 0x7771, RZ ;  /* 0x00007771090b7816 */ /* 0x042fe400000000ff */
[----:B------:R-:W-:Y:S02]  /*143c0*/  PRMT R10, R9, 0x7770, RZ ;  /* 0x00007770090a7816 */ /* 0x000fe400000000ff */
[----:B------:R-:W-:Y:S02]  /*143d0*/  LOP3.LUT R79, R8, 0xff, RZ, 0xc0, !PT ;  /* 0x000000ff084f7812 */ /* 0x000fe400078ec0ff */
[----:B------:R-:W-:Y:S02]  /*143e0*/  LOP3.LUT R78, R7, 0xff, RZ, 0xc0, !PT ;  /* 0x000000ff074e7812 */ /* 0x000fe400078ec0ff */
[----:B------:R-:W-:-:S02]  /*143f0*/  PRMT R8, R9, 0x7772, RZ ;  /* 0x0000777209087816 */ /* 0x000fc400000000ff */
[----:B------:R-:W-:Y:S02]  /*14400*/  LOP3.LUT R11, R11, 0xff, RZ, 0xc0, !PT ;  /* 0x000000ff0b0b7812 */ /* 0x000fe400078ec0ff */
[----:B------:R-:W-:Y:S02]  /*14410*/  PRMT R7, R6, 0x7772, RZ ;  /* 0x0000777206077816 */ /* 0x000fe400000000ff */
[----:B------:R-:W-:Y:S02]  /*14420*/  PRMT R9, R9, 0x7773, RZ ;  /* 0x0000777309097816 */ /* 0x000fe400000000ff */
[----:B------:R-:W-:Y:S02]  /*14430*/  LOP3.LUT R77, R10, 0xff, RZ, 0xc0, !PT ;  /* 0x000000ff0a4d7812 */ /* 0x000fe400078ec0ff */
[----:B------:R-:W-:Y:S02]  /*14440*/  PRMT R6, R6, 0x7773, RZ ;  /* 0x0000777306067816 */ /* 0x000fe400000000ff */
[----:B------:R-:W-:-:S02]  /*14450*/  IADD3 R10, P3, P4, R11, R66, R79 ;  /* 0x000000420b0a7210 */ /* 0x000fc40007c7e04f */
[----:B------:R-:W-:Y:S02]  /*14460*/  LOP3.LUT R9, R9, 0xff, RZ, 0xc0, !PT ;  /* 0x000000ff09097812 */ /* 0x000fe400078ec0ff */
[----:B------:R-:W-:Y:S02]  /*14470*/  IADD3 R78, P5, P6, R77, R4, R78 ;  /* 0x000000044d4e7210 */ /* 0x000fe40007ebe04e */
[----:B------:R-:W-:Y:S02]  /*14480*/  LOP3.LUT R6, R6, 0xff, RZ, 0xc0, !PT ;  /* 0x000000ff06067812 */ /* 0x000fe400078ec0ff */
[----:B------:R-:W-:Y:S02]  /*14490*/  LOP3.LUT R4, R7, 0xff, RZ, 0xc0, !PT ;  /* 0x000000ff07047812 */ /* 0x000fe400078ec0ff */
[----:B------:R-:W-:Y:S02]  /*144a0*/  LOP3.LUT R7, R8, 0xff, RZ, 0xc0, !PT ;  /* 0x000000ff08077812 */ /* 0x000fe400078ec0ff */
[----:B------:R-:W-:Y:S01]  /*144b0*/  IADD3.X R65, PT, PT, RZ, R65, RZ, P3, P4 ;  /* 0x00000041ff417210 */ /* 0x000fe20001fe84ff */
[----:B------:R-:W1:Y:S01]  /*144c0*/  LDS R8, [R27+0x300] ;  /* 0x000300001b087984 */ /* 0x000e620000000800 */
[----:B------:R-:W-:-:S02]  /*144d0*/  IADD3 R6, P3, P4, R9, R60, R6 ;  /* 0x0000003c09067210 */ /* 0x000fc40007c7e006 */
[----:B------:R-:W-:Y:S01]  /*144e0*/  IADD3.X R11, PT, PT, RZ, R5, RZ, P5, P6 ;  /* 0x00000005ff0b7210 */ /* 0x000fe20002fec4ff */
[----:B------:R-:W3:Y:S01]  /*144f0*/  LDS R9, [R27+0x380] ;  /* 0x000380001b097984 */ /* 0x000ee20000000800 */
[----:B------:R-:W-:Y:S02]  /*14500*/  IADD3 R64, P5, P6, R7, R64, R4 ;  /* 0x0000004007407210 */ /* 0x000fe40007ebe004 */
[----:B----4-:R-:W-:Y:S02]  /*14510*/  PRMT R4, R73, 0x7770, RZ ;  /* 0x0000777049047816 */ /* 0x010fe400000000ff */
[----:B-----5:R-:W-:Y:S02]  /*14520*/  PRMT R5, R74, 0x7770, RZ ;  /* 0x000077704a057816 */ /* 0x020fe400000000ff */
        /* <DEDUP_REMOVED lines=23> */
[----:B--2---:R-:W-:Y:S02]  /*146a0*/  PRMT R6, R76, 0x7770, RZ ;  /* 0x000077704c067816 */ /* 0x004fe400000000ff */
[----:B------:R-:W-:Y:S02]  /*146b0*/  PRMT R5, R75, 0x7771, RZ ;  /* 0x000077714b057816 */ /* 0x000fe400000000ff */
[----:B------:R-:W-:-:S02]  /*146c0*/  LOP3.LUT R11, R4, 0xff, RZ, 0xc0, !PT ;  /* 0x000000ff040b7812 */ /* 0x000fc400078ec0ff */
[----:B------:R-:W-:Y:S02]  /*146d0*/  LOP3.LUT R6, R6, 0xff, RZ, 0xc0, !PT ;  /* 0x000000ff06067812 */ /* 0x000fe400078ec0ff */
[----:B------:R-:W-:Y:S02]  /*146e0*/  LOP3.LUT R10, R5, 0xff, RZ, 0xc0, !PT ;  /* 0x000000ff050a7812 */ /* 0x000fe400078ec0ff */
[----:B------:R-:W-:Y:S02]  /*146f0*/  PRMT R4, R75, 0x7772, RZ ;  /* 0x000077724b047816 */ /* 0x000fe400000000ff */
[C---:B------:R-:W-:Y:S02]  /*14700*/  PRMT R5, R76.reuse, 0x7772, RZ ;  /* 0x000077724c057816 */ /* 0x040fe400000000ff */
[----:B------:R-:W-:Y:S02]  /*14710*/  PRMT R7, R76, 0x7771, RZ ;  /* 0x000077714c077816 */ /* 0x000fe400000000ff */
[----:B------:R-:W-:-:S02]  /*14720*/  IADD3.X R77, PT, PT, RZ, R77, RZ, P5, P6 ;  /* 0x0000004dff4d7210 */ /* 0x000fc40002fec4ff */
[----:B------:R-:W-:Y:S02]  /*14730*/  IADD3 R58, P5, P6, R6, R66, R11 ;  /* 0x00000042063a7210 */ /* 0x000fe40007ebe00b */
        /* <DEDUP_REMOVED lines=9> */
[----:B---3--:R-:W-:Y:S02]  /*147d0*/  PRMT R6, R9, 0x7770, RZ ;  /* 0x0000777009067816 */ /* 0x008fe400000000ff */
        /* <DEDUP_REMOVED lines=29> */
.L_x_355:
[----:B------:R-:W-:Y:S05]  /*149b0*/  BSYNC.RECONVERGENT B0 ;  /* 0x0000000000007941 */ /* 0x000fea0003800200 */
.L_x_354:
[----:B------:R-:W-:Y:S01]  /*149c0*/  BSSY.RECONVERGENT B0, `(.L_x_356) ;  /* 0x000006e000007945 */ /* 0x000fe20003800200 */
[----:B------:R-:W-:Y:S02]  /*149d0*/  IMAD.MOV.U32 R6, RZ, RZ, R66 ;  /* 0x000000ffff067224 */ /* 0x000fe400078e0042 */
[----:B------:R-:W-:Y:S02]  /*149e0*/  IMAD.MOV.U32 R7, RZ, RZ, R65 ;  /* 0x000000ffff077224 */ /* 0x000fe400078e0041 */
[----:B----4-:R-:W-:Y:S02]  /*149f0*/  IMAD.MOV.U32 R8, RZ, RZ, R64 ;  /* 0x000000ffff087224 */ /* 0x010fe400078e0040 */
[----:B------:R-:W-:Y:S01]  /*14a00*/  IMAD.MOV.U32 R9, RZ, RZ, R62 ;  /* 0x000000ffff097224 */ /* 0x000fe200078e003e */
[----:B------:R-:W-:Y:S06]  /*14a10*/  @P1 BRA `(.L_x_357) ;  /* 0x0000000400a01947 */ /* 0x000fec0003800000 */
[----:B------:R-:W3:Y:S04]  /*14a20*/  LDS R64, [R27+0x2080] ;  /* 0x002080001b407984 */ /* 0x000ee80000000800 */
[----:B-1----:R-:W1:Y:S04]  /*14a30*/  LDS R10, [R27+0x2000] ;  /* 0x002000001b0a7984 */ /* 0x002e680000000800 */
        /* <DEDUP_REMOVED lines=18> */
[----:B----4-:R-:W-:Y:S02]  /*14b60*/  PRMT R11, R73, 0x7770, RZ ;  /* 0x00007770490b7816 */ /* 0x010fe400000000ff */
[----:B-----5:R-:W-:Y:S02]  /*14b70*/  PRMT R62, R74, 0x7770, RZ ;  /* 0x000077704a3e7816 */ /* 0x020fe400000000ff */
        /* <DEDUP_REMOVED lines=10> */
[----:B------:R-:W-:Y:S02]  /*14c20*/  PRMT R64, R64, 0x7773, RZ ;  /* 0x0000777340407816 */ /* 0x000fe400000000ff */
[----:B------:R-:W-:Y:S02]  /*14c30*/  IADD3.X R69, PT, PT, RZ, R69, RZ, P5, P6 ;  /* 0x00000045ff457210 */ /* 0x000fe40002fec4ff */
[----:B------:R-:W-:Y:S02]  /*14c40*/  IADD3 R70, P5, P6, R62, R70, R11 ;  /* 0x000000463e467210 */ /* 0x000fe40007ebe00b */
[----:B------:R-:W-:Y:S01]  /*14c50*/  LOP3.LUT R11, R64, 0xff, RZ, 0xc0, !PT ;  /* 0x000000ff400b7812 */ /* 0x000fe200078ec0ff */
[----:B------:R-:W1:Y:S01]  /*14c60*/  LDS R62, [R27+0x2300] ;  /* 0x002300001b3e7984 */ /* 0x000e620000000800 */
[----:B------:R-:W-:-:S02]  /*14c70*/  PRMT R10, R10, 0x7773, RZ ;  /* 0x000077730a0a7816 */ /* 0x000fc400000000ff */
[----:B------:R-:W-:Y:S01]  /*14c80*/  IADD3.X R71, PT, PT, RZ, R71, RZ, P5, P6 ;  /* 0x00000047ff477210 */ /* 0x000fe20002fec4ff */
[----:B------:R-:W3:Y:S01]  /*14c90*/  LDS R64, [R27+0x2380] ;  /* 0x002380001b407984 */ /* 0x000ee20000000800 */
[----:B------:R-:W-:-:S04]  /*14ca0*/  LOP3.LUT R10, R10, 0xff, RZ, 0xc0, !PT ;  /* 0x000000ff0a0a7812 */ /* 0x000fc800078ec0ff */
        /* <DEDUP_REMOVED lines=13> */
[C---:B0-----:R-:W-:Y:S02]  /*14d80*/  PRMT R10, R75.reuse, 0x7770, RZ ;  /* 0x000077704b0a7816 */ /* 0x041fe400000000ff */
[C---:B--2---:R-:W-:Y:S02]  /*14d90*/  PRMT R19, R76.reuse, 0x7770, RZ ;  /* 0x000077704c137816 */ /* 0x044fe400000000ff */
        /* <DEDUP_REMOVED lines=22> */
[----:B-1----:R-:W-:Y:S02]  /*14f00*/  PRMT R10, R62, 0x7770, RZ ;  /* 0x000077703e0a7816 */ /* 0x002fe400000000ff */
[----:B---3--:R-:W-:Y:S02]  /*14f10*/  PRMT R19, R64, 0x7770, RZ ;  /* 0x0000777040137816 */ /* 0x008fe400000000ff */
        /* <DEDUP_REMOVED lines=10> */
[----:B------:R-:W-:Y:S02]  /*14fc0*/  PRMT R10, R62, 0x7772, RZ ;  /* 0x000077723e0a7816 */ /* 0x000fe400000000ff */
[----:B------:R-:W-:Y:S02]  /*14fd0*/  PRMT R11, R64, 0x7772, RZ ;  /* 0x00007772400b7816 */ /* 0x000fe400000000ff */
        /* <DEDUP_REMOVED lines=11> */
[----:B------:R-:W-:-:S09]  /*15090*/  IADD3.X R19, PT, PT, RZ, R65, RZ, P5, P6 ;  /* 0x00000041ff137210 */ /* 0x000fd20002fec4ff */
.L_x_357:
[----:B------:R-:W-:Y:S05]  /*150a0*/  BSYNC.RECONVERGENT B0 ;  /* 0x0000000000007941 */ /* 0x000fea0003800200 */
.L_x_356:
[----:B------:R-:W-:Y:S01]  /*150b0*/  BAR.SYNC.DEFER_BLOCKING 0x0 ;  /* 0x0000000000007b1d */ /* 0x000fe20000010000 */
[----:B-1----:R-:W-:Y:S01]  /*150c0*/  IMAD.MOV.U32 R10, RZ, RZ, R60 ;  /* 0x000000ffff0a7224 */ /* 0x002fe200078e003c */
[----:B------:R-:W-:Y:S01]  /*150d0*/  LEA.HI R65, R13, R13, RZ, 0x1d ;  /* 0x0000000d0d417211 */ /* 0x000fe200078fe8ff */
[----:B------:R-:W-:Y:S02]  /*150e0*/  IMAD.MOV.U32 R11, RZ, RZ, R58 ;  /* 0x000000ffff0b7224 */ /* 0x000fe400078e003a */
[----:B------:R-:W-:Y:S01]  /*150f0*/  IMAD.MOV.U32 R73, RZ, RZ, R21 ;  /* 0x000000ffff497224 */ /* 0x000fe200078e0015 */
[----:B------:R-:W-:Y:S01]  /*15100*/  BSSY.RECONVERGENT B0, `(.L_x_358) ;  /* 0x000004b000007945 */ /* 0x000fe20003800200 */
[----:B------:R-:W-:Y:S02]  /*15110*/  IMAD.MOV.U32 R74, RZ, RZ, R20 ;  /* 0x000000ffff4a7224 */ /* 0x000fe400078e0014 */
[----:B------:R-:W-:Y:S02]  /*15120*/  IMAD.MOV.U32 R75, RZ, RZ, R19 ;  /* 0x000000ffff4b7224 */ /* 0x000fe400078e0013 */
[----:B------:R-:W-:Y:S01]  /*15130*/  IMAD R95, R65, 0x8, R18 ;  /* 0x00000008415f7824 */ /* 0x000fe200078e0212 */
[----:B------:R1:W-:Y:S04]  /*15140*/  @!P0 STS.128 [R67], R4 ;  /* 0x0000000443008388 */ /* 0x0003e80000000c00 */
[----:B------:R1:W-:Y:S04]  /*15150*/  @!P0 STS.128 [R67+0x10], R8 ;  /* 0x0000100843008388 */ /* 0x0003e80000000c00 */
[----:B------:R1:W-:Y:S04]  /*15160*/  @!P1 STS.128 [R67+0x100], R68 ;  /* 0x0001004443009388 */ /* 0x0003e80000000c00 */
[----:B------:R1:W-:Y:S01]  /*15170*/  @!P1 STS.128 [R67+0x110], R72 ;  /* 0x0001104843009388 */ /* 0x0003e20000000c00 */
[----:B------:R-:W-:Y:S06]  /*15180*/  BAR.SYNC.DEFER_BLOCKING 0x0 ;  /* 0x0000000000007b1d */ /* 0x000fec0000010000 */
[----:B------:R-:W-:Y:S05]  /*15190*/  @P2 BRA `(.L_x_359) ;  /* 0x0000000400042947 */ /* 0x000fea0003800000 */
[----:B------:R-:W-:-:S05]  /*151a0*/  IMAD R58, R13, 0x4, R26 ;  /* 0x000000040d3a7824 */ /* 0x000fca00078e021a */
[----:B-1----:R-:W-:Y:S04]  /*151b0*/  LDS.64 R4, [R58] ;  /* 0x000000003a047984 */ /* 0x002fe80000000a00 */
        /* <DEDUP_REMOVED lines=63> */
.L_x_359:
[----:B------:R-:W-:Y:S05]  /*155b0*/  BSYNC.RECONVERGENT B0 ;  /* 0x0000000000007941 */ /* 0x000fea0003800200 */
.L_x_358:
[----:B------:R-:W-:Y:S01]  /*155c0*/  BAR.SYNC.DEFER_BLOCKING 0x0 ;  /* 0x0000000000007b1d */ /* 0x000fe20000010000 */
[----:B------:R-:W-:-:S05]  /*155d0*/  ISETP.GT.U32.AND P0, PT, R13, 0x1f, PT ;  /* 0x0000001f0d00780c */ /* 0x000fca0003f04070 */
[----:B------:R3:W-:Y:S02]  /*155e0*/  STS.64 [R95+0x410], R34 ;  /* 0x000410225f007388 */ /* 0x0007e40000000a00 */
[----:B------:R-:W-:Y:S06]  /*155f0*/  BAR.SYNC.DEFER_BLOCKING 0x0 ;  /* 0x0000000000007b1d */ /* 0x000fec0000010000 */
[----:B------:R-:W-:Y:S05]  /*15600*/  @P0 BRA `(.L_x_360) ;  /* 0x0000000400300947 */ /* 0x000fea0003800000 */
[----:B-1----:R-:W-:Y:S01]  /*15610*/  IMAD R69, R13, 0x48, R18 ;  /* 0x000000480d457824 */ /* 0x002fe200078e0212 */
[----:B------:R-:W-:Y:S01]  /*15620*/  UMOV UR5, 0xffffffff ;  /* 0xffffffff00057882 */ /* 0x000fe20000000000 */
[----:B------:R-:W-:-:S03]  /*15630*/  ISETP.GE.AND P4, PT, R12, 0x1, PT ;  /* 0x000000010c00780c */ /* 0x000fc60003f86270 */
[----:B------:R-:W-:Y:S04]  /*15640*/  LDS.64 R4, [R69+0x410] ;  /* 0x0004100045047984 */ /* 0x000fe80000000a00 */
[----:B------:R-:W-:Y:S04]  /*15650*/  LDS.64 R6, [R69+0x418] ;  /* 0x0004180045067984 */ /* 0x000fe80000000a00 */
[----:B------:R-:W1:Y:S04]  /*15660*/  LDS.64 R8, [R69+0x420] ;  /* 0x0004200045087984 */ /* 0x000e680000000a00 */
[----:B------:R-:W-:Y:S04]  /*15670*/  LDS.64 R10, [R69+0x428] ;  /* 0x00042800450a7984 */ /* 0x000fe80000000a00 */
[----:B------:R-:W4:Y:S04]  /*15680*/  LDS.64 R18, [R69+0x430] ;  /* 0x0004300045127984 */ /* 0x000f280000000a00 */
[----:B------:R-:W-:Y:S04]  /*15690*/  LDS.64 R20, [R69+0x438] ;  /* 0x0004380045147984 */ /* 0x000fe80000000a00 */
[----:B------:R-:W5:Y:S04]  /*156a0*/  LDS.64 R64, [R69+0x440] ;  /* 0x0004400045407984 */ /* 0x000f680000000a00 */
[----:B------:R-:W0:Y:S01]  /*156b0*/  LDS.64 R66, [R69+0x448] ;  /* 0x0004480045427984 */ /* 0x000e220000000a00 */
[----:B-1----:R-:W-:-:S04]  /*156c0*/  IADD3 R81, P0, P1, R8, R6, R4 ;  /* 0x0000000608517210 */ /* 0x002fc8000791e004 */
[----:B------:R-:W-:Y:S02]  /*156d0*/  IADD3.X R83, PT, PT, R9, R7, R5, P0, P1 ;  /* 0x0000000709537210 */ /* 0x000fe400007e2405 */
[----:B------:R-:W-:Y:S02]  /*156e0*/  ISETP.GE.AND P0, PT, R12, 0x10, PT ;  /* 0x000000100c00780c */ /* 0x000fe40003f06270 */
[----:B----4-:R-:W-:Y:S02]  /*156f0*/  IADD3 R81, P2, P3, R18, R81, R10 ;  /* 0x0000005112517210 */ /* 0x010fe40007b5e00a */
[C---:B------:R-:W-:Y:S02]  /*15700*/  ISETP.GE.AND P1, PT, R12.reuse, 0x8, PT ;  /* 0x000000080c00780c */ /* 0x040fe40003f26270 */
[----:B------:R-:W-:Y:S02]  /*15710*/  IADD3.X R83, PT, PT, R19, R83, R11, P2, P3 ;  /* 0x0000005313537210 */ /* 0x000fe400017e640b */
[----:B------:R-:W-:-:S02]  /*15720*/  ISETP.GE.AND P2, PT, R12, 0x4, PT ;  /* 0x000000040c00780c */ /* 0x000fc40003f46270 */
[----:B-----5:R-:W-:Y:S02]  /*15730*/  IADD3 R81, P5, P6, R64, R81, R20 ;  /* 0x0000005140517210 */ /* 0x020fe40007ebe014 */
[----:B------:R-:W-:Y:S02]  /*15740*/  ISETP.GE.AND P3, PT, R12, 0x2, PT ;  /* 0x000000020c00780c */ /* 0x000fe40003f66270 */
[----:B------:R-:W-:Y:S02]  /*15750*/  IADD3.X R83, PT, PT, R65, R83, R21, P5, P6 ;  /* 0x0000005341537210 */ /* 0x000fe40002fec415 */
[----:B0-----:R-:W-:-:S05]  /*15760*/  IADD3 R81, P5, PT, R66, R81, RZ ;  /* 0x0000005142517210 */ /* 0x001fca0007fbe0ff */
[----:B------:R-:W-:Y:S01]  /*15770*/  IMAD.X R83, R67, 0x1, R83, P5 ;  /* 0x0000000143537824 */ /* 0x000fe200028e0653 */
[----:B------:R-:W-:Y:S07]  /*15780*/  BRA.DIV UR5, `(.L_x_361) ;  /* 0x0000009205907947 */ /* 0x000fee000b800000 */
[----:B------:R-:W0:Y:S04]  /*15790*/  SHFL.UP PT, R58, R81, 0x1, RZ ;  /* 0x04200000513a7989 */ /* 0x000e2800000e00ff */
[----:B------:R-:W1:Y:S01]  /*157a0*/  SHFL.UP PT, R60, R83, 0x1, RZ ;  /* 0x04200000533c7989 */ /* 0x000e6200000e00ff */
[----:B0-----:R-:W-:Y:S02]  /*157b0*/  SEL R58, R58, RZ, P4 ;  /* 0x000000ff3a3a7207 */ /* 0x001fe40002000000 */
[----:B-1----:R-:W-:Y:S02]  /*157c0*/  SEL R60, R60, RZ, P4 ;  /* 0x000000ff3c3c7207 */ /* 0x002fe40002000000 */
[----:B------:R-:W-:-:S05]  /*157d0*/  IADD3 R67, P4, PT, R58, R81, RZ ;  /* 0x000000513a437210 */ /* 0x000fca0007f9e0ff */
[----:B------:R-:W-:Y:S01]  /*157e0*/  IMAD.X R79, R60, 0x1, R83, P4 ;  /* 0x000000013c4f7824 */ /* 0x000fe200020e0653 */
[----:B------:R-:W0:Y:S04]  /*157f0*/  SHFL.UP PT, R58, R67, 0x2, RZ ;  /* 0x04400000433a7989 */ /* 0x000e2800000e00ff */
[----:B------:R-:W1:Y:S01]  /*15800*/  SHFL.UP PT, R60, R79, 0x2, RZ ;  /* 0x044000004f3c7989 */ /* 0x000e6200000e00ff */
[----:B0-----:R-:W-:-:S04]  /*15810*/  SEL R58, R58, RZ, P3 ;  /* 0x000000ff3a3a7207 */ /* 0x001fc80001800000 */
[----:B------:R-:W-:Y:S02]  /*15820*/  IADD3 R71, P4, PT, R58, R67, RZ ;  /* 0x000000433a477210 */ /* 0x000fe40007f9e0ff */
[----:B-1----:R-:W-:-:S03]  /*15830*/  SEL R60, R60, RZ, P3 ;  /* 0x000000ff3c3c7207 */ /* 0x002fc60001800000 */
[----:B------:R-:W0:Y:S02]  /*15840*/  SHFL.UP PT, R58, R71, 0x4, RZ ;  /* 0x04800000473a7989 */ /* 0x000e2400000e00ff */
[----:B------:R-:W-:-:S05]  /*15850*/  IMAD.X R77, R60, 0x1, R79, P4 ;  /* 0x000000013c4d7824 */ /* 0x000fca00020e064f */
        /* <DEDUP_REMOVED lines=10> */
[----:B------:R0:W1:Y:S02]  /*15900*/  SHFL.UP PT, R58, R67, 0x10, RZ ;  /* 0x06000000433a7989 */ /* 0x00006400000e00ff */
[----:B------:R-:W-:-:S05]  /*15910*/  IMAD.X R71, R60, 0x1, R75, P2 ;  /* 0x000000013c477824 */ /* 0x000fca00010e064b */
[----:B------:R0:W4:Y:S02]  /*15920*/  SHFL.UP PT, R60, R71, 0x10, RZ ;  /* 0x06000000473c7989 */ /* 0x00012400000e00ff */
.L_x_440:
[----:B-1----:R-:W-:Y:S02]  /*15930*/  SEL R58, R58, RZ, P0 ;  /* 0x000000ff3a3a7207 */ /* 0x002fe40000000000 */
[----:B----4-:R-:W-:Y:S02]  /*15940*/  SEL R60, R60, RZ, P0 ;  /* 0x000000ff3c3c7207 */ /* 0x010fe40000000000 */
[----:B------:R-:W-:-:S04]  /*15950*/  IADD3 R66, P0, P1, -R81, R58, R67 ;  /* 0x0000003a51427210 */ /* 0x000fc8000791e143 */
[----:B0-----:R-:W-:Y:S02]  /*15960*/  IADD3.X R67, PT, PT, ~R83, R60, R71, P0, P1 ;  /* 0x0000003c53437210 */ /* 0x001fe400007e2547 */
        /* <DEDUP_REMOVED lines=22> */
.L_x_360:
[----:B------:R-:W-:Y:S05]  /*15ad0*/  WARPSYNC.ALL ;  /* 0x0000000000007948 */ /* 0x000fea0003800000 */
[----:B------:R-:W-:Y:S06]  /*15ae0*/  BAR.SYNC.DEFER_BLOCKING 0x0 ;  /* 0x0000000000007b1d */ /* 0x000fec0000010000 */
[----:B------:R-:W-:Y:S01]  /*15af0*/  BSSY B0, `(.L_x_362) ;  /* 0x0000885000007945 */ /* 0x000fe20003800000 */
[----:B----4-:R-:W4:Y:S01]  /*15b00*/  LDS.64 R18, [R95+0x410] ;  /* 0x000410005f127984 */ /* 0x010f220000000a00 */
        /* <DEDUP_REMOVED lines=8> */
[----:B----4-:R-:W-:Y:S05]  /*15b90*/  @!P0 BRA `(.L_x_363) ;  /* 0x0000000c008c8947 */ /* 0x010fea0003800000 */
[----:B-1----:R-:W-:Y:S02]  /*15ba0*/  IMAD.MOV.U32 R10, RZ, RZ, RZ ;  /* 0x000000ffff0a7224 */ /* 0x002fe400078e00ff */
[----:B------:R-:W-:-:S07]  /*15bb0*/  IMAD.MOV.U32 R103, RZ, RZ, RZ ;  /* 0x000000ffff677224 */ /* 0x000fce00078e00ff */
.L_x_364:
[----:B------:R-:W-:-:S05]  /*15bc0*/  IADD3 R8, P0, PT, R13, R10, RZ ;  /* 0x0000000a0d087210 */ /* 0x000fca0007f1e0ff */
[----:B------:R-:W-:Y:S02]  /*15bd0*/  IMAD.X R5, RZ, RZ, R103, P0 ;  /* 0x000000ffff057224 */ /* 0x000fe400000e0667 */
[----:B-1----:R-:W-:-:S03]  /*15be0*/  IMAD.SHL.U32 R7, R8, 0x4, RZ ;  /* 0x0000000408077824 */ /* 0x002fc600078e00ff */
[----:B------:R-:W-:Y:S02]  /*15bf0*/  SHF.L.U64.HI R8, R8, 0x2, R5 ;  /* 0x0000000208087819 */ /* 0x000fe40000010205 */
[----:B------:R-:W-:-:S05]  /*15c00*/  IADD3 R4, P0, PT, R7, R2, RZ ;  /* 0x0000000207047210 */ /* 0x000fca0007f1e0ff */
[----:B------:R-:W-:-:S05]  /*15c10*/  IMAD.X R5, R8, 0x1, R23, P0 ;  /* 0x0000000108057824 */ /* 0x000fca00000e0617 */
        /* <DEDUP_REMOVED lines=19> */
[----:B---3--:R-:W3:Y:S04]  /*15d50*/  LDG.E R95, desc[UR8][R4.64+0x4c00] ;  /* 0x004c0008045f7981 */ /* 0x008ee8000c1e1900 */
[----:B------:R-:W3:Y:S04]  /*15d60*/  LDG.E R97, desc[UR8][R4.64+0x5000] ;  /* 0x0050000804617981 */ /* 0x000ee8000c1e1900 */
[----:B------:R-:W3:Y:S04]  /*15d70*/  LDG.E R99, desc[UR8][R4.64+0x5400] ;  /* 0x0054000804637981 */ /* 0x000ee8000c1e1900 */
[----:B------:R-:W3:Y:S01]  /*15d80*/  LDG.E R101, desc[UR8][R4.64+0x5800] ;  /* 0x0058000804657981 */ /* 0x000ee2000c1e1900 */
        /* <DEDUP_REMOVED lines=8> */
[----:B------:R-:W-:-:S05]  /*15e10*/  IMAD.X R8, R0, 0x1, ~R103, P1 ;  /* 0x0000000100087824 */ /* 0x000fca00008e0e67 */
[----:B------:R-:W-:Y:S01]  /*15e20*/  ISETP.GT.AND.EX P0, PT, R8, RZ, PT, P0 ;  /* 0x000000ff0800720c */ /* 0x000fe20003f04300 */
        /* <DEDUP_REMOVED lines=19> */
[----:B---3--:R1:W-:Y:S04]  /*15f60*/  STG.E desc[UR8][R6.64+0x4c00], R95 ;  /* 0x004c005f06007986 */ /* 0x0083e8000c101908 */
[----:B------:R1:W-:Y:S04]  /*15f70*/  STG.E desc[UR8][R6.64+0x5000], R97 ;  /* 0x0050006106007986 */ /* 0x0003e8000c101908 */
[----:B------:R1:W-:Y:S04]  /*15f80*/  STG.E desc[UR8][R6.64+0x5400], R99 ;  /* 0x0054006306007986 */ /* 0x0003e8000c101908 */
[----:B------:R1:W-:Y:S01]  /*15f90*/  STG.E desc[UR8][R6.64+0x5800], R101 ;  /* 0x0058006506007986 */ /* 0x0003e2000c101908 */
[----:B------:R-:W-:Y:S05]  /*15fa0*/  @P0 BRA `(.L_x_364) ;  /* 0xfffffffc00040947 */ /* 0x000fea000383ffff */
[----:B------:R-:W-:-:S04]  /*15fb0*/  ISETP.GT.U32.AND P0, PT, R3, R10, PT ;  /* 0x0000000a0300720c */ /* 0x000fc80003f04070 */
[----:B------:R-:W-:-:S13]  /*15fc0*/  ISETP.GT.AND.EX P0, PT, R0, R103, PT, P0 ;  /* 0x000000670000720c */ /* 0x000fda0003f04300 */
[----:B------:R-:W-:Y:S05]  /*15fd0*/  @!P0 BRA `(.L_x_365) ;  /* 0x0000008000d88947 */ /* 0x000fea0003800000 */
[CC--:B------:R-:W-:Y:S01]  /*15fe0*/  ISETP.GE.AND P6, PT, R13.reuse, R18.reuse, PT ;  /* 0x000000120d00720c */ /* 0x0c0fe20003fc6270 */
[C---:B-1----:R-:W-:Y:S01]  /*15ff0*/  VIADD R9, R13.reuse, 0x100 ;  /* 0x000001000d097836 */ /* 0x042fe20000000000 */
[C---:B------:R-:W-:Y:S01]  /*16000*/  LOP3.LUT R67, R13.reuse, 0xc00, RZ, 0xfc, !PT ;  /* 0x00000c000d437812 */ /* 0x040fe200078efcff */
[C---:B------:R-:W-:Y:S01]  /*16010*/  VIADD R11, R13.reuse, 0x200 ;  /* 0x000002000d0b7836 */ /* 0x040fe20000000000 */
[C---:B------:R-:W-:Y:S01]  /*16020*/  LOP3.LUT R75, R13.reuse, 0x1000, RZ, 0xfc, !PT ;  /* 0x000010000d4b7812 */ /* 0x040fe200078efcff */
[----:B------:R-:W-:Y:S01]  /*16030*/  VIADD R19, R13, 0x300 ;  /* 0x000003000d137836 */ /* 0x000fe20000000000 */
[-C--:B------:R-:W-:Y:S01]  /*16040*/  ISETP.GE.AND P5, PT, R9, R18.reuse, PT ;  /* 0x000000120900720c */ /* 0x080fe20003fa6270 */
[----:B------:R-:W-:Y:S01]  /*16050*/  VIADD R21, R13, 0x600 ;  /* 0x000006000d157836 */ /* 0x000fe20000000000 */
[-C--:B------:R-:W-:Y:S01]  /*16060*/  ISETP.GE.AND P4, PT, R11, R18.reuse, PT ;  /* 0x000000120b00720c */ /* 0x080fe20003f86270 */
[----:B------:R-:W-:Y:S01]  /*16070*/  VIADD R11, R13, 0x500 ;  /* 0x000005000d0b7836 */ /* 0x000fe20000000000 */
[-C--:B------:R-:W-:Y:S01]  /*16080*/  ISETP.GE.AND P3, PT, R19, R18.reuse, PT ;  /* 0x000000121300720c */ /* 0x080fe20003f66270 */
[C---:B------:R-:W-:Y:S01]  /*16090*/  VIADD R19, R13.reuse, 0x900 ;  /* 0x000009000d137836 */ /* 0x040fe20000000000 */
[----:B------:R-:W-:Y:S01]  /*160a0*/  LOP3.LUT R9, R13, 0x400, RZ, 0xfc, !PT ;  /* 0x000004000d097812 */ /* 0x000fe200078efcff */
[----:B------:R-:W2:Y:S01]  /*160b0*/  @!P6 LDG.E R33, desc[UR8][R4.64+0x5c00] ;  /* 0x005c00080421e981 */ /* 0x000ea2000c1e1900 */
[-C--:B------:R-:W-:Y:S01]  /*160c0*/  ISETP.GE.AND P1, PT, R11, R18.reuse, PT ;  /* 0x000000120b00720c */ /* 0x080fe20003f26270 */
[----:B------:R-:W-:Y:S01]  /*160d0*/  VIADD R65, R13, 0xb00 ;  /* 0x00000b000d417836 */ /* 0x000fe20000000000 */
[-C--:B------:R-:W-:Y:S01]  /*160e0*/  ISETP.GE.AND P2, PT, R9, R18.reuse, PT ;  /* 0x000000120900720c */ /* 0x080fe20003f46270 */
[----:B------:R-:W-:Y:S01]  /*160f0*/  VIADD R9, R13, 0x700 ;  /* 0x000007000d097836 */ /* 0x000fe20000000000 */
[----:B------:R-:W-:Y:S01]  /*16100*/  ISETP.GE.AND P0, PT, R21, R18, PT ;  /* 0x000000121500720c */ /* 0x000fe20003f06270 */
[----:B------:R-:W3:Y:S01]  /*16110*/  @!P5 LDG.E R36, desc[UR8][R4.64+0x6000] ;  /* 0x006000080424d981 */ /* 0x000ee2000c1e1900 */
[C---:B------:R-:W-:Y:S01]  /*16120*/  LOP3.LUT R11, R13.reuse, 0x800, RZ, 0xfc, !PT ;  /* 0x000008000d0b7812 */ /* 0x040fe200078efcff */
[C---:B------:R-:W-:Y:S01]  /*16130*/  VIADD R21, R13.reuse, 0xa00 ;  /* 0x00000a000d157836 */ /* 0x040fe20000000000 */
[----:B------:R-:W-:Y:S01]  /*16140*/  P2R R78, PR, RZ, 0x1 ;  /* 0x00000001ff4e7803 */ /* 0x000fe20000000000 */
[----:B------:R-:W4:Y:S01]  /*16150*/  @!P4 LDG.E R37, desc[UR8][R4.64+0x6400] ;  /* 0x006400080425c981 */ /* 0x000f22000c1e1900 */
[C---:B------:R-:W-:Y:S01]  /*16160*/  VIADD R69, R13.reuse, 0xd00 ;  /* 0x00000d000d457836 */ /* 0x040fe20000000000 */
[C---:B------:R-:W-:Y:S01]  /*16170*/  LOP3.LUT R83, R13.reuse, 0x1400, RZ, 0xfc, !PT ;  /* 0x000014000d537812 */ /* 0x040fe200078efcff */
[C---:B------:R-:W-:Y:S01]  /*16180*/  VIADD R71, R13.reuse, 0xe00 ;  /* 0x00000e000d477836 */ /* 0x040fe20000000000 */
[----:B------:R-:W4:Y:S01]  /*16190*/  @!P3 LDG.E R38, desc[UR8][R4.64+0x6800] ;  /* 0x006800080426b981 */ /* 0x000f22000c1e1900 */
[C---:B------:R-:W-:Y:S01]  /*161a0*/  VIADD R73, R13.reuse, 0xf00 ;  /* 0x00000f000d497836 */ /* 0x040fe20000000000 */
[----:B------:R-:W-:Y:S01]  /*161b0*/  P2R R8, PR, RZ, 0x20 ;  /* 0x00000020ff087803 */ /* 0x000fe20000000000 */
[C---:B------:R-:W-:Y:S01]  /*161c0*/  VIADD R77, R13.reuse, 0x1100 ;  /* 0x000011000d4d7836 */ /* 0x040fe20000000000 */
[----:B------:R-:W4:Y:S01]  /*161d0*/  @!P2 LDG.E R39, desc[UR8][R4.64+0x6c00] ;  /* 0x006c00080427a981 */ /* 0x000f22000c1e1900 */
[C---:B------:R-:W-:Y:S01]  /*161e0*/  VIADD R79, R13.reuse, 0x1200 ;  /* 0x000012000d4f7836 */ /* 0x040fe20000000000 */
[----:B------:R-:W-:Y:S01]  /*161f0*/  P2R R10, PR, RZ, 0x10 ;  /* 0x00000010ff0a7803 */ /* 0x000fe20000000000 */
[C---:B------:R-:W-:Y:S01]  /*16200*/  VIADD R81, R13.reuse, 0x1300 ;  /* 0x000013000d517836 */ /* 0x040fe20000000000 */
[----:B------:R-:W4:Y:S01]  /*16210*/  @!P1 LDG.E R40, desc[UR8][R4.64+0x7000] ;  /* 0x0070000804289981 */ /* 0x000f22000c1e1900 */
[----:B------:R-:W-:Y:S01]  /*16220*/  VIADD R85, R13, 0x1500 ;  /* 0x000015000d557836 */ /* 0x000fe20000000000 */
[----:B------:R-:W-:-:S02]  /*16230*/  P2R R74, PR, RZ, 0x8 ;  /* 0x00000008ff4a7803 */ /* 0x000fc40000000000 */
[----:B------:R-:W4:Y:S01]  /*16240*/  @!P0 LDG.E R41, desc[UR8][R4.64+0x7400] ;  /* 0x0074000804298981 */ /* 0x000f22000c1e1900 */
[----:B------:R-:W-:Y:S02]  /*16250*/  ISETP.GE.AND P0, PT, R9, R18, PT ;  /* 0x000000120900720c */ /* 0x000fe40003f06270 */
[----:B------:R-:W-:Y:S02]  /*16260*/  P2R R76, PR, RZ, 0x4 ;  /* 0x00000004ff4c7803 */ /* 0x000fe40000000000 */
[----:B------:R-:W-:Y:S02]  /*16270*/  P2R R9, PR, RZ, 0x1 ;  /* 0x00000001ff097803 */ /* 0x000fe40000000000 */
[----:B------:R-:W-:Y:S02]  /*16280*/  P2R R20, PR, RZ, 0x2 ;  /* 0x00000002ff147803 */ /* 0x000fe40000000000 */
[----:B------:R-:W-:-:S05]  /*16290*/  P2R R72, PR, RZ, 0x40 ;  /* 0x00000040ff487803 */ /* 0x000fca0000000000 */
[----:B------:R-:W4:Y:S01]  /*162a0*/  @!P0 LDG.E R42, desc[UR8][R4.64+0x7800] ;  /* 0x00780008042a8981 */ /* 0x000f22000c1e1900 */
[----:B------:R-:W-:-:S04]  /*162b0*/  ISETP.GE.AND P0, PT, R11, R18, PT ;  /* 0x000000120b00720c */ /* 0x000fc80003f06270 */
[----:B------:R-:W-:-:S09]  /*162c0*/  P2R R11, PR, RZ, 0x1 ;  /* 0x00000001ff0b7803 */ /* 0x000fd20000000000 */
        /* <DEDUP_REMOVED lines=22> */
[-C--:B------:R-:W-:Y:S02]  /*16430*/  ISETP.GE.AND P0, PT, R75, R18.reuse, PT ;  /* 0x000000124b00720c */ /* 0x080fe40003f06270 */
[-C--:B------:R-:W-:Y:S02]  /*16440*/  ISETP.GE.AND P1, PT, R77, R18.reuse, PT ;  /* 0x000000124d00720c */ /* 0x080fe40003f26270 */
[----:B------:R-:W-:Y:S02]  /*16450*/  P2R R70, PR, RZ, 0x1 ;  /* 0x00000001ff467803 */ /* 0x000fe40000000000 */
[-C--:B------:R-:W-:Y:S02]  /*16460*/  ISETP.GE.AND P2, PT, R79, R18.reuse, PT ;  /* 0x000000124f00720c */ /* 0x080fe40003f46270 */
[-C--:B------:R-:W-:Y:S02]  /*16470*/  ISETP.GE.AND P3, PT, R81, R18.reuse, PT ;  /* 0x000000125100720c */ /* 0x080fe40003f66270 */
[----:B------:R-:W-:-:S02]  /*16480*/  ISETP.GE.AND P4, PT, R83, R18, PT ;  /* 0x000000125300720c */ /* 0x000fc40003f86270 */
[----:B------:R-:W-:Y:S01]  /*16490*/  ISETP.GE.AND P5, PT, R85, R18, PT ;  /* 0x000000125500720c */ /* 0x000fe20003fa6270 */
[----:B------:R-:W4:Y:S01]  /*164a0*/  @!P0 LDG.E R51, desc[UR8][R4.64+0x9c00] ;  /* 0x009c000804338981 */ /* 0x000f22000c1e1900 */
[----:B------:R-:W-:-:S03]  /*164b0*/  ISETP.NE.AND P0, PT, R65, RZ, PT ;  /* 0x000000ff4100720c */ /* 0x000fc60003f05270 */
[----:B------:R-:W4:Y:S01]  /*164c0*/  @!P1 LDG.E R52, desc[UR8][R4.64+0xa000] ;  /* 0x00a0000804349981 */ /* 0x000f22000c1e1900 */
[----:B------:R-:W-:Y:S02]  /*164d0*/  P2R R69, PR, RZ, 0x1 ;  /* 0x00000001ff457803 */ /* 0x000fe40000000000 */
[----:B------:R-:W-:Y:S01]  /*164e0*/  ISETP.NE.AND P0, PT, R64, RZ, PT ;  /* 0x000000ff4000720c */ /* 0x000fe20003f05270 */
[----:B------:R-:W4:Y:S03]  /*164f0*/  @!P2 LDG.E R53, desc[UR8][R4.64+0xa400] ;  /* 0x00a400080435a981 */ /* 0x000f26000c1e1900 */
[----:B------:R-:W-:Y:S01]  /*16500*/  P2R R68, PR, RZ, 0x1 ;  /* 0x00000001ff447803 */ /* 0x000fe20000000000 */
[----:B------:R-:W4:Y:S01]  /*16510*/  @!P3 LDG.E R54, desc[UR8][R4.64+0xa800] ;  /* 0x00a800080436b981 */ /* 0x000f22000c1e1900 */
[----:B------:R-:W-:-:S03]  /*16520*/  ISETP.NE.AND P0, PT, R62, RZ, PT ;  /* 0x000000ff3e00720c */ /* 0x000fc60003f05270 */
[----:B------:R-:W4:Y:S01]  /*16530*/  @!P4 LDG.E R55, desc[UR8][R4.64+0xac00] ;  /* 0x00ac00080437c981 */ /* 0x000f22000c1e1900 */
[----:B------:R-:W-:-:S03]  /*16540*/  P2R R67, PR, RZ, 0x1 ;  /* 0x00000001ff437803 */ /* 0x000fc60000000000 */
[----:B------:R-:W4:Y:S01]  /*16550*/  @!P5 LDG.E R56, desc[UR8][R4.64+0xb000] ;  /* 0x00b000080438d981 */ /* 0x000f22000c1e1900 */
        /* <DEDUP_REMOVED lines=11> */
[----:B------:R-:W-:-:S03]  /*16610*/  VIADD R9, R13, 0x1600 ;  /* 0x000016000d097836 */ /* 0x000fc60000000000 */
[----:B------:R-:W-:Y:S02]  /*16620*/  P2R R58, PR, RZ, 0x1 ;  /* 0x00000001ff3a7803 */ /* 0x000fe40000000000 */
[----:B------:R-:W-:Y:S02]  /*16630*/  ISETP.NE.AND P0, PT, R78, RZ, PT ;  /* 0x000000ff4e00720c */ /* 0x000fe40003f05270 */
[----:B------:R-:W-:Y:S02]  /*16640*/  ISETP.GE.AND P6, PT, R9, R18, PT ;  /* 0x000000120900720c */ /* 0x000fe40003fc6270 */
[----:B------:R-:W-:Y:S02]  /*16650*/  P2R R21, PR, RZ, 0x1 ;  /* 0x00000001ff157803 */ /* 0x000fe40000000000 */
[----:B------:R-:W-:-:S04]  /*16660*/  ISETP.NE.AND P0, PT, R20, RZ, PT ;  /* 0x000000ff1400720c */ /* 0x000fc80003f05270 */
[----:B------:R-:W-:Y:S02]  /*16670*/  P2R R20, PR, RZ, 0x1 ;  /* 0x00000001ff147803 */ /* 0x000fe40000000000 */
[----:B------:R-:W-:Y:S01]  /*16680*/  ISETP.NE.AND P0, PT, R76, RZ, PT ;  /* 0x000000ff4c00720c */ /* 0x000fe20003f05270 */
[----:B------:R-:W-:Y:S05]  /*16690*/  WARPSYNC.ALL ;  /* 0x0000000000007948 */ /* 0x000fea0003800000 */
[----:B------:R-:W-:Y:S01]  /*166a0*/  P2R R19, PR, RZ, 0x1 ;  /* 0x00000001ff137803 */ /* 0x000fe20000000000 */
[----:B------:R1:W5:Y:S01]  /*166b0*/  @!P6 LDG.E R57, desc[UR8][R4.64+0xb400] ;  /* 0x00b400080439e981 */ /* 0x000362000c1e1900 */
[----:B------:R-:W-:Y:S01]  /*166c0*/  BAR.SYNC.DEFER_BLOCKING 0x0 ;  /* 0x0000000000007b1d */ /* 0x000fe20000010000 */
[----:B------:R-:W-:-:S04]  /*166d0*/  ISETP.NE.AND P0, PT, R74, RZ, PT ;  /* 0x000000ff4a00720c */ /* 0x000fc80003f05270 */
[----:B------:R-:W-:Y:S02]  /*166e0*/  P2R R11, PR, RZ, 0x1 ;  /* 0x00000001ff0b7803 */ /* 0x000fe40000000000 */
[----:B------:R-:W-:-:S04]  /*166f0*/  ISETP.NE.AND P0, PT, R10, RZ, PT ;  /* 0x000000ff0a00720c */ /* 0x000fc80003f05270 */
[----:B------:R-:W-:Y:S02]  /*16700*/  P2R R10, PR, RZ, 0x1 ;  /* 0x00000001ff0a7803 */ /* 0x000fe40000000000 */
[----:B------:R-:W-:-:S04]  /*16710*/  ISETP.NE.AND P0, PT, R8, RZ, PT ;  /* 0x000000ff0800720c */ /* 0x000fc80003f05270 */
[----:B------:R-:W-:Y:S02]  /*16720*/  P2R R8, PR, RZ, 0x1 ;  /* 0x00000001ff087803 */ /* 0x000fe40000000000 */
[----:B------:R-:W-:-:S13]  /*16730*/  ISETP.NE.AND P0, PT, R72, RZ, PT ;  /* 0x000000ff4800720c */ /* 0x000fda0003f05270 */
[----:B--2---:R1:W-:Y:S01]  /*16740*/  @!P0 STG.E desc[UR8][R6.64+0x5c00], R33 ;  /* 0x005c002106008986 */ /* 0x0043e2000c101908 */
[----:B------:R-:W-:-:S13]  /*16750*/  ISETP.NE.AND P0, PT, R8, RZ, PT ;  /* 0x000000ff0800720c */ /* 0x000fda0003f05270 */
[----:B---3--:R1:W-:Y:S01]  /*16760*/  @!P0 STG.E desc[UR8][R6.64+0x6000], R36 ;  /* 0x0060002406008986 */ /* 0x0083e2000c101908 */
[----:B------:R-:W-:-:S13]  /*16770*/  ISETP.NE.AND P0, PT, R10, RZ, PT ;  /* 0x000000ff0a00720c */ /* 0x000fda0003f05270 */
[----:B----4-:R1:W-:Y:S01]  /*16780*/  @!P0 STG.E desc[UR8][R6.64+0x6400], R37 ;  /* 0x0064002506008986 */ /* 0x0103e2000c101908 */
        /* <DEDUP_REMOVED lines=32> */
[----:B------:R1:W-:Y:S01]  /*16990*/  @!P5 STG.E desc[UR8][R6.64+0xb000], R56 ;  /* 0x00b000380600d986 */ /* 0x0003e2000c101908 */
[----:B------:R-:W-:Y:S05]  /*169a0*/  @P6 BRA `(.L_x_365) ;  /* 0x0000007800646947 */ /* 0x000fea0003800000 */
[----:B-----5:R2:W-:Y:S01]  /*169b0*/  STG.E desc[UR8][R6.64+0xb400], R57 ;  /* 0x00b4003906007986 */ /* 0x0205e2000c101908 */
[----:B------:R-:W-:Y:S05]  /*169c0*/  BRA `(.L_x_365) ;  /* 0x00000078005c7947 */ /* 0x000fea0003800000 */
.L_x_363:
[----:B-1----:R-:W-:Y:S02]  /*169d0*/  IMAD.MOV.U32 R68, RZ, RZ, RZ ;  /* 0x000000ffff447224 */ /* 0x002fe400078e00ff */
[----:B------:R-:W-:-:S07]  /*169e0*/  IMAD.MOV.U32 R67, RZ, RZ, RZ ;  /* 0x000000ffff437224 */ /* 0x000fce00078e00ff */
.L_x_366:
[----:B------:R-:W1:Y:S02]  /*169f0*/  S2R R13, SR_TID.X ;  /* 0x00000000000d7919 */ /* 0x000e640000002100 */
[----:B-1----:R-:W-:-:S05]  /*16a00*/  IADD3 R4, P0, PT, R13, R68, RZ ;  /* 0x000000440d047210 */ /* 0x002fca0007f1e0ff */
[----:B------:R-:W-:Y:S01]  /*16a10*/  IMAD.X R5, RZ, RZ, R67, P0 ;  /* 0x000000ffff057224 */ /* 0x000fe200000e0643 */
[----:B------:R-:W-:-:S04]  /*16a20*/  LEA R20, P0, R4, R2, 0x2 ;  /* 0x0000000204147211 */ /* 0x000fc800078010ff */
[----:B------:R-:W-:-:S05]  /*16a30*/  LEA.HI.X R21, R4, R23, R5, 0x2, P0 ;  /* 0x0000001704157211 */ /* 0x000fca00000f1405 */
        /* <DEDUP_REMOVED lines=19> */
[----:B---3--:R-:W3:Y:S04]  /*16b70*/  LDG.E R95, desc[UR8][R20.64+0x4c00] ;  /* 0x004c0008145f7981 */ /* 0x008ee8000c1e1900 */
[----:B------:R-:W3:Y:S04]  /*16b80*/  LDG.E R105, desc[UR8][R20.64+0x5000] ;  /* 0x0050000814697981 */ /* 0x000ee8000c1e1900 */
[----:B------:R-:W3:Y:S04]  /*16b90*/  LDG.E R107, desc[UR8][R20.64+0x5400] ;  /* 0x00540008146b7981 */ /* 0x000ee8000c1e1900 */
[----:B------:R-:W3:Y:S01]  /*16ba0*/  LDG.E R109, desc[UR8][R20.64+0x5800] ;  /* 0x00580008146d7981 */ /* 0x000ee2000c1e1900 */
[----:B------:R-:W-:Y:S01]  /*16bb0*/  MOV R58, 0x400 ;  /* 0x00000400003a7802 */ /* 0x000fe20000000f00 */
[----:B------:R-:W-:Y:S05]  /*16bc0*/  WARPSYNC.ALL ;  /* 0x0000000000007948 */ /* 0x000fea0003800000 */
[----:B------:R-:W1:Y:S01]  /*16bd0*/  S2R R97, SR_CgaCtaId ;  /* 0x0000000000617919 */ /* 0x000e620000008800 */
[----:B------:R-:W-:-:S02]  /*16be0*/  BMSK R60, RZ, R31 ;  /* 0x0000001fff3c721b */ /* 0x000fc40000000000 */
[----:B------:R-:W-:Y:S02]  /*16bf0*/  ISETP.NE.AND P1, PT, R12, 0x1f, PT ;  /* 0x0000001f0c00780c */ /* 0x000fe40003f25270 */
[----:B------:R-:W-:Y:S02]  /*16c00*/  LOP3.LUT R94, R94, 0xfffffff7, RZ, 0xc0, !PT ;  /* 0xfffffff75e5e7812 */ /* 0x000fe400078ec0ff */
[----:B------:R-:W-:Y:S02]  /*16c10*/  ISETP.NE.AND P4, PT, R12, RZ, PT ;  /* 0x000000ff0c00720c */ /* 0x000fe40003f85270 */
[----:B------:R-:W-:-:S07]  /*16c20*/  ISETP.NE.AND P6, PT, R13, RZ, PT ;  /* 0x000000ff0d00720c */ /* 0x000fce0003fc5270 */
[----:B------:R-:W-:-:S04]  /*16c30*/  @P1 LOP3.LUT R94, R94, 0x8, RZ, 0xfc, !PT ;  /* 0x000000085e5e1812 */ /* 0x000fc800078efcff */
[----:B------:R-:W-:-:S04]  /*16c40*/  LOP3.LUT R94, R94, 0xffffffef, RZ, 0xc0, !PT ;  /* 0xffffffef5e5e7812 */ /* 0x000fc800078ec0ff */
[----:B------:R-:W-:-:S04]  /*16c50*/  @P4 LOP3.LUT R94, R94, 0x10, RZ, 0xfc, !PT ;  /* 0x000000105e5e4812 */ /* 0x000fc800078efcff */
[----:B------:R-:W-:Y:S02]  /*16c60*/  LOP3.LUT R94, R94, 0xfffffffe, RZ, 0xc0, !PT ;  /* 0xfffffffe5e5e7812 */ /* 0x000fe400078ec0ff */
[----:B-1----:R-:W-:-:S05]  /*16c70*/  LEA R58, R97, R58, 0x18 ;  /* 0x0000003a613a7211 */ /* 0x002fca00078ec0ff */
[----:B0-2---:R-:W-:-:S04]  /*16c80*/  IMAD R26, R13, 0x4, R58 ;  /* 0x000000040d1a7824 */ /* 0x005fc800078e023a */
[C-C-:B------:R-:W-:Y:S01]  /*16c90*/  IMAD R66, R13.reuse, 0x58, R26.reuse ;  /* 0x000000580d427824 */ /* 0x140fe200078e021a */
[----:B----4-:R-:W-:Y:S04]  /*16ca0*/  STS [R26], R5 ;  /* 0x000000051a007388 */ /* 0x010fe80000000800 */
[----:B-----5:R-:W-:Y:S04]  /*16cb0*/  STS [R26+0x400], R7 ;  /* 0x000400071a007388 */ /* 0x020fe80000000800 */
[----:B------:R-:W-:Y:S04]  /*16cc0*/  STS [R26+0x800], R9 ;  /* 0x000800091a007388 */ /* 0x000fe80000000800 */
[----:B------:R-:W-:Y:S04]  /*16cd0*/  STS [R26+0xc00], R11 ;  /* 0x000c000b1a007388 */ /* 0x000fe80000000800 */
[----:B------:R-:W-:Y:S04]  /*16ce0*/  STS [R26+0x1000], R15 ;  /* 0x0010000f1a007388 */ /* 0x000fe80000000800 */
[----:B------:R0:W-:Y:S04]  /*16cf0*/  STS [R26+0x1400], R65 ;  /* 0x001400411a007388 */ /* 0x0001e80000000800 */
[----:B------:R-:W-:Y:S04]  /*16d00*/  STS [R26+0x1800], R69 ;  /* 0x001800451a007388 */ /* 0x000fe80000000800 */
[----:B------:R-:W-:Y:S01]  /*16d10*/  STS [R26+0x1c00], R71 ;  /* 0x001c00471a007388 */ /* 0x000fe20000000800 */
[----:B0-----:R-:W-:-:S03]  /*16d20*/  IMAD R65, R13, 0x4, R26 ;  /* 0x000000040d417824 */ /* 0x001fc600078e021a */
[----:B------:R-:W-:Y:S01]  /*16d30*/  STS [R26+0x2000], R73 ;  /* 0x002000491a007388 */ /* 0x000fe20000000800 */
[----:B------:R-:W-:-:S03]  /*16d40*/  IMAD R64, R13, 0x7c, R65 ;  /* 0x0000007c0d407824 */ /* 0x000fc600078e0241 */
        /* <DEDUP_REMOVED lines=10> */
[----:B---3--:R-:W-:Y:S04]  /*16df0*/  STS [R26+0x4c00], R95 ;  /* 0x004c005f1a007388 */ /* 0x008fe80000000800 */
[----:B------:R-:W-:Y:S04]  /*16e00*/  STS [R26+0x5000], R105 ;  /* 0x005000691a007388 */ /* 0x000fe80000000800 */
[----:B------:R-:W-:Y:S04]  /*16e10*/  STS [R26+0x5400], R107 ;  /* 0x0054006b1a007388 */ /* 0x000fe80000000800 */
[----:B------:R-:W-:Y:S01]  /*16e20*/  STS [R26+0x5800], R109 ;  /* 0x0058006d1a007388 */ /* 0x000fe20000000800 */
[----:B------:R-:W-:Y:S06]  /*16e30*/  BAR.SYNC.DEFER_BLOCKING 0x0 ;  /* 0x0000000000007b1d */ /* 0x000fec0000010000 */
        /* <DEDUP_REMOVED lines=23> */
[----:B-1----:R-:W-:Y:S01]  /*16fb0*/  SHF.R.U32.HI R5, RZ, R24, R101 ;  /* 0x00000018ff057219 */ /* 0x002fe20000011665 */
[----:B------:R-:W-:Y:S03]  /*16fc0*/  LDS R71, [R66+0x40] ;  /* 0x0000400042477984 */ /* 0x000fe60000000800 */
[----:B------:R-:W-:Y:S01]  /*16fd0*/  LOP3.LUT R5, R60, R5, RZ, 0xc0, !PT ;  /* 0x000000053c057212 */ /* 0x000fe200078ec0ff */
[----:B------:R-:W-:Y:S03]  /*16fe0*/  LDS R69, [R66+0x44] ;  /* 0x0000440042457984 */ /* 0x000fe60000000800 */
[----:B------:R-:W-:Y:S01]  /*16ff0*/  SHF.R.U32.HI R6, RZ, 0x4, R5 ;  /* 0x00000004ff067819 */ /* 0x000fe20000011605 */
[----:B------:R-:W-:Y:S01]  /*17000*/  LDS R109, [R66+0x48] ;  /* 0x00004800426d7984 */ /* 0x000fe20000000800 */
[----:B------:R-:W-:-:S02]  /*17010*/  IMAD.SHL.U32 R4, R5, 0x400, RZ ;  /* 0x0000040005047824 */ /* 0x000fc400078e00ff */
[----:B------:R-:W-:Y:S01]  /*17020*/  LOP3.LUT R6, R6, 0xffffffe, RZ, 0xc0, !PT ;  /* 0x0ffffffe06067812 */ /* 0x000fe200078ec0ff */
[----:B------:R-:W-:Y:S02]  /*17030*/  LDS R107, [R66+0x4c] ;  /* 0x00004c00426b7984 */ /* 0x000fe40000000800 */
[----:B------:R-:W-:Y:S02]  /*17040*/  LOP3.LUT R5, R4, 0x7c00, RZ, 0xc0, !PT ;  /* 0x00007c0004057812 */ /* 0x000fe400078ec0ff */
[----:B------:R-:W-:Y:S02]  /*17050*/  LDS R105, [R66+0x50] ;  /* 0x0000500042697984 */ /* 0x000fe40000000800 */
[----:B------:R-:W-:Y:S02]  /*17060*/  IADD3 R72, PT, PT, R6, R26, R5 ;  /* 0x0000001a06487210 */ /* 0x000fe40007ffe005 */
[----:B------:R-:W-:Y:S01]  /*17070*/  LDS R113, [R66+0x54] ;  /* 0x0000540042717984 */ /* 0x000fe20000000800 */
[----:B--2---:R-:W-:-:S03]  /*17080*/  SHF.R.U32.HI R5, RZ, R24, R99 ;  /* 0x00000018ff057219 */ /* 0x004fc60000011663 */
[----:B------:R-:W-:Y:S01]  /*17090*/  LDS R111, [R66+0x58] ;  /* 0x00005800426f7984 */ /* 0x000fe20000000800 */
[----:B------:R-:W-:Y:S01]  /*170a0*/  LOP3.LUT R5, R60, R5, RZ, 0xc0, !PT ;  /* 0x000000053c057212 */ /* 0x000fe200078ec0ff */
[----:B------:R-:W-:Y:S04]  /*170b0*/  BAR.SYNC.DEFER_BLOCKING 0x0 ;  /* 0x0000000000007b1d */ /* 0x000fe80000010000 */
[----:B------:R-:W-:Y:S01]  /*170c0*/  IMAD.SHL.U32 R6, R5, 0x400, RZ ;  /* 0x0000040005067824 */ /* 0x000fe200078e00ff */
[----:B------:R-:W-:-:S04]  /*170d0*/  SHF.R.U32.HI R5, RZ, 0x4, R5 ;  /* 0x00000004ff057819 */ /* 0x000fc80000011605 */
[----:B------:R-:W-:Y:S02]  /*170e0*/  LOP3.LUT R7, R6, 0x7c00, RZ, 0xc0, !PT ;  /* 0x00007c0006077812 */ /* 0x000fe400078ec0ff */
[----:B------:R-:W-:-:S04]  /*170f0*/  LOP3.LUT R76, R5, 0xffffffe, RZ, 0xc0, !PT ;  /* 0x0ffffffe054c7812 */ /* 0x000fc800078ec0ff */
[----:B------:R-:W-:Y:S02]  /*17100*/  IADD3 R76, PT, PT, R76, R26, R7 ;  /* 0x0000001a4c4c7210 */ /* 0x000fe40007ffe007 */
[----:B---3--:R-:W-:-:S04]  /*17110*/  SHF.R.U32.HI R7, RZ, R24, R97 ;  /* 0x00000018ff077219 */ /* 0x008fc80000011661 */
[----:B------:R-:W-:Y:S01]  /*17120*/  LOP3.LUT R7, R60, R7, RZ, 0xc0, !PT ;  /* 0x000000073c077212 */ /* 0x000fe200078ec0ff */
        /* <DEDUP_REMOVED lines=298> */
[----:B--2---:R-:W-:Y:S01]  /*183d0*/  IMAD.IADD R160, R6, 0x1, R167 ;  /* 0x0000000106a07824 */ /* 0x004fe200078e02a7 */
[----:B------:R-:W-:-:S03]  /*183e0*/  @!P1 SHF.R.U32.HI R6, RZ, 0x3, R13 ;  /* 0x00000003ff069819 */ /* 0x000fc6000001160d */
[----:B---3--:R-:W-:-:S04]  /*183f0*/  IMAD.IADD R169, R5, 0x1, R160 ;  /* 0x0000000105a97824 */ /* 0x008fc800078e02a0 */
[----:B----4-:R-:W-:-:S04]  /*18400*/  IMAD.IADD R171, R8, 0x1, R169 ;  /* 0x0000000108ab7824 */ /* 0x010fc800078e02a9 */
[----:B-----5:R-:W-:-:S04]  /*18410*/  IMAD.IADD R162, R10, 0x1, R171 ;  /* 0x000000010aa27824 */ /* 0x020fc800078e02ab */
[----:B------:R-:W-:-:S04]  /*18420*/  IMAD.IADD R173, R11, 0x1, R162 ;  /* 0x000000010bad7824 */ /* 0x000fc800078e02a2 */
[----:B------:R-:W-:Y:S01]  /*18430*/  IMAD.IADD R164, R62, 0x1, R173 ;  /* 0x000000013ea47824 */ /* 0x000fe200078e02ad */
[----:B------:R-:W-:-:S03]  /*18440*/  SHF.R.U32.HI R62, RZ, 0x5, R13 ;  /* 0x00000005ff3e7819 */ /* 0x000fc6000001160d */
[----:B------:R-:W-:Y:S01]  /*18450*/  IMAD.IADD R166, R7, 0x1, R164 ;  /* 0x0000000107a67824 */ /* 0x000fe200078e02a4 */
[----:B------:R-:W-:Y:S02]  /*18460*/  @!P1 LOP3.LUT R7, R6, 0x7c, RZ, 0xc0, !PT ;  /* 0x0000007c06079812 */ /* 0x000fe400078ec0ff */
[C---:B------:R-:W-:Y:S01]  /*18470*/  ISETP.NE.AND P5, PT, R62.reuse, 0x5, PT ;  /* 0x000000053e00780c */ /* 0x040fe20003fa5270 */
[----:B------:R-:W-:Y:S01]  /*18480*/  IMAD.IADD R139, R139, 0x1, R166 ;  /* 0x000000018b8b7824 */ /* 0x000fe200078e02a6 */
[----:B------:R-:W-:Y:S01]  /*18490*/  ISETP.NE.AND P2, PT, R62, 0x3, PT ;  /* 0x000000033e00780c */ /* 0x000fe20003f45270 */
[----:B------:R-:W-:Y:S01]  /*184a0*/  @!P1 IMAD.IADD R177, R58, 0x1, R7 ;  /* 0x000000013ab19824 */ /* 0x000fe200078e0207 */
[----:B------:R-:W-:Y:S02]  /*184b0*/  ISETP.NE.AND P3, PT, R62, 0x4, PT ;  /* 0x000000043e00780c */ /* 0x000fe40003f65270 */
[----:B------:R-:W0:Y:S07]  /*184c0*/  SHFL.UP P0, R4, R139, 0x1, RZ ;  /* 0x042000008b047989 */ /* 0x000e2e00000000ff */
        /* <DEDUP_REMOVED lines=18> */
[C---:B0-----:R-:W-:Y:S01]  /*185f0*/  IMAD.IADD R5, R4.reuse, 0x1, R5 ;  /* 0x0000000104057824 */ /* 0x041fe200078e0205 */
[----:B------:R-:W-:Y:S02]  /*18600*/  SEL R59, R4, R59, !P0 ;  /* 0x0000003b043b7207 */ /* 0x000fe40004000000 */
        /* <DEDUP_REMOVED lines=9> */
[----:B------:R-:W-:Y:S02]  /*186a0*/  SEL R59, R8, R59, !P5 ;  /* 0x0000003b083b7207 */ /* 0x000fe40006800000 */
[----:B------:R-:W-:Y:S01]  /*186b0*/  ISETP.NE.AND P5, PT, R62, 0x6, PT ;  /* 0x000000063e00780c */ /* 0x000fe20003fa5270 */
[----:B------:R-:W-:-:S03]  /*186c0*/  IMAD.IADD R10, R10, 0x1, R9 ;  /* 0x000000010a0a7824 */ /* 0x000fc600078e0209 */
[----:B------:R-:W-:Y:S01]  /*186d0*/  SEL R59, R9, R59, !P5 ;  /* 0x0000003b093b7207 */ /* 0x000fe20006800000 */
[----:B------:R-:W-:-:S08]  /*186e0*/  IMAD.IADD R11, R11, 0x1, R10 ;  /* 0x000000010b0b7824 */ /* 0x000fd000078e020a */
[----:B------:R-:W-:Y:S02]  /*186f0*/  @P5 LOP3.LUT R94, R94, 0x2, RZ, 0xfc, !PT ;  /* 0x000000025e5e5812 */ /* 0x000fe400078efcff */
[----:B------:R-:W-:Y:S02]  /*18700*/  ISETP.NE.AND P5, PT, R62, 0x7, PT ;  /* 0x000000073e00780c */ /* 0x000fe40003fa5270 */
[----:B------:R-:W-:Y:S02]  /*18710*/  LOP3.LUT R94, R94, 0xfffffffb, RZ, 0xc0, !PT ;  /* 0xfffffffb5e5e7812 */ /* 0x000fe400078ec0ff */
        /* <DEDUP_REMOVED lines=9> */
[----:B------:R-:W-:Y:S02]  /*187b0*/  @!P4 STS [R58+0x8428], R139 ;  /* 0x0084288b3a00c388 */ /* 0x000fe40000000800 */
[----:B------:R-:W-:Y:S01]  /*187c0*/  @P6 LOP3.LUT R94, R94, 0x20, RZ, 0xfc, !PT ;  /* 0x000000205e5e6812 */ /* 0x000fe200078efcff */
[----:B------:R-:W-:Y:S06]  /*187d0*/  BAR.SYNC.DEFER_BLOCKING 0x0 ;  /* 0x0000000000007b1d */ /* 0x000fec0000010000 */
[----:B------:R-:W-:Y:S01]  /*187e0*/  @!P5 IMAD.SHL.U32 R5, R13, 0x400, RZ ;  /* 0x000004000d05d824 */ /* 0x000fe200078e00ff */
[----:B------:R-:W-:Y:S01]  /*187f0*/  @!P5 SHF.R.U32.HI R6, RZ, 0x4, R13 ;  /* 0x00000004ff06d819 */ /* 0x000fe2000001160d */
[----:B------:R-:W-:-:S03]  /*18800*/  @!P5 IMAD.MOV.U32 R61, RZ, RZ, 0x1700 ;  /* 0x00001700ff3dd424 */ /* 0x000fc600078e00ff */
[----:B------:R-:W-:Y:S02]  /*18810*/  @!P5 LOP3.LUT R5, R5, 0x7c00, RZ, 0xc0, !PT ;  /* 0x00007c000505d812 */ /* 0x000fe400078ec0ff */
[----:B------:R-:W-:-:S04]  /*18820*/  @!P5 LOP3.LUT R6, R6, 0x3e, RZ, 0xc0, !PT ;  /* 0x0000003e0606d812 */ /* 0x000fc800078ec0ff */
[----:B------:R-:W-:Y:S01]  /*18830*/  @!P5 IADD3 R6, PT, PT, R6, R58, R5 ;  /* 0x0000003a0606d210 */ /* 0x000fe20007ffe005 */
        /* <DEDUP_REMOVED lines=80> */
[----:B0-----:R-:W-:-:S02]  /*18d40*/  @!P5 SHF.R.S32.HI R15, RZ, 0x1f, R14 ;  /* 0x0000001fff0fd819 */ /* 0x001fc4000001140e */
[----:B------:R-:W-:Y:S01]  /*18d50*/  @!P5 SHF.R.S32.HI R8, RZ, 0x1f, R14 ;  /* 0x0000001fff08d819 */ /* 0x000fe2000001140e */
[----:B------:R-:W0:Y:S01]  /*18d60*/  LDS.U16 R153, [R110] ;  /* 0x000000006e997984 */ /* 0x000e220000000400 */
[----:B------:R-:W-:Y:S01]  /*18d70*/  @!P5 IADD3 R4, P6, PT, -R14, R18, RZ ;  /* 0x000000120e04d210 */ /* 0x000fe20007fde1ff */
[----:B-1----:R-:W-:Y:S02]  /*18d80*/  IMAD.IADD R7, R70, 0x1, R7 ;  /* 0x0000000146077824 */ /* 0x002fe400078e0207 */
[----:B------:R-:W1:Y:S01]  /*18d90*/  LDS.U16 R114, [R114] ;  /* 0x0000000072727984 */ /* 0x000e620000000400 */
[----:B--2---:R-:W-:Y:S02]  /*18da0*/  IMAD.IADD R9, R74, 0x1, R9 ;  /* 0x000000014a097824 */ /* 0x004fe400078e0209 */
[----:B------:R-:W-:Y:S01]  /*18db0*/  @!P5 IMAD.X R5, R19, 0x1, ~R8, P6 ;  /* 0x000000011305d824 */ /* 0x000fe200030e0e08 */
[----:B------:R-:W2:Y:S01]  /*18dc0*/  LDS.U16 R116, [R116] ;  /* 0x0000000074747984 */ /* 0x000ea20000000400 */
[----:B------:R-:W-:Y:S01]  /*18dd0*/  ISETP.GT.U32.AND P6, PT, R13, 0x3e, PT ;  /* 0x0000003e0d00780c */ /* 0x000fe20003fc4070 */
[----:B---3--:R-:W-:-:S02]  /*18de0*/  IMAD.IADD R11, R78, 0x1, R11 ;  /* 0x000000014e0b7824 */ /* 0x008fc400078e020b */
[----:B------:R-:W3:Y:S01]  /*18df0*/  LDS.U16 R118, [R118] ;  /* 0x0000000076767984 */ /* 0x000ee20000000400 */
[----:B----4-:R-:W-:Y:S02]  /*18e00*/  IMAD.IADD R139, R82, 0x1, R139 ;  /* 0x00000001528b7824 */ /* 0x010fe400078e028b */
        /* <DEDUP_REMOVED lines=20> */
[----:B0-----:R-:W-:Y:S02]  /*18f50*/  IMAD.IADD R153, R112, 0x1, R153 ;  /* 0x0000000170997824 */ /* 0x001fe400078e0299 */
[----:B------:R-:W-:Y:S01]  /*18f60*/  IMAD R78, R147, 0x4, R58 ;  /* 0x00000004934e7824 */ /* 0x000fe200078e023a */
[----:B------:R-:W0:Y:S01]  /*18f70*/  LDS.U16 R134, [R134] ;  /* 0x0000000086867984 */ /* 0x000e220000000400 */
[----:B-1----:R-:W-:-:S03]  /*18f80*/  IMAD.IADD R115, R115, 0x1, R114 ;  /* 0x0000000173737824 */ /* 0x002fc600078e0272 */
[----:B------:R-:W1:Y:S01]  /*18f90*/  LDS.U16 R136, [R136] ;  /* 0x0000000088887984 */ /* 0x000e620000000400 */
[----:B--2---:R-:W-:Y:S02]  /*18fa0*/  IMAD.IADD R117, R117, 0x1, R116 ;  /* 0x0000000175757824 */ /* 0x004fe400078e0274 */
[----:B------:R-:W-:Y:S01]  /*18fb0*/  IMAD R80, R115, 0x4, R58 ;  /* 0x0000000473507824 */ /* 0x000fe200078e023a */
[----:B------:R-:W-:Y:S01]  /*18fc0*/  BAR.SYNC.DEFER_BLOCKING 0x0 ;  /* 0x0000000000007b1d */ /* 0x000fe20000010000 */
[----:B---3--:R-:W-:Y:S02]  /*18fd0*/  IMAD.IADD R119, R119, 0x1, R118 ;  /* 0x0000000177777824 */ /* 0x008fe400078e0276 */
[----:B------:R-:W-:Y:S02]  /*18fe0*/  IMAD R82, R117, 0x4, R58 ;  /* 0x0000000475527824 */ /* 0x000fe400078e023a */
[----:B----4-:R-:W-:Y:S02]  /*18ff0*/  IMAD.IADD R121, R121, 0x1, R120 ;  /* 0x0000000179797824 */ /* 0x010fe400078e0278 */
[----:B-----5:R-:W-:-:S02]  /*19000*/  IMAD.IADD R123, R123, 0x1, R122 ;  /* 0x000000017b7b7824 */ /* 0x020fc400078e027a */
[----:B------:R-:W-:Y:S02]  /*19010*/  IMAD.IADD R125, R125, 0x1, R124 ;  /* 0x000000017d7d7824 */ /* 0x000fe400078e027c */
[----:B------:R-:W-:Y:S02]  /*19020*/  IMAD.IADD R127, R127, 0x1, R126 ;  /* 0x000000017f7f7824 */ /* 0x000fe400078e027e */
[----:B------:R-:W-:Y:S01]  /*19030*/  IMAD.IADD R129, R129, 0x1, R128 ;  /* 0x0000000181817824 */ /* 0x000fe200078e0280 */
[----:B------:R-:W-:Y:S01]  /*19040*/  @!P5 STS.64 [R65], R14 ;  /* 0x0000000e4100d388 */ /* 0x000fe20000000a00 */
[----:B------:R-:W-:Y:S01]  /*19050*/  IMAD.IADD R131, R131, 0x1, R130 ;  /* 0x0000000183837824 */ /* 0x000fe200078e0282 */
[----:B------:R-:W-:Y:S01]  /*19060*/  BAR.SYNC.DEFER_BLOCKING 0x0 ;  /* 0x0000000000007b1d */ /* 0x000fe20000010000 */
[----:B------:R-:W-:Y:S02]  /*19070*/  IMAD.IADD R133, R133, 0x1, R132 ;  /* 0x0000000185857824 */ /* 0x000fe400078e0284 */
[----:B0-----:R-:W-:-:S02]  /*19080*/  IMAD.IADD R135, R135, 0x1, R134 ;  /* 0x0000000187877824 */ /* 0x001fc400078e0286 */
[----:B-1----:R-:W-:-:S04]  /*19090*/  IMAD.IADD R137, R137, 0x1, R136 ;  /* 0x0000000189897824 */ /* 0x002fc800078e0288 */
[--C-:B------:R-:W-:Y:S01]  /*190a0*/  IMAD R84, R137, 0x4, R58.reuse ;  /* 0x0000000489547824 */ /* 0x100fe200078e023a */
[----:B------:R-:W-:Y:S01]  /*190b0*/  @!P6 LDS R61, [R65+0x8] ;  /* 0x00000800413de984 */ /* 0x000fe20000000800 */
[----:B------:R-:W-:Y:S06]  /*190c0*/  BAR.SYNC.DEFER_BLOCKING 0x0 ;  /* 0x0000000000007b1d */ /* 0x000fec0000010000 */
[----:B------:R-:W-:Y:S02]  /*190d0*/  @!P5 STS.64 [R65+0x5c00], R4 ;  /* 0x005c00044100d388 */ /* 0x000fe40000000a00 */
[----:B------:R-:W-:Y:S06]  /*190e0*/  BAR.SYNC.DEFER_BLOCKING 0x0 ;  /* 0x0000000000007b1d */ /* 0x000fec0000010000 */
        /* <DEDUP_REMOVED lines=14> */
[----:B------:R-:W-:Y:S01]  /*191d0*/  STS [R6], R87 ;  /* 0x0000005706007388 */ /* 0x000fe20000000800 */
[----:B0-----:R-:W-:-:S03]  /*191e0*/  IMAD R76, R125, 0x4, R58 ;  /* 0x000000047d4c7824 */ /* 0x001fc600078e023a */
[----:B------:R0:W-:Y:S01]  /*191f0*/  STS [R8], R85 ;  /* 0x0000005508007388 */ /* 0x0001e20000000800 */
[----:B-1----:R-:W-:-:S03]  /*19200*/  IMAD R78, R127, 0x4, R58 ;  /* 0x000000047f4e7824 */ /* 0x002fc600078e023a */
[----:B------:R1:W-:Y:S04]  /*19210*/  STS [R10], R83 ;  /* 0x000000530a007388 */ /* 0x0003e80000000800 */
        /* <DEDUP_REMOVED lines=31> */
[----:B------:R-:W-:Y:S02]  /*19410*/  IMAD R9, R7, 0x8, R58 ;  /* 0x0000000807097824 */ /* 0x000fe400078e023a */
        /* <DEDUP_REMOVED lines=12> */
[----:B------:R-:W-:Y:S02]  /*194e0*/  LDS R155, [R26+0x5800] ;  /* 0x005800001a9b7984 */ /* 0x000fe40000000800 */
[----:B------:R-:W-:Y:S01]  /*194f0*/  IMAD.X R74, RZ, RZ, R7, P6 ;  /* 0x000000ffff4a7224 */ /* 0x000fe200030e0607 */
[----:B------:R-:W-:-:S04]  /*19500*/  SHF.R.U32.HI R7, RZ, R24, R95 ;  /* 0x00000018ff077219 */ /* 0x000fc8000001165f */
[----:B------:R-:W-:-:S05]  /*19510*/  LOP3.LUT R7, R60, R7, RZ, 0xc0, !PT ;  /* 0x000000073c077212 */ /* 0x000fca00078ec0ff */
[----:B------:R-:W-:-:S05]  /*19520*/  IMAD R8, R7, 0x8, R58 ;  /* 0x0000000807087824 */ /* 0x000fca00078e023a */
[----:B------:R-:W0:Y:S02]  /*19530*/  LDS.64 R6, [R8+0x5c00] ;  /* 0x005c000008067984 */ /* 0x000e240000000a00 */
[----:B0-----:R-:W-:-:S05]  /*19540*/  IADD3 R73, P6, PT, R6, R13, RZ ;  /* 0x0000000d06497210 */ /* 0x001fca0007fde0ff */
[----:B------:R-:W-:Y:S01]  /*19550*/  IMAD.X R70, RZ, RZ, R7, P6 ;  /* 0x000000ffff467224 */ /* 0x000fe200030e0607 */
[----:B------:R-:W-:-:S04]  /*19560*/  SHF.R.U32.HI R7, RZ, R24, R109 ;  /* 0x00000018ff077219 */ /* 0x000fc8000001166d */
[----:B------:R-:W-:-:S05]  /*19570*/  LOP3.LUT R7, R60, R7, RZ, 0xc0, !PT ;  /* 0x000000073c077212 */ /* 0x000fca00078ec0ff */
[----:B------:R-:W-:-:S05]  /*19580*/  IMAD R72, R7, 0x8, R58 ;  /* 0x0000000807487824 */ /* 0x000fca00078e023a */
        /* <DEDUP_REMOVED lines=8> */
[----:B------:R-:W-:-:S03]  /*19610*/  LEA R70, P6, R9, R30, 0x2 ;  /* 0x0000001e09467211 */ /* 0x000fc600078c10ff */
[----:B------:R-:W-:Y:S01]  /*19620*/  STG.E desc[UR8][R6.64+0x400], R95 ;  /* 0x0004005f06007986 */ /* 0x000fe2000c101908 */
[----:B------:R-:W-:Y:S02]  /*19630*/  LEA.HI.X R71, R9, R32, R71, 0x2, P6 ;  /* 0x0000002009477211 */ /* 0x000fe400030f1447 */
[----:B------:R-:W-:-:S03]  /*19640*/  SHF.R.U32.HI R9, RZ, R24, R111 ;  /* 0x00000018ff097219 */ /* 0x000fc6000001166f */
[----:B------:R-:W-:Y:S01]  /*19650*/  STG.E desc[UR8][R70.64+0x800], R109 ;  /* 0x0008006d46007986 */ /* 0x000fe2000c101908 */
[----:B------:R-:W-:-:S05]  /*19660*/  LOP3.LUT R9, R60, R9, RZ, 0xc0, !PT ;  /* 0x000000093c097212 */ /* 0x000fca00078ec0ff */
[----:B------:R-:W-:-:S05]  /*19670*/  IMAD R74, R9, 0x8, R58 ;  /* 0x00000008094a7824 */ /* 0x000fca00078e023a */
[----:B------:R-:W0:Y:S02]  /*19680*/  LDS.64 R8, [R74+0x5c00] ;  /* 0x005c00004a087984 */ /* 0x000e240000000a00 */
[----:B0-----:R-:W-:-:S05]  /*19690*/  IADD3 R73, P6, PT, R8, R13, RZ ;  /* 0x0000000d08497210 */ /* 0x001fca0007fde0ff */
[----:B------:R-:W-:Y:S01]  /*196a0*/  IMAD.X R8, RZ, RZ, R9, P6 ;  /* 0x000000ffff087224 */ /* 0x000fe200030e0609 */
[----:B------:R-:W-:Y:S02]  /*196b0*/  SHF.R.U32.HI R9, RZ, R24, R113 ;  /* 0x00000018ff097219 */ /* 0x000fe40000011671 */
[C---:B------:R-:W-:Y:S02]  /*196c0*/  LEA R72, P6, R73.reuse, R30, 0x2 ;  /* 0x0000001e49487211 */ /* 0x040fe400078c10ff */
[----:B------:R-:W-:Y:S02]  /*196d0*/  LOP3.LUT R9, R60, R9, RZ, 0xc0, !PT ;  /* 0x000000093c097212 */ /* 0x000fe400078ec0ff */
[----:B------:R-:W-:-:S03]  /*196e0*/  LEA.HI.X R73, R73, R32, R8, 0x2, P6 ;  /* 0x0000002049497211 */ /* 0x000fc600030f1408 */
[----:B------:R-:W-:Y:S02]  /*196f0*/  IMAD R76, R9, 0x8, R58 ;  /* 0x00000008094c7824 */ /* 0x000fe400078e023a */
[----:B------:R-:W-:Y:S04]  /*19700*/  STG.E desc[UR8][R72.64+0xc00], R111 ;  /* 0x000c006f48007986 */ /* 0x000fe8000c101908 */
        /* <DEDUP_REMOVED lines=165> */
[----:B------:R-:W-:-:S04]  /*1a160*/  LEA R122, P6, R123, R30, 0x2 ;  /* 0x0000001e7b7a7211 */ /* 0x000fc800078c10ff */
[----:B------:R-:W-:Y:S02]  /*1a170*/  LEA.HI.X R123, R123, R32, R8, 0x2, P6 ;  /* 0x000000207b7b7211 */ /* 0x000fe400030f1408 */
[----:B------:R-:W-:-:S03]  /*1a180*/  @!P5 IADD3 R18, P6, PT, R61, R4, RZ ;  /* 0x000000043d12d210 */ /* 0x000fc60007fde0ff */
[----:B------:R1:W-:Y:S01]  /*1a190*/  STG.E desc[UR8][R122.64+0x5800], R155 ;  /* 0x0058009b7a007986 */ /* 0x0003e2000c101908 */
[----:B------:R-:W-:Y:S01]  /*1a1a0*/  @!P5 LEA.HI.X.SX32 R19, R61, R5, 0x1, P6 ;  /* 0x000000053d13d211 */ /* 0x000fe200030f0eff */
[----:B------:R-:W-:Y:S01]  /*1a1b0*/  BAR.SYNC.DEFER_BLOCKING 0x0 ;  /* 0x0000000000007b1d */ /* 0x000fe20000010000 */
[----:B------:R-:W-:-:S05]  /*1a1c0*/  IADD3 R68, P6, PT, R68, 0x1700, RZ ;  /* 0x0000170044447810 */ /* 0x000fca0007fde0ff */
[----:B------:R-:W-:Y:S01]  /*1a1d0*/  IMAD.X R67, RZ, RZ, R67, P6 ;  /* 0x000000ffff437224 */ /* 0x000fe200030e0643 */
        /* <DEDUP_REMOVED lines=11> */
.L_x_442:
        /* <DEDUP_REMOVED lines=91> */
[----:B------:R-:W-:-:S03]  /*1a840*/  UMOV UR5, 0xffffffff ;  /* 0xffffffff00057882 */ /* 0x000fc60000000000 */
        /* <DEDUP_REMOVED lines=24> */
.L_x_445:
[----:B------:R-:W-:Y:S05]  /*1a9d0*/  WARPSYNC.ALL ;  /* 0x0000000000007948 */ /* 0x000fea0003800000 */
[----:B------:R-:W-:Y:S06]  /*1a9e0*/  BAR.SYNC.DEFER_BLOCKING 0x0 ;  /* 0x0000000000007b1d */ /* 0x000fec0000010000 */
[----:B------:R-:W-:Y:S01]  /*1a9f0*/  BSSY.RECONVERGENT B1, `(.L_x_369) ;  /* 0x000025e000017945 */ /* 0x000fe20003800200 */
[----:B-1----:R-:W1:Y:S04]  /*1aa00*/  LDS R141, [R66] ;  /* 0x00000000428d7984 */ /* 0x002e680000000800 */
[----:B------:R-:W2:Y:S04]  /*1aa10*/  LDS R139, [R66+0x4] ;  /* 0x00000400428b7984 */ /* 0x000ea80000000800 */
[----:B------:R-:W3:Y:S04]  /*1aa20*/  LDS R137, [R66+0x8] ;  /* 0x0000080042897984 */ /* 0x000ee80000000800 */
[----:B------:R-:W4:Y:S04]  /*1aa30*/  LDS R135, [R66+0xc] ;  /* 0x00000c0042877984 */ /* 0x000f280000000800 */
[----:B------:R-:W-:Y:S04]  /*1aa40*/  LDS R133, [R66+0x10] ;  /* 0x0000100042857984 */ /* 0x000fe80000000800 */
[----:B------:R-:W-:Y:S04]  /*1aa50*/  LDS R131, [R66+0x14] ;  /* 0x0000140042837984 */ /* 0x000fe80000000800 */
[----:B------:R-:W-:Y:S04]  /*1aa60*/  LDS R129, [R66+0x18] ;  /* 0x0000180042817984 */ /* 0x000fe80000000800 */
[----:B------:R-:W-:Y:S04]  /*1aa70*/  LDS R127, [R66+0x1c] ;  /* 0x00001c00427f7984 */ /* 0x000fe80000000800 */
[----:B------:R-:W-:Y:S04]  /*1aa80*/  LDS R125, [R66+0x20] ;  /* 0x00002000427d7984 */ /* 0x000fe80000000800 */
[----:B------:R-:W-:Y:S04]  /*1aa90*/  LDS R123, [R66+0x24] ;  /* 0x00002400427b7984 */ /* 0x000fe80000000800 */
        /* <DEDUP_REMOVED lines=13> */
[----:B--2---:R-:W-:Y:S01]  /*1ab70*/  SHF.R.U32.HI R5, RZ, R24, R139 ;  /* 0x00000018ff057219 */ /* 0x004fe2000001168b */
        /* <DEDUP_REMOVED lines=12> */
[----:B---3--:R-:W-:-:S03]  /*1ac40*/  SHF.R.U32.HI R5, RZ, R24, R137 ;  /* 0x00000018ff057219 */ /* 0x008fc60000011689 */
        /* <DEDUP_REMOVED lines=8> */
[----:B----4-:R-:W-:-:S04]  /*1acd0*/  SHF.R.U32.HI R7, RZ, R24, R135 ;  /* 0x00000018ff077219 */ /* 0x010fc80000011687 */
        /* <DEDUP_REMOVED lines=46> */
[----:B-1----:R-:W-:-:S04]  /*1afc0*/  SHF.R.U32.HI R5, RZ, R24, R133 ;  /* 0x00000018ff057219 */ /* 0x002fc80000011685 */
        /* <DEDUP_REMOVED lines=274> */
[----:B------:R-:W-:-:S05]  /*1c0f0*/  @!P6 IMAD.IADD R189, R58, 0x1, R7 ;  /* 0x000000013abde824 */ /* 0x000fca00078e0207 */
[----:B------:R-:W-:Y:S01]  /*1c100*/  @!P6 STS [R189+0x8400], R188 ;  /* 0x008400bcbd00e388 */ /* 0x000fe20000000800 */
[----:B------:R-:W-:Y:S01]  /*1c110*/  BAR.SYNC.DEFER_BLOCKING 0x0 ;  /* 0x0000000000007b1d */ /* 0x000fe20000010000 */
[----:B------:R-:W-:-:S05]  /*1c120*/  ISETP.NE.AND P6, PT, R62, 0x6, PT ;  /* 0x000000063e00780c */ /* 0x000fca0003fc5270 */
[----:B------:R-:W0:Y:S02]  /*1c130*/  LDS.128 R4, [R58+0x8400] ;  /* 0x008400003a047984 */ /* 0x000e240000000c00 */
[C---:B0-----:R-:W-:Y:S01]  /*1c140*/  IMAD.IADD R5, R4.reuse, 0x1, R5 ;  /* 0x0000000104057824 */ /* 0x041fe200078e0205 */
[----:B------:R-:W-:Y:S02]  /*1c150*/  SEL R63, R4, R63, !P0 ;  /* 0x0000003f043f7207 */ /* 0x000fe40004000000 */
[----:B------:R-:W-:Y:S01]  /*1c160*/  ISETP.NE.AND P0, PT, R62, 0x5, PT ;  /* 0x000000053e00780c */ /* 0x000fe20003f05270 */
[----:B------:R-:W-:Y:S01]  /*1c170*/  IMAD.IADD R6, R6, 0x1, R5 ;  /* 0x0000000106067824 */ /* 0x000fe200078e0205 */
[----:B------:R-:W-:Y:S02]  /*1c180*/  SEL R63, R5, R63, !P1 ;  /* 0x0000003f053f7207 */ /* 0x000fe40004800000 */
[----:B------:R-:W-:Y:S01]  /*1c190*/  ISETP.NE.AND P1, PT, R12, RZ, PT ;  /* 0x000000ff0c00720c */ /* 0x000fe20003f25270 */
[----:B------:R-:W-:Y:S01]  /*1c1a0*/  IMAD.IADD R186, R7, 0x1, R6 ;  /* 0x0000000107ba7824 */ /* 0x000fe200078e0206 */
[----:B------:R-:W-:-:S02]  /*1c1b0*/  SEL R63, R6, R63, !P2 ;  /* 0x0000003f063f7207 */ /* 0x000fc40005000000 */
[----:B------:R-:W0:Y:S02]  /*1c1c0*/  LDS.128 R4, [R58+0x8410] ;  /* 0x008410003a047984 */ /* 0x000e240000000c00 */
[C---:B------:R-:W-:Y:S01]  /*1c1d0*/  SEL R63, R186.reuse, R63, !P3 ;  /* 0x0000003fba3f7207 */ /* 0x040fe20005800000 */
[----:B0-----:R-:W-:-:S04]  /*1c1e0*/  IMAD.IADD R4, R186, 0x1, R4 ;  /* 0x00000001ba047824 */ /* 0x001fc800078e0204 */
[----:B------:R-:W-:Y:S01]  /*1c1f0*/  IMAD.IADD R5, R5, 0x1, R4 ;  /* 0x0000000105057824 */ /* 0x000fe200078e0204 */
[----:B------:R-:W-:Y:S02]  /*1c200*/  SEL R63, R4, R63, !P0 ;  /* 0x0000003f043f7207 */ /* 0x000fe40004000000 */
[----:B------:R-:W-:Y:S01]  /*1c210*/  ISETP.NE.AND P0, PT, R62, 0x7, PT ;  /* 0x000000073e00780c */ /* 0x000fe20003f05270 */
[----:B------:R-:W-:Y:S01]  /*1c220*/  IMAD.IADD R6, R6, 0x1, R5 ;  /* 0x0000000106067824 */ /* 0x000fe200078e0205 */
[----:B------:R-:W-:Y:S01]  /*1c230*/  SEL R63, R5, R63, !P6 ;  /* 0x0000003f053f7207 */ /* 0x000fe20007000000 */
[C---:B------:R-:W-:Y:S01]  /*1c240*/  @!P5 IMAD.SHL.U32 R5, R13.reuse, 0x400, RZ ;  /* 0x000004000d05d824 */ /* 0x040fe200078e00ff */
[----:B------:R-:W-:Y:S01]  /*1c250*/  ISETP.GT.U32.AND P6, PT, R13, 0x1f, PT ;  /* 0x0000001f0d00780c */ /* 0x000fe20003fc4070 */
[----:B------:R-:W-:Y:S01]  /*1c260*/  IMAD.IADD R7, R7, 0x1, R6 ;  /* 0x0000000107077824 */ /* 0x000fe200078e0206 */
[----:B------:R-:W-:Y:S02]  /*1c270*/  SEL R4, R185, RZ, P1 ;  /* 0x000000ffb9047207 */ /* 0x000fe40000800000 */
[----:B------:R-:W-:-:S02]  /*1c280*/  SEL R63, R6, R63, !P0 ;  /* 0x0000003f063f7207 */ /* 0x000fc40004000000 */
[----:B------:R-:W-:Y:S02]  /*1c290*/  @!P5 SHF.R.U32.HI R6, RZ, 0x4, R13 ;  /* 0x00000004ff06d819 */ /* 0x000fe4000001160d */
[----:B------:R-:W-:Y:S02]  /*1c2a0*/  ISETP.GT.U32.AND P1, PT, R8, R103, PT ;  /* 0x000000670800720c */ /* 0x000fe40003f24070 */
[----:B------:R-:W-:Y:S02]  /*1c2b0*/  @!P5 LOP3.LUT R6, R6, 0x3e, RZ, 0xc0, !PT ;  /* 0x0000003e0606d812 */ /* 0x000fe400078ec0ff */
[----:B------:R-:W-:Y:S01]  /*1c2c0*/  ISETP.GT.AND.EX P1, PT, R9, RZ, PT, P1 ;  /* 0x000000ff0900720c */ /* 0x000fe20003f24310 */
[----:B------:R-:W-:Y:S01]  /*1c2d0*/  @P6 IMAD.IADD R185, R63, 0x1, R4 ;  /* 0x000000013fb96824 */ /* 0x000fe200078e0204 */
[----:B------:R-:W-:Y:S01]  /*1c2e0*/  ISETP.NE.AND P6, PT, R13, RZ, PT ;  /* 0x000000ff0d00720c */ /* 0x000fe20003fc5270 */
[----:B------:R-:W-:Y:S01]  /*1c2f0*/  @!P4 IMAD.U32 R185, R7, 0x10000, RZ ;  /* 0x0001000007b9c824 */ /* 0x000fe200078e00ff */
[----:B------:R-:W-:-:S04]  /*1c300*/  @!P5 LOP3.LUT R7, R5, 0x7c00, RZ, 0xc0, !PT ;  /* 0x00007c000507d812 */ /* 0x000fc800078ec0ff */
[----:B------:R-:W-:Y:S01]  /*1c310*/  @!P4 STS [R58+0x8428], R185 ;  /* 0x008428b93a00c388 */ /* 0x000fe20000000800 */
[----:B------:R-:W-:Y:S01]  /*1c320*/  @!P5 IADD3 R6, PT, PT, R6, R58, R7 ;  /* 0x0000003a0606d210 */ /* 0x000fe20007ffe007 */
[----:B------:R-:W-:Y:S01]  /*1c330*/  BAR.SYNC.DEFER_BLOCKING 0x0 ;  /* 0x0000000000007b1d */ /* 0x000fe20000010000 */
[----:B------:R-:W-:-:S05]  /*1c340*/  ISETP.GT.U32.AND P4, PT, R8, R101, PT ;  /* 0x000000650800720c */ /* 0x000fca0003f84070 */
        /* <DEDUP_REMOVED lines=83> */
[--C-:B-1----:R-:W-:Y:S02]  /*1c880*/  @!P5 SHF.R.S32.HI R17, RZ, 0x1f, R16.reuse ;  /* 0x0000001fff11d819 */ /* 0x102fe40000011410 */
        /* <DEDUP_REMOVED lines=10> */
[----:B------:R-:W-:Y:S01]  /*1c930*/  IMAD R4, R193, 0x4, R58 ;  /* 0x00000004c1047824 */ /* 0x000fe200078e023a */
[----:B------:R-:W4:Y:S01]  /*1c940*/  LDS.U16 R175, [R118] ;  /* 0x0000000076af7984 */ /* 0x000f220000000400 */
[----:B-----5:R-:W-:-:S02]  /*1c950*/  IMAD.IADD R161, R78, 0x1, R161 ;  /* 0x000000014ea17824 */ /* 0x020fc400078e02a1 */
        /* <DEDUP_REMOVED lines=17> */
[----:B0-----:R-:W-:-:S02]  /*1ca70*/  IMAD.IADD R167, R104, 0x1, R167 ;  /* 0x0000000168a77824 */ /* 0x001fc400078e02a7 */
[----:B------:R-:W-:Y:S01]  /*1ca80*/  IMAD R68, R155, 0x4, R58 ;  /* 0x000000049b447824 */ /* 0x000fe200078e023a */
        /* <DEDUP_REMOVED lines=12> */
[----:B------:R-:W-:Y:S01]  /*1cb50*/  @!P5 STS.64 [R65], R16 ;  /* 0x000000104100d388 */ /* 0x000fe20000000a00 */
[----:B------:R-:W-:Y:S02]  /*1cb60*/  IMAD.IADD R185, R140, 0x1, R185 ;  /* 0x000000018cb97824 */ /* 0x000fe400078e02b9 */
[----:B------:R-:W-:Y:S02]  /*1cb70*/  IMAD.IADD R187, R144, 0x1, R187 ;  /* 0x0000000190bb7824 */ /* 0x000fe400078e02bb */
[----:B0-----:R-:W-:Y:S02]  /*1cb80*/  IMAD.IADD R189, R146, 0x1, R189 ;  /* 0x0000000192bd7824 */ /* 0x001fe400078e02bd */
[----:B-1----:R-:W-:Y:S01]  /*1cb90*/  IMAD.IADD R191, R150, 0x1, R191 ;  /* 0x0000000196bf7824 */ /* 0x002fe200078e02bf */
[----:B------:R-:W-:Y:S08]  /*1cba0*/  BAR.SYNC.DEFER_BLOCKING 0x0 ;  /* 0x0000000000007b1d */ /* 0x000ff00000010000 */
[----:B------:R-:W-:Y:S06]  /*1cbb0*/  BAR.SYNC.DEFER_BLOCKING 0x0 ;  /* 0x0000000000007b1d */ /* 0x000fec0000010000 */
[----:B------:R0:W-:Y:S02]  /*1cbc0*/  @!P5 STS.64 [R65+0x5c00], R18 ;  /* 0x005c00124100d388 */ /* 0x0001e40000000a00 */
[----:B------:R-:W-:Y:S01]  /*1cbd0*/  BAR.SYNC.DEFER_BLOCKING 0x0 ;  /* 0x0000000000007b1d */ /* 0x000fe20000010000 */
[----:B------:R-:W-:-:S04]  /*1cbe0*/  ISETP.GT.U32.AND P5, PT, R8, R107, PT ;  /* 0x0000006b0800720c */ /* 0x000fc80003fa4070 */
[----:B------:R-:W-:Y:S01]  /*1cbf0*/  ISETP.GT.AND.EX P5, PT, R9, RZ, PT, P5 ;  /* 0x000000ff0900720c */ /* 0x000fe20003fa4350 */
[--C-:B0-----:R-:W-:Y:S01]  /*1cc00*/  IMAD R18, R169, 0x4, R58.reuse ;  /* 0x00000004a9127824 */ /* 0x101fe200078e023a */
        /* <DEDUP_REMOVED lines=37> */
[----:B------:R-:W0:Y:S02]  /*1ce60*/  LDS R7, [R26+0x5800] ;  /* 0x005800001a077984 */ /* 0x000e240000000800 */
[----:B0-----:R-:W-:-:S04]  /*1ce70*/  SHF.R.U32.HI R5, RZ, R24, R7 ;  /* 0x00000018ff057219 */ /* 0x001fc80000011607 */
[----:B------:R-:W-:-:S05]  /*1ce80*/  LOP3.LUT R5, R60, R5, RZ, 0xc0, !PT ;  /* 0x000000053c057212 */ /* 0x000fca00078ec0ff */
[----:B------:R-:W-:-:S05]  /*1ce90*/  @P5 IMAD R19, R5, 0x8, R58 ;  /* 0x0000000805135824 */ /* 0x000fca00078e023a */
[----:B------:R-:W0:Y:S02]  /*1cea0*/  @P5 LDS.64 R4, [R19+0x5c00] ;  /* 0x005c000013045984 */ /* 0x000e240000000a00 */
[----:B0-----:R-:W-:-:S04]  /*1ceb0*/  @P5 IADD3 R21, P2, PT, R4, R13, RZ ;  /* 0x0000000d04155210 */ /* 0x001fc80007f5e0ff */
[----:B------:R-:W-:Y:S01]  /*1cec0*/  @P5 LEA R4, P3, R21, R30, 0x2 ;  /* 0x0000001e15045211 */ /* 0x000fe200078610ff */
[----:B------:R-:W-:Y:S01]  /*1ced0*/  @P5 IMAD.X R5, RZ, RZ, R5, P2 ;  /* 0x000000ffff055224 */ /* 0x000fe200010e0605 */
[----:B------:R-:W-:-:S04]  /*1cee0*/  ISETP.GT.U32.AND P2, PT, R8, R13, PT ;  /* 0x0000000d0800720c */ /* 0x000fc80003f44070 */
[----:B------:R-:W-:Y:S02]  /*1cef0*/  ISETP.GT.AND.EX P2, PT, R9, RZ, PT, P2 ;  /* 0x000000ff0900720c */ /* 0x000fe40003f44320 */
[----:B------:R-:W-:Y:S02]  /*1cf00*/  @P5 LEA.HI.X R5, R21, R32, R5, 0x2, P3 ;  /* 0x0000002015055211 */ /* 0x000fe400018f1405 */
[----:B------:R-:W-:-:S09]  /*1cf10*/  ISETP.GT.U32.AND P3, PT, R8, R99, PT ;  /* 0x000000630800720c */ /* 0x000fd20003f64070 */
[----:B------:R-:W-:Y:S05]  /*1cf20*/  @!P2 BRA `(.L_x_370) ;  /* 0x000000000028a947 */ /* 0x000fea0003800000 */
[----:B------:R-:W0:Y:S02]  /*1cf30*/  LDS R21, [R26] ;  /* 0x000000001a157984 */ /* 0x000e240000000800 */
        /* <DEDUP_REMOVED lines=9> */
.L_x_370:
[----:B------:R-:W-:Y:S05]  /*1cfd0*/  BSYNC.RECONVERGENT B1 ;  /* 0x0000000000017941 */ /* 0x000fea0003800200 */
.L_x_369:
[----:B------:R-:W-:Y:S01]  /*1cfe0*/  BSSY.RECONVERGENT B1, `(.L_x_371) ;  /* 0x000000d000017945 */ /* 0x000fe20003800200 */
[----:B------:R-:W-:-:S03]  /*1cff0*/  ISETP.GT.U32.AND P2, PT, R8, R95, PT ;  /* 0x0000005f0800720c */ /* 0x000fc60003f44070 */
[----:B------:R-:W-:Y:S10]  /*1d000*/  @!P1 BRA `(.L_x_372) ;  /* 0x0000000000289947 */ /* 0x000ff40003800000 */
[----:B0-----:R-:W0:Y:S02]  /*1d010*/  LDS R21, [R26+0x400] ;  /* 0x000400001a157984 */ /* 0x001e240000000800 */
        /* <DEDUP_REMOVED lines=9> */
.L_x_372:
[----:B------:R-:W-:Y:S05]  /*1d0b0*/  BSYNC.RECONVERGENT B1 ;  /* 0x0000000000017941 */ /* 0x000fea0003800200 */
.L_x_371:
[C---:B------:R-:W-:Y:S01]  /*1d0c0*/  ISETP.GT.AND.EX P0, PT, R9.reuse, RZ, PT, P0 ;  /* 0x000000ff0900720c */ /* 0x040fe20003f04300 */
[----:B------:R-:W-:Y:S01]  /*1d0d0*/  BSSY.RECONVERGENT B1, `(.L_x_373) ;  /* 0x000000e000017945 */ /* 0x000fe20003800200 */
[----:B------:R-:W-:Y:S02]  /*1d0e0*/  ISETP.GT.U32.AND P1, PT, R8, R93, PT ;  /* 0x0000005d0800720c */ /* 0x000fe40003f24070 */
[----:B------:R-:W-:-:S09]  /*1d0f0*/  ISETP.GT.AND.EX P6, PT, R9, RZ, PT, P6 ;  /* 0x000000ff0900720c */ /* 0x000fd20003fc4360 */
[----:B------:R-:W-:Y:S05]  /*1d100*/  @!P0 BRA `(.L_x_374) ;  /* 0x0000000000288947 */ /* 0x000fea0003800000 */
[----:B01----:R-:W0:Y:S02]  /*1d110*/  LDS R21, [R26+0x800] ;  /* 0x000800001a157984 */ /* 0x003e240000000800 */
        /* <DEDUP_REMOVED lines=9> */
.L_x_374:
[----:B------:R-:W-:Y:S05]  /*1d1b0*/  BSYNC.RECONVERGENT B1 ;  /* 0x0000000000017941 */ /* 0x000fea0003800200 */
.L_x_373:
[----:B------:R-:W-:Y:S01]  /*1d1c0*/  BSSY.RECONVERGENT B1, `(.L_x_375) ;  /* 0x000000d000017945 */ /* 0x000fe20003800200 */
[----:B------:R-:W-:-:S03]  /*1d1d0*/  ISETP.GT.U32.AND P0, PT, R8, R91, PT ;  /* 0x0000005b0800720c */ /* 0x000fc60003f04070 */
[----:B------:R-:W-:Y:S10]  /*1d1e0*/  @!P6 BRA `(.L_x_376) ;  /* 0x000000000028e947 */ /* 0x000ff40003800000 */
[----:B012---:R-:W0:Y:S02]  /*1d1f0*/  LDS R21, [R26+0xc00] ;  /* 0x000c00001a157984 */ /* 0x007e240000000800 */
        /* <DEDUP_REMOVED lines=9> */
.L_x_376:
[----:B------:R-:W-:Y:S05]  /*1d290*/  BSYNC.RECONVERGENT B1 ;  /* 0x0000000000017941 */ /* 0x000fea0003800200 */
.L_x_375:
[C---:B------:R-:W-:Y:S01]  /*1d2a0*/  ISETP.GT.AND.EX P4, PT, R9.reuse, RZ, PT, P4 ;  /* 0x000000ff0900720c */ /* 0x040fe20003f84340 */
[----:B------:R-:W-:Y:S01]  /*1d2b0*/  BSSY.RECONVERGENT B1, `(.L_x_377) ;  /* 0x000000e000017945 */ /* 0x000fe20003800200 */
[----:B------:R-:W-:Y:S02]  /*1d2c0*/  ISETP.GT.U32.AND P6, PT, R8, R89, PT ;  /* 0x000000590800720c */ /* 0x000fe40003fc4070 */
[----:B------:R-:W-:-:S09]  /*1d2d0*/  ISETP.GT.AND.EX P3, PT, R9, RZ, PT, P3 ;  /* 0x000000ff0900720c */ /* 0x000fd20003f64330 */
[----:B------:R-:W-:Y:S05]  /*1d2e0*/  @!P4 BRA `(.L_x_378) ;  /* 0x000000000028c947 */ /* 0x000fea0003800000 */
[----:B0123--:R-:W0:Y:S02]  /*1d2f0*/  LDS R21, [R26+0x1000] ;  /* 0x001000001a157984 */ /* 0x00fe240000000800 */
        /* <DEDUP_REMOVED lines=9> */
.L_x_378:
[----:B------:R-:W-:Y:S05]  /*1d390*/  BSYNC.RECONVERGENT B1 ;  /* 0x0000000000017941 */ /* 0x000fea0003800200 */
.L_x_377:
[----:B------:R-:W-:Y:S01]  /*1d3a0*/  BSSY.RECONVERGENT B1, `(.L_x_379) ;  /* 0x000000d000017945 */ /* 0x000fe20003800200 */
[----:B------:R-:W-:-:S03]  /*1d3b0*/  ISETP.GT.U32.AND P4, PT, R8, R87, PT ;  /* 0x000000570800720c */ /* 0x000fc60003f84070 */
[----:B------:R-:W-:Y:S10]  /*1d3c0*/  @!P3 BRA `(.L_x_380) ;  /* 0x000000000028b947 */ /* 0x000ff40003800000 */
        /* <DEDUP_REMOVED lines=10> */
.L_x_380:
[----:B------:R-:W-:Y:S05]  /*1d470*/  BSYNC.RECONVERGENT B1 ;  /* 0x0000000000017941 */ /* 0x000fea0003800200 */
.L_x_379:
[C---:B------:R-:W-:Y:S01]  /*1d480*/  ISETP.GT.AND.EX P2, PT, R9.reuse, RZ, PT, P2 ;  /* 0x000000ff0900720c */ /* 0x040fe20003f44320 */
[----:B------:R-:W-:Y:S01]  /*1d490*/  BSSY.RECONVERGENT B1, `(.L_x_381) ;  /* 0x000000e000017945 */ /* 0x000fe20003800200 */
[----:B------:R-:W-:Y:S02]  /*1d4a0*/  ISETP.GT.U32.AND P3, PT, R8, R85, PT ;  /* 0x000000550800720c */ /* 0x000fe40003f64070 */
[----:B------:R-:W-:-:S09]  /*1d4b0*/  ISETP.GT.AND.EX P1, PT, R9, RZ, PT, P1 ;  /* 0x000000ff0900720c */ /* 0x000fd20003f24310 */
        /* <DEDUP_REMOVED lines=11> */
.L_x_382:
[----:B------:R-:W-:Y:S05]  /*1d570*/  BSYNC.RECONVERGENT B1 ;  /* 0x0000000000017941 */ /* 0x000fea0003800200 */
.L_x_381:
        /* <DEDUP_REMOVED lines=13> */
.L_x_384:
[----:B------:R-:W-:Y:S05]  /*1d650*/  BSYNC.RECONVERGENT B1 ;  /* 0x0000000000017941 */ /* 0x000fea0003800200 */
.L_x_383:
        /* <DEDUP_REMOVED lines=15> */
.L_x_386:
[----:B------:R-:W-:Y:S05]  /*1d750*/  BSYNC.RECONVERGENT B1 ;  /* 0x0000000000017941 */ /* 0x000fea0003800200 */
.L_x_385:
        /* <DEDUP_REMOVED lines=13> */
.L_x_388:
[----:B------:R-:W-:Y:S05]  /*1d830*/  BSYNC.RECONVERGENT B1 ;  /* 0x0000000000017941 */ /* 0x000fea0003800200 */
.L_x_387:
        /* <DEDUP_REMOVED lines=15> */
.L_x_390:
[----:B------:R-:W-:Y:S05]  /*1d930*/  BSYNC.RECONVERGENT B1 ;  /* 0x0000000000017941 */ /* 0x000fea0003800200 */
.L_x_389:
        /* <DEDUP_REMOVED lines=13> */
.L_x_392:
[----:B------:R-:W-:Y:S05]  /*1da10*/  BSYNC.RECONVERGENT B1 ;  /* 0x0000000000017941 */ /* 0x000fea0003800200 */
.L_x_391:
        /* <DEDUP_REMOVED lines=15> */
.L_x_394:
[----:B------:R-:W-:Y:S05]  /*1db10*/  BSYNC.RECONVERGENT B1 ;  /* 0x0000000000017941 */ /* 0x000fea0003800200 */
.L_x_393:
        /* <DEDUP_REMOVED lines=13> */
.L_x_396:
[----:B------:R-:W-:Y:S05]  /*1dbf0*/  BSYNC.RECONVERGENT B1 ;  /* 0x0000000000017941 */ /* 0x000fea0003800200 */
.L_x_395:
        /* <DEDUP_REMOVED lines=15> */
.L_x_398:
[----:B------:R-:W-:Y:S05]  /*1dcf0*/  BSYNC.RECONVERGENT B1 ;  /* 0x0000000000017941 */ /* 0x000fea0003800200 */
.L_x_397:
        /* <DEDUP_REMOVED lines=13> */
.L_x_400:
[----:B------:R-:W-:Y:S05]  /*1ddd0*/  BSYNC.RECONVERGENT B1 ;  /* 0x0000000000017941 */ /* 0x000fea0003800200 */
.L_x_399:
[C---:B------:R-:W-:Y:S01]  /*1dde0*/  ISETP.GT.AND.EX P4, PT, R9.reuse, RZ, PT, P4 ;  /* 0x000000ff0900720c */ /* 0x040fe20003f84340 */
[----:B------:R-:W-:Y:S01]  /*1ddf0*/  BSSY.RECONVERGENT B1, `(.L_x_401) ;  /* 0x0000012000017945 */ /* 0x000fe20003800200 */
[----:B------:R-:W-:Y:S02]  /*1de00*/  ISETP.GT.U32.AND P6, PT, R8, R11, PT ;  /* 0x0000000b0800720c */ /* 0x000fe40003fc4070 */
[C---:B------:R-:W-:Y:S02]  /*1de10*/  ISETP.GT.AND.EX P3, PT, R9.reuse, RZ, PT, P3 ;  /* 0x000000ff0900720c */ /* 0x040fe40003f64330 */
[C---:B------:R-:W-:Y:S02]  /*1de20*/  ISETP.GT.AND.EX P2, PT, R9.reuse, RZ, PT, P2 ;  /* 0x000000ff0900720c */ /* 0x040fe40003f44320 */
[C---:B------:R-:W-:Y:S02]  /*1de30*/  ISETP.GT.AND.EX P1, PT, R9.reuse, RZ, PT, P1 ;  /* 0x000000ff0900720c */ /* 0x040fe40003f24310 */
[----:B------:R-:W-:-:S02]  /*1de40*/  ISETP.GT.AND.EX P0, PT, R9, RZ, PT, P0 ;  /* 0x000000ff0900720c */ /* 0x000fc40003f04300 */
[----:B------:R-:W-:Y:S01]  /*1de50*/  ISETP.GT.AND.EX P6, PT, R9, RZ, PT, P6 ;  /* 0x000000ff0900720c */ /* 0x000fe20003fc4360 */
[----:B------:R-:W-:-:S12]  /*1de60*/  @!P4 BRA `(.L_x_402) ;  /* 0x000000000028c947 */ /* 0x000fd80003800000 */
[----:B------:R-:W5:Y:S02]  /*1de70*/  LDS R11, [R26+0x4000] ;  /* 0x004000001a0b7984 */ /* 0x000f640000000800 */
[----:B-----5:R-:W-:-:S04]  /*1de80*/  SHF.R.U32.HI R9, RZ, R24, R11 ;  /* 0x00000018ff097219 */ /* 0x020fc8000001160b */
[----:B------:R-:W-:-:S05]  /*1de90*/  LOP3.LUT R9, R60, R9, RZ, 0xc0, !PT ;  /* 0x000000093c097212 */ /* 0x000fca00078ec0ff */
[----:B------:R-:W-:-:S05]  /*1dea0*/  IMAD R6, R9, 0x8, R58 ;  /* 0x0000000809067824 */ /* 0x000fca00078e023a */
[----:B------:R-:W0:Y:S02]  /*1deb0*/  LDS.64 R8, [R6+0x5c00] ;  /* 0x005c000006087984 */ /* 0x000e240000000a00 */
[----:B01234-:R-:W-:-:S05]  /*1dec0*/  IADD3 R19, P4, PT, R8, R13, RZ ;  /* 0x0000000d08137210 */ /* 0x01ffca0007f9e0ff */
[----:B------:R-:W-:Y:S01]  /*1ded0*/  IMAD.X R9, RZ, RZ, R9, P4 ;  /* 0x000000ffff097224 */ /* 0x000fe200020e0609 */
[----:B------:R-:W-:-:S04]  /*1dee0*/  LEA R8, P4, R19, R30, 0x2 ;  /* 0x0000001e13087211 */ /* 0x000fc800078810ff */
[----:B------:R-:W-:-:S05]  /*1def0*/  LEA.HI.X R9, R19, R32, R9, 0x2, P4 ;  /* 0x0000002013097211 */ /* 0x000fca00020f1409 */
[----:B------:R0:W-:Y:S04]  /*1df00*/  STG.E desc[UR8][R8.64+0x4000], R11 ;  /* 0x0040000b08007986 */ /* 0x0001e8000c101908 */
.L_x_402:
[----:B------:R-:W-:Y:S05]  /*1df10*/  BSYNC.RECONVERGENT B1 ;  /* 0x0000000000017941 */ /* 0x000fea0003800200 */
.L_x_401:
[----:B------:R-:W-:Y:S04]  /*1df20*/  BSSY.RECONVERGENT B1, `(.L_x_403) ;  /* 0x000000c000017945 */ /* 0x000fe80003800200 */
[----:B------:R-:W-:Y:S05]  /*1df30*/  @!P3 BRA `(.L_x_404) ;  /* 0x000000000028b947 */ /* 0x000fea0003800000 */
[----:B0-----:R-:W0:Y:S02]  /*1df40*/  LDS R11, [R26+0x4400] ;  /* 0x004400001a0b7984 */ /* 0x001e240000000800 */
[----:B0-----:R-:W-:-:S04]  /*1df50*/  SHF.R.U32.HI R9, RZ, R24, R11 ;  /* 0x00000018ff097219 */ /* 0x001fc8000001160b */
[----:B------:R-:W-:-:S05]  /*1df60*/  LOP3.LUT R9, R60, R9, RZ, 0xc0, !PT ;  /* 0x000000093c097212 */ /* 0x000fca00078ec0ff */
[----:B------:R-:W-:-:S05]  /*1df70*/  IMAD R6, R9, 0x8, R58 ;  /* 0x0000000809067824 */ /* 0x000fca00078e023a */
[----:B------:R-:W1:Y:S02]  /*1df80*/  LDS.64 R8, [R6+0x5c00] ;  /* 0x005c000006087984 */ /* 0x000e640000000a00 */
[----:B-1234-:R-:W-:-:S05]  /*1df90*/  IADD3 R19, P3, PT, R8, R13, RZ ;  /* 0x0000000d08137210 */ /* 0x01efca0007f7e0ff */
[----:B------:R-:W-:Y:S01]  /*1dfa0*/  IMAD.X R9, RZ, RZ, R9, P3 ;  /* 0x000000ffff097224 */ /* 0x000fe200018e0609 */
[----:B------:R-:W-:-:S04]  /*1dfb0*/  LEA R8, P3, R19, R30, 0x2 ;  /* 0x0000001e13087211 */ /* 0x000fc800078610ff */
[----:B------:R-:W-:-:S05]  /*1dfc0*/  LEA.HI.X R9, R19, R32, R9, 0x2, P3 ;  /* 0x0000002013097211 */ /* 0x000fca00018f1409 */
[----:B------:R0:W-:Y:S04]  /*1dfd0*/  STG.E desc[UR8][R8.64+0x4400], R11 ;  /* 0x0044000b08007986 */ /* 0x0001e8000c101908 */
.L_x_404:
[----:B------:R-:W-:Y:S05]  /*1dfe0*/  BSYNC.RECONVERGENT B1 ;  /* 0x0000000000017941 */ /* 0x000fea0003800200 */
.L_x_403:
        /* <DEDUP_REMOVED lines=12> */
.L_x_406:
[----:B------:R-:W-:Y:S05]  /*1e0b0*/  BSYNC.RECONVERGENT B1 ;  /* 0x0000000000017941 */ /* 0x000fea0003800200 */
.L_x_405:
        /* <DEDUP_REMOVED lines=12> */
.L_x_408:
[----:B------:R-:W-:Y:S05]  /*1e180*/  BSYNC.RECONVERGENT B1 ;  /* 0x0000000000017941 */ /* 0x000fea0003800200 */
.L_x_407:
        /* <DEDUP_REMOVED lines=12> */
.L_x_410:
[----:B------:R-:W-:Y:S05]  /*1e250*/  BSYNC.RECONVERGENT B1 ;  /* 0x0000000000017941 */ /* 0x000fea0003800200 */
.L_x_409:
        /* <DEDUP_REMOVED lines=12> */
.L_x_412:
[----:B------:R-:W-:Y:S05]  /*1e320*/  BSYNC.RECONVERGENT B1 ;  /* 0x0000000000017941 */ /* 0x000fea0003800200 */
.L_x_411:
[----:B------:R0:W-:Y:S02]  /*1e330*/  @P5 STG.E desc[UR8][R4.64+0x5800], R7 ;  /* 0x0058000704005986 */ /* 0x0001e4000c101908 */
.L_x_365:
[----:B------:R-:W-:Y:S05]  /*1e340*/  BSYNC B0 ;  /* 0x0000000000007941 */ /* 0x000fea0003800000 */
.L_x_362:
[----:B------:R-:W-:Y:S02]  /*1e350*/  IMAD.IADD R24, R31, 0x1, R24 ;  /* 0x000000011f187824 */ /* 0x000fe400078e0218 */
[----:B-1----:R-:W-:Y:S02]  /*1e360*/  IMAD.MOV.U32 R69, RZ, RZ, R30 ;  /* 0x000000ffff457224 */ /* 0x002fe400078e001e */
[----:B------:R-:W-:Y:S01]  /*1e370*/  IMAD.MOV.U32 R70, RZ, RZ, R32 ;  /* 0x000000ffff467224 */ /* 0x000fe200078e0020 */
[----:B------:R-:W-:Y:S01]  /*1e380*/  ISETP.GE.U32.AND P0, PT, R24, 0x20, PT ;  /* 0x000000201800780c */ /* 0x000fe20003f06070 */
[----:B0-----:R-:W-:Y:S02]  /*1e390*/  IMAD.MOV.U32 R4, RZ, RZ, R28 ;  /* 0x000000ffff047224 */ /* 0x001fe400078e001c */
[----:B------:R-:W-:-:S10]  /*1e3a0*/  IMAD.MOV.U32 R5, RZ, RZ, R29 ;  /* 0x000000ffff057224 */ /* 0x000fd400078e001d */
[----:B------:R-:W-:Y:S05]  /*1e3b0*/  @!P0 BRA `(.L_x_413) ;  /* 0xffffff2400748947 */ /* 0x000fea000383ffff */
[----:B------:R-:W-:Y:S05]  /*1e3c0*/  EXIT ;  /* 0x000000000000794d */ /* 0x000fea0003800000 */
.L_x_287:
        /* <DEDUP_REMOVED lines=8> */
.L_x_414:
[----:B------:R-:W-:Y:S02]  /*1e450*/  IMAD.MOV.U32 R85, RZ, RZ, R32 ;  /* 0x000000ffff557224 */ /* 0x000fe400078e0020 */
[----:B------:R-:W-:-:S07]  /*1e460*/  IMAD.MOV.U32 R26, RZ, RZ, R60 ;  /* 0x000000ffff1a7224 */ /* 0x000fce00078e003c */
[----:B------:R-:W-:Y:S05]  /*1e470*/  WARPSYNC.COLLECTIVE R68, `(.L_x_415) ;  /* 0x0000000044087348 */ /* 0x000fea0003c00000 */
[----:B------:R0:W1:Y:S02]  /*1e480*/  SHFL.UP P5, R60, R85, R62, R87 ;  /* 0x0400003e553c7389 */ /* 0x00006400000a0057 */
[----:B01----:R-:W-:Y:S05]  /*1e490*/  ENDCOLLECTIVE ;  /* 0x000000000000791b */ /* 0x003fea0003800000 */
.L_x_415:
        /* <DEDUP_REMOVED lines=11> */
.L_x_416:
[----:B------:R-:W-:Y:S02]  /*1e550*/  IMAD.MOV.U32 R85, RZ, RZ, R30 ;  /* 0x000000ffff557224 */ /* 0x000fe400078e001e */
[----:B------:R-:W-:-:S07]  /*1e560*/  IMAD.MOV.U32 R26, RZ, RZ, R60 ;  /* 0x000000ffff1a7224 */ /* 0x000fce00078e003c */
[----:B------:R-:W-:Y:S05]  /*1e570*/  WARPSYNC.COLLECTIVE R68, `(.L_x_417) ;  /* 0x0000000044087348 */ /* 0x000fea0003c00000 */
[----:B------:R0:W1:Y:S02]  /*1e580*/  SHFL.UP P5, R60, R85, R62, R87 ;  /* 0x0400003e553c7389 */ /* 0x00006400000a0057 */
[----:B01----:R-:W-:Y:S05]  /*1e590*/  ENDCOLLECTIVE ;  /* 0x000000000000791b */ /* 0x003fea0003800000 */
.L_x_417:
[----:B------:R-:W-:-:S04]  /*1e5a0*/  SEL R26, R26, RZ, P0 ;  /* 0x000000ff1a1a7207 */ /* 0x000fc80000000000 */
[----:B------:R-:W-:-:S05]  /*1e5b0*/  IADD3 R29, P1, PT, R26, R31, RZ ;  /* 0x0000001f1a1d7210 */ /* 0x000fca0007f3e0ff */
[----:B------:R-:W-:Y:S02]  /*1e5c0*/  IMAD.MOV.U32 R85, RZ, RZ, R29 ;  /* 0x000000ffff557224 */ /* 0x000fe400078e001d */
[----:B------:R-:W-:Y:S02]  /*1e5d0*/  IMAD.MOV.U32 R62, RZ, RZ, 0x4 ;  /* 0x00000004ff3e7424 */ /* 0x000fe400078e00ff */
[----:B------:R-:W-:-:S07]  /*1e5e0*/  IMAD.MOV.U32 R27, RZ, RZ, R60 ;  /* 0x000000ffff1b7224 */ /* 0x000fce00078e003c */
[----:B------:R-:W-:Y:S05]  /*1e5f0*/  WARPSYNC.COLLECTIVE R68, `(.L_x_418) ;  /* 0x0000000044087348 */ /* 0x000fea0003c00000 */
[----:B------:R0:W1:Y:S02]  /*1e600*/  SHFL.UP P5, R60, R85, R62, R87 ;  /* 0x0400003e553c7389 */ /* 0x00006400000a0057 */
[----:B01----:R-:W-:Y:S05]  /*1e610*/  ENDCOLLECTIVE ;  /* 0x000000000000791b */ /* 0x003fea0003800000 */
.L_x_418:
[----:B------:R-:W-:Y:S02]  /*1e620*/  SEL R27, R27, RZ, P0 ;  /* 0x000000ff1b1b7207 */ /* 0x000fe40000000000 */
[----:B------:R-:W-:-:S03]  /*1e630*/  ISETP.GE.AND P0, PT, R12, 0x4, PT ;  /* 0x000000040c00780c */ /* 0x000fc60003f06270 */
[----:B------:R-:W-:-:S04]  /*1e640*/  IMAD.X R28, R27, 0x1, R30, P1 ;  /* 0x000000011b1c7824 */ /* 0x000fc800008e061e */
[----:B------:R-:W-:Y:S02]  /*1e650*/  IMAD.MOV.U32 R85, RZ, RZ, R28 ;  /* 0x000000ffff557224 */ /* 0x000fe400078e001c */
[----:B------:R-:W-:-:S07]  /*1e660*/  IMAD.MOV.U32 R26, RZ, RZ, R60 ;  /* 0x000000ffff1a7224 */ /* 0x000fce00078e003c */
[----:B------:R-:W-:Y:S05]  /*1e670*/  WARPSYNC.COLLECTIVE R68, `(.L_x_419) ;  /* 0x0000000044087348 */ /* 0x000fea0003c00000 */
[----:B------:R0:W1:Y:S02]  /*1e680*/  SHFL.UP P5, R60, R85, R62, R87 ;  /* 0x0400003e553c7389 */ /* 0x00006400000a0057 */
[----:B01----:R-:W-:Y:S05]  /*1e690*/  ENDCOLLECTIVE ;  /* 0x000000000000791b */ /* 0x003fea0003800000 */
.L_x_419:
        /* <DEDUP_REMOVED lines=8> */
.L_x_420:
        /* <DEDUP_REMOVED lines=8> */
.L_x_421:
        /* <DEDUP_REMOVED lines=8> */
.L_x_422:
[----:B------:R-:W-:-:S05]  /*1e820*/  SEL R27, R27, RZ, P0 ;  /* 0x000000ff1b1b7207 */ /* 0x000fca0000000000 */
[----:B------:R-:W-:-:S04]  /*1e830*/  IMAD.X R28, R27, 0x1, R30, P1 ;  /* 0x000000011b1c7824 */ /* 0x000fc800008e061e */
[----:B------:R-:W-:Y:S02]  /*1e840*/  IMAD.MOV.U32 R85, RZ, RZ, R28 ;  /* 0x000000ffff557224 */ /* 0x000fe400078e001c */
[----:B------:R-:W-:-:S07]  /*1e850*/  IMAD.MOV.U32 R26, RZ, RZ, R60 ;  /* 0x000000ffff1a7224 */ /* 0x000fce00078e003c */
[----:B------:R-:W-:Y:S05]  /*1e860*/  WARPSYNC.COLLECTIVE R68, `(.L_x_423) ;  /* 0x0000000044087348 */ /* 0x000fea0003c00000 */
[----:B------:R0:W1:Y:S02]  /*1e870*/  SHFL.UP P5, R60, R85, R62, R87 ;  /* 0x0400003e553c7389 */ /* 0x00006400000a0057 */
[----:B01----:R-:W-:Y:S05]  /*1e880*/  ENDCOLLECTIVE ;  /* 0x000000000000791b */ /* 0x003fea0003800000 */
.L_x_423:
[----:B------:R-:W-:Y:S01]  /*1e890*/  IMAD.MOV.U32 R27, RZ, RZ, R60 ;  /* 0x000000ffff1b7224 */ /* 0x000fe200078e003c */
[----:B------:R-:W-:Y:S06]  /*1e8a0*/  BRA `(.L_x_424) ;  /* 0xfffffe9800c47947 */ /* 0x000fec000383ffff */
.L_x_292:
[----:B------:R-:W-:Y:S02]  /*1e8b0*/  IMAD.MOV.U32 R5, RZ, RZ, R28 ;  /* 0x000000ffff057224 */ /* 0x000fe400078e001c */
[----:B------:R-:W-:Y:S02]  /*1e8c0*/  IMAD.MOV.U32 R7, RZ, RZ, RZ ;  /* 0x000000ffff077224 */ /* 0x000fe400078e00ff */
[----:B------:R-:W-:Y:S02]  /*1e8d0*/  IMAD.MOV.U32 R70, RZ, RZ, 0x1f ;  /* 0x0000001fff467424 */ /* 0x000fe400078e00ff */
[----:B------:R-:W-:-:S07]  /*1e8e0*/  IMAD.MOV.U32 R68, RZ, RZ, -0x1 ;  /* 0xffffffffff447424 */ /* 0x000fce00078e00ff */
[----:B------:R-:W-:Y:S05]  /*1e8f0*/  WARPSYNC.COLLECTIVE R68, `(.L_x_425) ;  /* 0x0000000044087348 */ /* 0x000fea0003c00000 */
[----:B------:R0:W1:Y:S02]  /*1e900*/  SHFL.IDX P6, R4, R5, R7, R70 ;  /* 0x0000000705047389 */ /* 0x00006400000c0046 */
[----:B01----:R-:W-:Y:S05]  /*1e910*/  ENDCOLLECTIVE ;  /* 0x000000000000791b */ /* 0x003fea0003800000 */
.L_x_425:
[----:B------:R-:W-:Y:S05]  /*1e920*/  BRA `(.L_x_426) ;  /* 0xfffffed000c07947 */ /* 0x000fea000383ffff */
.L_x_293:
[----:B------:R-:W-:Y:S01]  /*1e930*/  BSSY B1, `(.L_x_427) ;  /* 0x0000008000017945 */ /* 0x000fe20003800000 */
[----:B-1----:R-:W-:Y:S02]  /*1e940*/  IMAD.MOV.U32 R5, RZ, RZ, R11 ;  /* 0x000000ffff057224 */ /* 0x002fe400078e000b */
[----:B------:R-:W-:Y:S02]  /*1e950*/  IMAD.MOV.U32 R7, RZ, RZ, RZ ;  /* 0x000000ffff077224 */ /* 0x000fe400078e00ff */
[----:B------:R-:W-:Y:S02]  /*1e960*/  IMAD.MOV.U32 R70, RZ, RZ, 0x1f ;  /* 0x0000001fff467424 */ /* 0x000fe400078e00ff */
[----:B------:R-:W-:-:S07]  /*1e970*/  IMAD.MOV.U32 R68, RZ, RZ, -0x1 ;  /* 0xffffffffff447424 */ /* 0x000fce00078e00ff */
[----:B0-----:R-:W-:Y:S05]  /*1e980*/  WARPSYNC.COLLECTIVE R68, `(.L_x_428) ;  /* 0x0000000044087348 */ /* 0x001fea0003c00000 */
[----:B------:R1:W2:Y:S02]  /*1e990*/  SHFL.IDX P6, R4, R5, R7, R70 ;  /* 0x0000000705047389 */ /* 0x0002a400000c0046 */
[----:B012---:R-:W-:Y:S05]  /*1e9a0*/  ENDCOLLECTIVE ;  /* 0x000000000000791b */ /* 0x007fea0003800000 */
.L_x_428:
[----:B------:R-:W-:Y:S05]  /*1e9b0*/  BSYNC B1 ;  /* 0x0000000000017941 */ /* 0x000fea0003800000 */
.L_x_427:
[----:B------:R-:W-:Y:S05]  /*1e9c0*/  BRA `(.L_x_429) ;  /* 0xfffffed8006c7947 */ /* 0x000fea000383ffff */
.L_x_361:
[----:B------:R-:W-:Y:S02]  /*1e9d0*/  IMAD.MOV.U32 R85, RZ, RZ, R81 ;  /* 0x000000ffff557224 */ /* 0x000fe400078e0051 */
[----:B------:R-:W-:Y:S02]  /*1e9e0*/  IMAD.MOV.U32 R62, RZ, RZ, 0x1 ;  /* 0x00000001ff3e7424 */ /* 0x000fe400078e00ff */
[----:B------:R-:W-:Y:S02]  /*1e9f0*/  IMAD.MOV.U32 R87, RZ, RZ, RZ ;  /* 0x000000ffff577224 */ /* 0x000fe400078e00ff */
[----:B------:R-:W-:-:S07]  /*1ea00*/  IMAD.MOV.U32 R68, RZ, RZ, -0x1 ;  /* 0xffffffffff447424 */ /* 0x000fce00078e00ff */
[----:B--23--:R-:W-:Y:S05]  /*1ea10*/  WARPSYNC.COLLECTIVE R68, `(.L_x_430) ;  /* 0x0000000044087348 */ /* 0x00cfea0003c00000 */
[----:B------:R0:W1:Y:S02]  /*1ea20*/  SHFL.UP P5, R60, R85, R62, R87 ;  /* 0x0400003e553c7389 */ /* 0x00006400000a0057 */
[----:B0123--:R-:W-:Y:S05]  /*1ea30*/  ENDCOLLECTIVE ;  /* 0x000000000000791b */ /* 0x00ffea0003800000 */
.L_x_430:
[----:B------:R-:W-:Y:S02]  /*1ea40*/  IMAD.MOV.U32 R85, RZ, RZ, R83 ;  /* 0x000000ffff557224 */ /* 0x000fe400078e0053 */
[----:B------:R-:W-:-:S07]  /*1ea50*/  IMAD.MOV.U32 R58, RZ, RZ, R60 ;  /* 0x000000ffff3a7224 */ /* 0x000fce00078e003c */
[----:B------:R-:W-:Y:S05]  /*1ea60*/  WARPSYNC.COLLECTIVE R68, `(.L_x_431) ;  /* 0x0000000044087348 */ /* 0x000fea0003c00000 */
[----:B------:R0:W1:Y:S02]  /*1ea70*/  SHFL.UP P5, R60, R85, R62, R87 ;  /* 0x0400003e553c7389 */ /* 0x00006400000a0057 */
[----:B01----:R-:W-:Y:S05]  /*1ea80*/  ENDCOLLECTIVE ;  /* 0x000000000000791b */ /* 0x003fea0003800000 */
.L_x_431:
        /* <DEDUP_REMOVED lines=9> */
.L_x_432:
[----:B------:R-:W-:Y:S02]  /*1eb20*/  IMAD.MOV.U32 R85, RZ, RZ, R79 ;  /* 0x000000ffff557224 */ /* 0x000fe400078e004f */
[----:B------:R-:W-:-:S07]  /*1eb30*/  IMAD.MOV.U32 R58, RZ, RZ, R60 ;  /* 0x000000ffff3a7224 */ /* 0x000fce00078e003c */
[----:B------:R-:W-:Y:S05]  /*1eb40*/  WARPSYNC.COLLECTIVE R68, `(.L_x_433) ;  /* 0x0000000044087348 */ /* 0x000fea0003c00000 */
[----:B------:R0:W1:Y:S02]  /*1eb50*/  SHFL.UP P5, R60, R85, R62, R87 ;  /* 0x0400003e553c7389 */ /* 0x00006400000a0057 */
[----:B01----:R-:W-:Y:S05]  /*1eb60*/  ENDCOLLECTIVE ;  /* 0x000000000000791b */ /* 0x003fea0003800000 */
.L_x_433:
[----:B------:R-:W-:-:S04]  /*1eb70*/  SEL R58, R58, RZ, P3 ;  /* 0x000000ff3a3a7207 */ /* 0x000fc80001800000 */
[----:B------:R-:W-:-:S05]  /*1eb80*/  IADD3 R71, P4, PT, R58, R67, RZ ;  /* 0x000000433a477210 */ /* 0x000fca0007f9e0ff */
[----:B------:R-:W-:Y:S02]  /*1eb90*/  IMAD.MOV.U32 R85, RZ, RZ, R71 ;  /* 0x000000ffff557224 */ /* 0x000fe400078e0047 */
[----:B------:R-:W-:Y:S01]  /*1eba0*/  IMAD.MOV.U32 R62, RZ, RZ, 0x4 ;  /* 0x00000004ff3e7424 */ /* 0x000fe200078e00ff */
[----:B------:R-:W-:-:S05]  /*1ebb0*/  SEL R60, R60, RZ, P3 ;  /* 0x000000ff3c3c7207 */ /* 0x000fca0001800000 */
[----:B------:R-:W-:-:S07]  /*1ebc0*/  IMAD.X R77, R60, 0x1, R79, P4 ;  /* 0x000000013c4d7824 */ /* 0x000fce00020e064f */
[----:B------:R-:W-:Y:S05]  /*1ebd0*/  WARPSYNC.COLLECTIVE R68, `(.L_x_434) ;  /* 0x0000000044087348 */ /* 0x000fea0003c00000 */
[----:B------:R0:W1:Y:S02]  /*1ebe0*/  SHFL.UP P5, R60, R85, R62, R87 ;  /* 0x0400003e553c7389 */ /* 0x00006400000a0057 */
[----:B01----:R-:W-:Y:S05]  /*1ebf0*/  ENDCOLLECTIVE ;  /* 0x000000000000791b */ /* 0x003fea0003800000 */
.L_x_434:
[----:B------:R-:W-:Y:S02]  /*1ec00*/  IMAD.MOV.U32 R85, RZ, RZ, R77 ;  /* 0x000000ffff557224 */ /* 0x000fe400078e004d */
[----:B------:R-:W-:-:S07]  /*1ec10*/  IMAD.MOV.U32 R58, RZ, RZ, R60 ;  /* 0x000000ffff3a7224 */ /* 0x000fce00078e003c */
[----:B------:R-:W-:Y:S05]  /*1ec20*/  WARPSYNC.COLLECTIVE R68, `(.L_x_435) ;  /* 0x0000000044087348 */ /* 0x000fea0003c00000 */
[----:B------:R0:W1:Y:S02]  /*1ec30*/  SHFL.UP P5, R60, R85, R62, R87 ;  /* 0x0400003e553c7389 */ /* 0x00006400000a0057 */
[----:B01----:R-:W-:Y:S05]  /*1ec40*/  ENDCOLLECTIVE ;  /* 0x000000000000791b */ /* 0x003fea0003800000 */
.L_x_435:
        /* <DEDUP_REMOVED lines=9> */
.L_x_436:
[----:B------:R-:W-:Y:S02]  /*1ece0*/  IMAD.MOV.U32 R85, RZ, RZ, R75 ;  /* 0x000000ffff557224 */ /* 0x000fe400078e004b */
[----:B------:R-:W-:-:S07]  /*1ecf0*/  IMAD.MOV.U32 R58, RZ, RZ, R60 ;  /* 0x000000ffff3a7224 */ /* 0x000fce00078e003c */
[----:B------:R-:W-:Y:S05]  /*1ed00*/  WARPSYNC.COLLECTIVE R68, `(.L_x_437) ;  /* 0x0000000044087348 */ /* 0x000fea0003c00000 */
[----:B------:R0:W1:Y:S02]  /*1ed10*/  SHFL.UP P5, R60, R85, R62, R87 ;  /* 0x0400003e553c7389 */ /* 0x00006400000a0057 */
[----:B01----:R-:W-:Y:S05]  /*1ed20*/  ENDCOLLECTIVE ;  /* 0x000000000000791b */ /* 0x003fea0003800000 */
.L_x_437:
        /* <DEDUP_REMOVED lines=9> */
.L_x_438:
[----:B------:R-:W-:Y:S02]  /*1edc0*/  IMAD.MOV.U32 R85, RZ, RZ, R71 ;  /* 0x000000ffff557224 */ /* 0x000fe400078e0047 */
[----:B------:R-:W-:-:S07]  /*1edd0*/  IMAD.MOV.U32 R58, RZ, RZ, R60 ;  /* 0x000000ffff3a7224 */ /* 0x000fce00078e003c */
[----:B------:R-:W-:Y:S05]  /*1ede0*/  WARPSYNC.COLLECTIVE R68, `(.L_x_439) ;  /* 0x0000000044087348 */ /* 0x000fea0003c00000 */
[----:B------:R0:W1:Y:S02]  /*1edf0*/  SHFL.UP P5, R60, R85, R62, R87 ;  /* 0x0400003e553c7389 */ /* 0x00006400000a0057 */
[----:B01----:R-:W-:Y:S05]  /*1ee00*/  ENDCOLLECTIVE ;  /* 0x000000000000791b */ /* 0x003fea0003800000 */
.L_x_439:
[----:B------:R-:W-:Y:S05]  /*1ee10*/  BRA `(.L_x_440) ;  /* 0xffffff6800c47947 */ /* 0x000fea000383ffff */
.L_x_367:
[----:B------:R-:W-:Y:S02]  /*1ee20*/  IMAD.MOV.U32 R5, RZ, RZ, R8 ;  /* 0x000000ffff057224 */ /* 0x000fe400078e0008 */
[----:B------:R-:W-:Y:S02]  /*1ee30*/  IMAD.MOV.U32 R7, RZ, RZ, RZ ;  /* 0x000000ffff077224 */ /* 0x000fe400078e00ff */
[----:B------:R-:W-:Y:S02]  /*1ee40*/  IMAD.MOV.U32 R70, RZ, RZ, 0x1f ;  /* 0x0000001fff467424 */ /* 0x000fe400078e00ff */
[----:B------:R-:W-:-:S07]  /*1ee50*/  IMAD.MOV.U32 R68, RZ, RZ, -0x1 ;  /* 0xffffffffff447424 */ /* 0x000fce00078e00ff */
[----:B------:R-:W-:Y:S05]  /*1ee60*/  WARPSYNC.COLLECTIVE R68, `(.L_x_441) ;  /* 0x0000000044087348 */ /* 0x000fea0003c00000 */
[----:B------:R0:W1:Y:S02]  /*1ee70*/  SHFL.IDX P6, R4, R5, R7, R70 ;  /* 0x0000000705047389 */ /* 0x00006400000c0046 */
[----:B01----:R-:W-:Y:S05]  /*1ee80*/  ENDCOLLECTIVE ;  /* 0x000000000000791b */ /* 0x003fea0003800000 */
.L_x_441:
[----:B------:R-:W-:Y:S05]  /*1ee90*/  BRA `(.L_x_442) ;  /* 0xffffffb000fc7947 */ /* 0x000fea000383ffff */
.L_x_368:
        /* <DEDUP_REMOVED lines=8> */
.L_x_444:
[----:B------:R-:W-:Y:S05]  /*1ef20*/  BSYNC B1 ;  /* 0x0000000000017941 */ /* 0x000fea0003800000 */
.L_x_443:
[----:B------:R-:W-:Y:S05]  /*1ef30*/  BRA `(.L_x_445) ;  /* 0xffffffb800a47947 */ /* 0x000fea000383ffff */
.L_x_446:
        /* <DEDUP_REMOVED lines=12> */
.L_x_1405:


//--------------------- .text._ZN3cub18CUB_300001_SM_10006detail19three_way_partition29DeviceThreeWayPartitionKernelINS2_10policy_hubIjiE10Policy1000EN6thrust24THRUST_300001_SM_1000_NS17counting_iteratorIjNS8_11use_defaultESA_SA_EEPjSC_NS8_16reverse_iteratorISC_EESC_NS0_13ScanTileStateImLb1EEENS0_21DispatchSegmentedSortILNS0_9SortOrderE0EjNS0_8NullTypeElSC_SC_NS1_14segmented_sort10policy_hubIjSJ_EEE22LargeSegmentsSelectorTENSN_22SmallSegmentsSelectorTEiNS2_19streaming_context_tIlEEEEvT0_T1_T2_T3_T4_T5_T6_T7_T8_iT9_ --------------------------
	.section	.text._ZN3cub18CUB_300001_SM_10006detail19three_way_partition29DeviceThreeWayPartitionKernelINS2_10policy_hubIjiE10Policy1000EN6thrust24THRUST_300001_SM_1000_NS17counting_iteratorIjNS8_11use_defaultESA_SA_EEPjSC_NS8_16reverse_iteratorISC_EESC_NS0_13ScanTileStateImLb1EEENS0_21DispatchSegmentedSortILNS0_9SortOrderE0EjNS0_8NullTypeElSC_SC_NS1_14segmented_sort10policy_hubIjSJ_EEE22LargeSegmentsSelectorTENSN_22SmallSegmentsSelectorTEiNS2_19streaming_context_tIlEEEEvT0_T1_T2_T3_T4_T5_T6_T7_T8_iT9_,"ax",@progbits
	.align	128
        .global         _ZN3cub18CUB_300001_SM_10006detail19three_way_partition29DeviceThreeWayPartitionKernelINS2_10policy_hubIjiE10Policy1000EN6thrust24THRUST_300001_SM_1000_NS17counting_iteratorIjNS8_11use_defaultESA_SA_EEPjSC_NS8_16reverse_iteratorISC_EESC_NS0_13ScanTileStateImLb1EEENS0_21DispatchSegmentedSortILNS0_9SortOrderE0EjNS0_8NullTypeElSC_SC_NS1_14segmented_sort10policy_hubIjSJ_EEE22LargeSegmentsSelectorTENSN_22SmallSegmentsSelectorTEiNS2_19streaming_context_tIlEEEEvT0_T1_T2_T3_T4_T5_T6_T7_T8_iT9_
        .type           _ZN3cub18CUB_300001_SM_10006detail19three_way_partition29DeviceThreeWayPartitionKernelINS2_10policy_hubIjiE10Policy1000EN6thrust24THRUST_300001_SM_1000_NS17counting_iteratorIjNS8_11use_defaultESA_SA_EEPjSC_NS8_16reverse_iteratorISC_EESC_NS0_13ScanTileStateImLb1EEENS0_21DispatchSegmentedSortILNS0_9SortOrderE0EjNS0_8NullTypeElSC_SC_NS1_14segmented_sort10policy_hubIjSJ_EEE22LargeSegmentsSelectorTENSN_22SmallSegmentsSelectorTEiNS2_19streaming_context_tIlEEEEvT0_T1_T2_T3_T4_T5_T6_T7_T8_iT9_,@function
        .size           _ZN3cub18CUB_300001_SM_10006detail19three_way_partition29DeviceThreeWayPartitionKernelINS2_10policy_hubIjiE10Policy1000EN6thrust24THRUST_300001_SM_1000_NS17counting_iteratorIjNS8_11use_defaultESA_SA_EEPjSC_NS8_16reverse_iteratorISC_EESC_NS0_13ScanTileStateImLb1EEENS0_21DispatchSegmentedSortILNS0_9SortOrderE0EjNS0_8NullTypeElSC_SC_NS1_14segmented_sort10policy_hubIjSJ_EEE22LargeSegmentsSelectorTENSN_22SmallSegmentsSelectorTEiNS2_19streaming_context_tIlEEEEvT0_T1_T2_T3_T4_T5_T6_T7_T8_iT9_,(.L_x_1406 - _ZN3cub18CUB_300001_SM_10006detail19three_way_partition29DeviceThreeWayPartitionKernelINS2_10policy_hubIjiE10Policy1000EN6thrust24THRUST_300001_SM_1000_NS17counting_iteratorIjNS8_11use_defaultESA_SA_EEPjSC_NS8_16reverse_iteratorISC_EESC_NS0_13ScanTileStateImLb1EEENS0_21DispatchSegmentedSortILNS0_9SortOrderE0EjNS0_8NullTypeElSC_SC_NS1_14segmented_sort10policy_hubIjSJ_EEE22LargeSegmentsSelectorTENSN_22SmallSegmentsSelectorTEiNS2_19streaming_context_tIlEEEEvT0_T1_T2_T3_T4_T5_T6_T7_T8_iT9_)
        .other          _ZN3cub18CUB_300001_SM_10006detail19three_way_partition29DeviceThreeWayPartitionKernelINS2_10policy_hubIjiE10Policy1000EN6thrust24THRUST_300001_SM_1000_NS17counting_iteratorIjNS8_11use_defaultESA_SA_EEPjSC_NS8_16reverse_iteratorISC_EESC_NS0_13ScanTileStateImLb1EEENS0_21DispatchSegmentedSortILNS0_9SortOrderE0EjNS0_8NullTypeElSC_SC_NS1_14segmented_sort10policy_hubIjSJ_EEE22LargeSegmentsSelectorTENSN_22SmallSegmentsSelectorTEiNS2_19streaming_context_tIlEEEEvT0_T1_T2_T3_T4_T5_T6_T7_T8_iT9_,@"STO_CUDA_ENTRY STV_DEFAULT"
_ZN3cub18CUB_300001_SM_10006detail19three_way_partition29DeviceThreeWayPartitionKernelINS2_10policy_hubIjiE10Policy1000EN6thrust24THRUST_300001_SM_1000_NS17counting_iteratorIjNS8_11use_defaultESA_SA_EEPjSC_NS8_16reverse_iteratorISC_EESC_NS0_13ScanTileStateImLb1EEENS0_21DispatchSegmentedSortILNS0_9SortOrderE0EjNS0_8NullTypeElSC_SC_NS1_14segmented_sort10policy_hubIjSJ_EEE22LargeSegmentsSelectorTENSN_22SmallSegmentsSelectorTEiNS2_19streaming_context_tIlEEEEvT0_T1_T2_T3_T4_T5_T6_T7_T8_iT9_:
.text._ZN3cub18CUB_300001_SM_10006detail19three_way_partition29DeviceThreeWayPartitionKernelINS2_10policy_hubIjiE10Policy1000EN6thrust24THRUST_300001_SM_1000_NS17counting_iteratorIjNS8_11use_defaultESA_SA_EEPjSC_NS8_16reverse_iteratorISC_EESC_NS0_13ScanTileStateImLb1EEENS0_21DispatchSegmentedSortILNS0_9SortOrderE0EjNS0_8NullTypeElSC_SC_NS1_14segmented_sort10policy_hubIjSJ_EEE22LargeSegmentsSelectorTENSN_22SmallSegmentsSelectorTEiNS2_19streaming_context_tIlEEEEvT0_T1_T2_T3_T4_T5_T6_T7_T8_iT9_:
[----:B------:R-:W-:Y:S01]  /*0000*/  LDC R1, c[0x0][0x37c] ;  /* 0x0000df00ff017b82 */ /* 0x000fe20000000800 */
[----:B------:R-:W0:Y:S01]  /*0010*/  S2R R0, SR_CTAID.X ;  /* 0x0000000000007919 */ /* 0x000e220000002500 */
[----:B------:R-:W1:Y:S01]  /*0020*/  LDCU UR4, c[0x0][0x3f4] ;  /* 0x00007e80ff0477ac */ /* 0x000e620008000800 */
[----:B------:R-:W2:Y:S01]  /*0030*/  LDCU.64 UR8, c[0x0][0x358] ;  /* 0x00006b00ff0877ac */ /* 0x000ea20008000a00 */
[----:B-1----:R-:W-:-:S06]  /*0040*/  UIADD3 UR4, UPT, UPT, UR4, -0x1, URZ ;  /* 0xffffffff04047890 */ /* 0x002fcc000fffe0ff */
[C---:B0-----:R-:W-:Y:S01]  /*0050*/  ISETP.GE.AND P0, PT, R0.reuse, UR4, PT ;  /* 0x0000000400007c0c */ /* 0x041fe2000bf06270 */
[----:B------:R-:W-:-:S12]  /*0060*/  IMAD R7, R0, 0x1600, RZ ;  /* 0x0000160000077824 */ /* 0x000fd800078e02ff */
[----:B--2---:R-:W-:Y:S05]  /*0070*/  @P0 BRA `(.L_x_447) ;  /* 0x0000007c00cc0947 */ /* 0x004fea0003800000 */
[----:B------:R-:W-:-:S13]  /*0080*/  ISETP.NE.AND P0, PT, R0, RZ, PT ;  /* 0x000000ff0000720c */ /* 0x000fda0003f05270 */
[----:B------:R-:W-:Y:S05]  /*0090*/  @P0 BRA `(.L_x_448) ;  /* 0x0000003400cc0947 */ /* 0x000fea0003800000 */
[----:B------:R-:W0:Y:S01]  /*00a0*/  S2R R0, SR_TID.X ;  /* 0x0000000000007919 */ /* 0x000e220000002100 */
[----:B------:R-:W1:Y:S01]  /*00b0*/  LDCU.U8 UR6, c[0x0][0x3f8] ;  /* 0x00007f00ff0677ac */ /* 0x000e620008000000 */
[----:B------:R-:W2:Y:S01]  /*00c0*/  LDC R2, c[0x0][0x380] ;  /* 0x0000e000ff027b82 */ /* 0x000ea20000000800 */
[----:B------:R-:W3:Y:S01]  /*00d0*/  LDCU UR4, c[0x0][0x400] ;  /* 0x00008000ff0477ac */ /* 0x000ee20008000800 */
[----:B------:R-:W4:Y:S06]  /*00e0*/  LDCU.128 UR12, c[0x0][0x3c0] ;  /* 0x00007800ff0c77ac */ /* 0x000f2c0008000c00 */
[----:B------:R-:W5:Y:S01]  /*00f0*/  LDC.64 R22, c[0x0][0x3e8] ;  /* 0x0000fa00ff167b82 */ /* 0x000f620000000a00 */
[----:B------:R-:W4:Y:S07]  /*0100*/  LDCU.128 UR16, c[0x0][0x3b0] ;  /* 0x00007600ff1077ac */ /* 0x000f2e0008000c00 */
[----:B------:R-:W5:Y:S01]  /*0110*/  LDC.64 R44, c[0x0][0x3e0] ;  /* 0x0000f800ff2c7b82 */ /* 0x000f620000000a00 */
[----:B-1----:R-:W-:-:S04]  /*0120*/  UISETP.NE.AND UP0, UPT, UR6, URZ, UPT ;  /* 0x000000ff0600728c */ /* 0x002fc8000bf05270 */
[----:B---3--:R-:W-:-:S03]  /*0130*/  USEL UR4, UR4, URZ, !UP0 ;  /* 0x000000ff04047287 */ /* 0x008fc6000c000000 */
[----:B------:R-:W1:Y:S01]  /*0140*/  LDC.64 R24, c[0x0][0x3d8] ;  /* 0x0000f600ff187b82 */ /* 0x000e620000000a00 */
[----:B0-----:R-:W-:-:S07]  /*0150*/  IMAD R39, R0, 0xb, R7 ;  /* 0x0000000b00277824 */ /* 0x001fce00078e0207 */
[----:B------:R-:W0:Y:S01]  /*0160*/  LDC.64 R40, c[0x0][0x3e8] ;  /* 0x0000fa00ff287b82 */ /* 0x000e220000000a00 */
[----:B--2---:R-:W-:-:S04]  /*0170*/  IADD3 R39, PT, PT, R2, UR4, R39 ;  /* 0x0000000402277c10 */ /* 0x004fc8000fffe027 */
[C---:B----4-:R-:W-:Y:S01]  /*0180*/  IADD3 R5, P0, PT, R39.reuse, UR14, RZ ;  /* 0x0000000e27057c10 */ /* 0x050fe2000ff1e0ff */
[C---:B------:R-:W-:Y:S02]  /*0190*/  VIADD R37, R39.reuse, 0x1 ;  /* 0x0000000127257836 */ /* 0x040fe40000000000 */
[----:B------:R-:W2:Y:S01]  /*01a0*/  LDC.64 R46, c[0x0][0x3e8] ;  /* 0x0000fa00ff2e7b82 */ /* 0x000ea20000000a00 */
[----:B------:R-:W-:Y:S02]  /*01b0*/  VIADD R35, R39, 0x2 ;  /* 0x0000000227237836 */ /* 0x000fe40000000000 */
[----:B------:R-:W-:Y:S01]  /*01c0*/  IMAD.X R2, RZ, RZ, UR15, P0 ;  /* 0x0000000fff027e24 */ /* 0x000fe200080e06ff */
[----:B------:R-:W-:Y:S01]  /*01d0*/  IADD3 R8, P2, PT, R37, UR14, RZ ;  /* 0x0000000e25087c10 */ /* 0x000fe2000ff5e0ff */
[----:B------:R-:W-:-:S03]  /*01e0*/  IMAD.SHL.U32 R4, R5, 0x4, RZ ;  /* 0x0000000405047824 */ /* 0x000fc600078e00ff */
[----:B------:R-:W-:Y:S01]  /*01f0*/  SHF.L.U64.HI R5, R5, 0x2, R2 ;  /* 0x0000000205057819 */ /* 0x000fe20000010202 */
[----:B------:R-:W-:Y:S01]  /*0200*/  IMAD.X R9, RZ, RZ, UR15, P2 ;  /* 0x0000000fff097e24 */ /* 0x000fe200090e06ff */
[C---:B------:R-:W-:Y:S01]  /*0210*/  IADD3 R2, P0, PT, R4.reuse, UR12, RZ ;  /* 0x0000000c04027c10 */ /* 0x040fe2000ff1e0ff */
[----:B------:R-:W3:Y:S01]  /*0220*/  LDC.64 R66, c[0x0][0x3e0] ;  /* 0x0000f800ff427b82 */ /* 0x000ee20000000a00 */
[----:B------:R-:W-:Y:S02]  /*0230*/  IADD3 R4, P1, PT, R4, UR18, RZ ;  /* 0x0000001204047c10 */ /* 0x000fe4000ff3e0ff */
[C---:B------:R-:W-:Y:S02]  /*0240*/  IADD3.X R3, PT, PT, R5.reuse, UR13, RZ, P0, !PT ;  /* 0x0000000d05037c10 */ /* 0x040fe400087fe4ff */
[----:B------:R-:W-:Y:S02]  /*0250*/  IADD3.X R5, PT, PT, R5, UR19, RZ, P1, !PT ;  /* 0x0000001305057c10 */ /* 0x000fe40008ffe4ff */
[C---:B------:R-:W-:Y:S01]  /*0260*/  SHF.L.U64.HI R9, R8.reuse, 0x2, R9 ;  /* 0x0000000208097819 */ /* 0x040fe20000010209 */
[----:B------:R-:W-:Y:S01]  /*0270*/  IMAD.SHL.U32 R8, R8, 0x4, RZ ;  /* 0x0000000408087824 */ /* 0x000fe200078e00ff */
[----:B------:R-:W-:Y:S01]  /*0280*/  IADD3 R13, P1, PT, R35, UR14, RZ ;  /* 0x0000000e230d7c10 */ /* 0x000fe2000ff3e0ff */
[----:B------:R4:W5:Y:S01]  /*0290*/  LDG.E R12, desc[UR8][R2.64] ;  /* 0x00000008020c7981 */ /* 0x000962000c1e1900 */
[----:B------:R-:W3:Y:S02]  /*02a0*/  LDC.64 R60, c[0x0][0x3e0] ;  /* 0x0000f800ff3c7b82 */ /* 0x000ee40000000a00 */
[C---:B------:R-:W-:Y:S01]  /*02b0*/  IADD3 R6, P0, PT, R8.reuse, UR12, RZ ;  /* 0x0000000c08067c10 */ /* 0x040fe2000ff1e0ff */
[----:B------:R1:W5:Y:S01]  /*02c0*/  LDG.E R15, desc[UR8][R4.64] ;  /* 0x00000008040f7981 */ /* 0x000362000c1e1900 */
[----:B------:R-:W-:Y:S01]  /*02d0*/  IMAD.X R14, RZ, RZ, UR15, P1 ;  /* 0x0000000fff0e7e24 */ /* 0x000fe200088e06ff */
[----:B------:R-:W-:Y:S01]  /*02e0*/  IADD3 R8, P1, PT, R8, UR18, RZ ;  /* 0x0000001208087c10 */ /* 0x000fe2000ff3e0ff */
[----:B------:R-:W-:Y:S01]  /*02f0*/  IMAD.SHL.U32 R10, R13, 0x4, RZ ;  /* 0x000000040d0a7824 */ /* 0x000fe200078e00ff */
[----:B------:R-:W-:Y:S01]  /*0300*/  IADD3.X R7, PT, PT, R9, UR13, RZ, P0, !PT ;  /* 0x0000000d09077c10 */ /* 0x000fe200087fe4ff */
[----:B------:R-:W-:Y:S01]  /*0310*/  VIADD R33, R39, 0x3 ;  /* 0x0000000327217836 */ /* 0x000fe20000000000 */
[----:B------:R-:W-:Y:S01]  /*0320*/  IADD3.X R9, PT, PT, R9, UR19, RZ, P1, !PT ;  /* 0x0000001309097c10 */ /* 0x000fe20008ffe4ff */
[----:B------:R-:W3:Y:S01]  /*0330*/  LDC.64 R52, c[0x0][0x3e0] ;  /* 0x0000f800ff347b82 */ /* 0x000ee20000000a00 */
[----:B------:R-:W-:-:S02]  /*0340*/  SHF.L.U64.HI R13, R13, 0x2, R14 ;  /* 0x000000020d0d7819 */ /* 0x000fc4000001020e */
[C---:B----4-:R-:W-:Y:S01]  /*0350*/  IADD3 R2, P0, PT, R10.reuse, UR12, RZ ;  /* 0x0000000c0a027c10 */ /* 0x050fe2000ff1e0ff */
[----:B------:R4:W2:Y:S01]  /*0360*/  LDG.E R14, desc[UR8][R6.64] ;  /* 0x00000008060e7981 */ /* 0x0008a2000c1e1900 */
[----:B-1----:R-:W-:Y:S02]  /*0370*/  IADD3 R4, P1, PT, R10, UR18, RZ ;  /* 0x000000120a047c10 */ /* 0x002fe4000ff3e0ff */
[----:B------:R-:W-:Y:S01]  /*0380*/  IADD3.X R3, PT, PT, R13, UR13, RZ, P0, !PT ;  /* 0x0000000d0d037c10 */ /* 0x000fe200087fe4ff */
[----:B------:R-:W2:Y:S01]  /*0390*/  LDG.E R17, desc[UR8][R8.64] ;  /* 0x0000000808117981 */ /* 0x000ea2000c1e1900 */
[----:B------:R-:W-:Y:S01]  /*03a0*/  IADD3 R11, P0, PT, R33, UR14, RZ ;  /* 0x0000000e210b7c10 */ /* 0x000fe2000ff1e0ff */
[----:B------:R-:W1:Y:S01]  /*03b0*/  LDC.64 R48, c[0x0][0x3e8] ;  /* 0x0000fa00ff307b82 */ /* 0x000e620000000a00 */
[----:B------:R-:W-:Y:S01]  /*03c0*/  IADD3.X R5, PT, PT, R13, UR19, RZ, P1, !PT ;  /* 0x000000130d057c10 */ /* 0x000fe20008ffe4ff */
[----:B------:R0:W3:Y:S02]  /*03d0*/  LDG.E R16, desc[UR8][R2.64] ;  /* 0x0000000802107981 */ /* 0x0000e4000c1e1900 */
[----:B------:R-:W-:-:S02]  /*03e0*/  IMAD.X R18, RZ, RZ, UR15, P0 ;  /* 0x0000000fff127e24 */ /* 0x000fc400080e06ff */
[----:B------:R-:W-:Y:S01]  /*03f0*/  IMAD.SHL.U32 R10, R11, 0x4, RZ ;  /* 0x000000040b0a7824 */ /* 0x000fe200078e00ff */
[----:B------:R0:W3:Y:S01]  /*0400*/  LDG.E R19, desc[UR8][R4.64] ;  /* 0x0000000804137981 */ /* 0x0000e2000c1e1900 */
[----:B------:R-:W-:Y:S01]  /*0410*/  VIADD R31, R39, 0x4 ;  /* 0x00000004271f7836 */ /* 0x000fe20000000000 */
[----:B------:R-:W-:Y:S01]  /*0420*/  SHF.L.U64.HI R11, R11, 0x2, R18 ;  /* 0x000000020b0b7819 */ /* 0x000fe20000010212 */
[----:B------:R-:W1:Y:S01]  /*0430*/  LDC.64 R58, c[0x0][0x3e0] ;  /* 0x0000f800ff3a7b82 */ /* 0x000e620000000a00 */
[C---:B----4-:R-:W-:Y:S02]  /*0440*/  IADD3 R6, P0, PT, R10.reuse, UR12, RZ ;  /* 0x0000000c0a067c10 */ /* 0x050fe4000ff1e0ff */
[----:B------:R-:W-:Y:S02]  /*0450*/  IADD3 R10, P1, PT, R10, UR18, RZ ;  /* 0x000000120a0a7c10 */ /* 0x000fe4000ff3e0ff */
[C---:B------:R-:W-:Y:S02]  /*0460*/  IADD3.X R7, PT, PT, R11.reuse, UR13, RZ, P0, !PT ;  /* 0x0000000d0b077c10 */ /* 0x040fe400087fe4ff */
[----:B------:R-:W-:Y:S01]  /*0470*/  IADD3.X R11, PT, PT, R11, UR19, RZ, P1, !PT ;  /* 0x000000130b0b7c10 */ /* 0x000fe20008ffe4ff */
[----:B------:R-:W4:Y:S01]  /*0480*/  LDC.64 R68, c[0x0][0x3e0] ;  /* 0x0000f800ff447b82 */ /* 0x000f220000000a00 */
[----:B0-----:R-:W-:Y:S01]  /*0490*/  IADD3 R2, P0, PT, R31, UR14, RZ ;  /* 0x0000000e1f027c10 */ /* 0x001fe2000ff1e0ff */
[----:B------:R0:W4:Y:S04]  /*04a0*/  LDG.E R18, desc[UR8][R6.64] ;  /* 0x0000000806127981 */ /* 0x000128000c1e1900 */
[----:B------:R-:W4:Y:S01]  /*04b0*/  LDG.E R11, desc[UR8][R10.64] ;  /* 0x000000080a0b7981 */ /* 0x000f22000c1e1900 */
[----:B------:R-:W-:Y:S01]  /*04c0*/  IMAD.X R3, RZ, RZ, UR15, P0 ;  /* 0x0000000fff037e24 */ /* 0x000fe200080e06ff */
[----:B------:R-:W-:Y:S01]  /*04d0*/  LOP3.LUT R26, R26, 0xfffffff7, RZ, 0xc0, !PT ;  /* 0xfffffff71a1a7812 */ /* 0x000fe200078ec0ff */
[C---:B------:R-:W-:Y:S01]  /*04e0*/  IMAD.SHL.U32 R4, R2.reuse, 0x4, RZ ;  /* 0x0000000402047824 */ /* 0x040fe200078e00ff */
[----:B------:R-:W1:Y:S01]  /*04f0*/  LDC.64 R70, c[0x0][0x3e0] ;  /* 0x0000f800ff467b82 */ /* 0x000e620000000a00 */
[----:B------:R-:W-:Y:S01]  /*0500*/  VIADD R29, R39, 0x5 ;  /* 0x00000005271d7836 */ /* 0x000fe20000000000 */
[----:B------:R-:W-:-:S02]  /*0510*/  SHF.L.U64.HI R5, R2, 0x2, R3 ;  /* 0x0000000202057819 */ /* 0x000fc40000010203 */
[C---:B------:R-:W-:Y:S02]  /*0520*/  IADD3 R2, P0, PT, R4.reuse, UR12, RZ ;  /* 0x0000000c04027c10 */ /* 0x040fe4000ff1e0ff */
[----:B------:R-:W-:Y:S02]  /*0530*/  IADD3 R4, P1, PT, R4, UR18, RZ ;  /* 0x0000001204047c10 */ /* 0x000fe4000ff3e0ff */
[C---:B------:R-:W-:Y:S01]  /*0540*/  IADD3.X R3, PT, PT, R5.reuse, UR13, RZ, P0, !PT ;  /* 0x0000000d05037c10 */ /* 0x040fe200087fe4ff */
[----:B------:R-:W1:Y:S01]  /*0550*/  LDC.64 R74, c[0x0][0x3e0] ;  /* 0x0000f800ff4a7b82 */ /* 0x000e620000000a00 */
[----:B------:R-:W-:Y:S02]  /*0560*/  IADD3.X R5, PT, PT, R5, UR19, RZ, P1, !PT ;  /* 0x0000001305057c10 */ /* 0x000fe40008ffe4ff */
[----:B------:R-:W-:Y:S01]  /*0570*/  IADD3 R9, P0, PT, R29, UR14, RZ ;  /* 0x0000000e1d097c10 */ /* 0x000fe2000ff1e0ff */
[----:B------:R-:W4:Y:S04]  /*0580*/  LDG.E R20, desc[UR8][R2.64] ;  /* 0x0000000802147981 */ /* 0x000f28000c1e1900 */
[----:B------:R0:W4:Y:S02]  /*0590*/  LDG.E R21, desc[UR8][R4.64] ;  /* 0x0000000804157981 */ /* 0x000124000c1e1900 */
[----:B0-----:R-:W-:-:S02]  /*05a0*/  IMAD.X R6, RZ, RZ, UR15, P0 ;  /* 0x0000000fff067e24 */ /* 0x001fc400080e06ff */
[----:B------:R-:W-:-:S03]  /*05b0*/  IMAD.SHL.U32 R8, R9, 0x4, RZ ;  /* 0x0000000409087824 */ /* 0x000fc600078e00ff */
[----:B------:R-:W-:Y:S02]  /*05c0*/  SHF.L.U64.HI R9, R9, 0x2, R6 ;  /* 0x0000000209097819 */ /* 0x000fe40000010206 */
[C---:B------:R-:W-:Y:S02]  /*05d0*/  IADD3 R6, P0, PT, R8.reuse, UR12, RZ ;  /* 0x0000000c08067c10 */ /* 0x040fe4000ff1e0ff */
[----:B------:R-:W-:Y:S02]  /*05e0*/  IADD3 R8, P1, PT, R8, UR18, RZ ;  /* 0x0000001208087c10 */ /* 0x000fe4000ff3e0ff */
[C---:B------:R-:W-:Y:S02]  /*05f0*/  IADD3.X R7, PT, PT, R9.reuse, UR13, RZ, P0, !PT ;  /* 0x0000000d09077c10 */ /* 0x040fe400087fe4ff */
[----:B------:R-:W-:-:S03]  /*0600*/  IADD3.X R9, PT, PT, R9, UR19, RZ, P1, !PT ;  /* 0x0000001309097c10 */ /* 0x000fc60008ffe4ff */
[----:B------:R-:W4:Y:S04]  /*0610*/  LDG.E R6, desc[UR8][R6.64] ;  /* 0x0000000806067981 */ /* 0x000f28000c1e1900 */
[----:B------:R0:W4:Y:S01]  /*0620*/  LDG.E R9, desc[UR8][R8.64] ;  /* 0x0000000808097981 */ /* 0x000122000c1e1900 */
[----:B------:R-:W-:-:S05]  /*0630*/  VIADD R27, R39, 0x6 ;  /* 0x00000006271b7836 */ /* 0x000fca0000000000 */
[----:B------:R-:W-:-:S05]  /*0640*/  IADD3 R5, P0, PT, R27, UR14, RZ ;  /* 0x0000000e1b057c10 */ /* 0x000fca000ff1e0ff */
[----:B------:R-:W-:Y:S02]  /*0650*/  IMAD.X R2, RZ, RZ, UR15, P0 ;  /* 0x0000000fff027e24 */ /* 0x000fe400080e06ff */
[----:B------:R-:W-:-:S03]  /*0660*/  IMAD.SHL.U32 R4, R5, 0x4, RZ ;  /* 0x0000000405047824 */ /* 0x000fc600078e00ff */
[----:B------:R-:W-:Y:S02]  /*0670*/  SHF.L.U64.HI R5, R5, 0x2, R2 ;  /* 0x0000000205057819 */ /* 0x000fe40000010202 */
[C---:B------:R-:W-:Y:S02]  /*0680*/  IADD3 R2, P0, PT, R4.reuse, UR12, RZ ;  /* 0x0000000c04027c10 */ /* 0x040fe4000ff1e0ff */
[----:B------:R-:W-:Y:S02]  /*0690*/  IADD3 R4, P1, PT, R4, UR18, RZ ;  /* 0x0000001204047c10 */ /* 0x000fe4000ff3e0ff */
[C---:B------:R-:W-:Y:S02]  /*06a0*/  IADD3.X R3, PT, PT, R5.reuse, UR13, RZ, P0, !PT ;  /* 0x0000000d05037c10 */ /* 0x040fe400087fe4ff */
[----:B------:R-:W-:-:S03]  /*06b0*/  IADD3.X R5, PT, PT, R5, UR19, RZ, P1, !PT ;  /* 0x0000001305057c10 */ /* 0x000fc60008ffe4ff */
[----:B------:R1:W4:Y:S04]  /*06c0*/  LDG.E R2, desc[UR8][R2.64] ;  /* 0x0000000802027981 */ /* 0x000328000c1e1900 */
[----:B------:R4:W4:Y:S01]  /*06d0*/  LDG.E R13, desc[UR8][R4.64] ;  /* 0x00000008040d7981 */ /* 0x000922000c1e1900 */
[----:B-----5:R-:W-:-:S05]  /*06e0*/  IMAD.IADD R12, R12, 0x1, -R15 ;  /* 0x000000010c0c7824 */ /* 0x020fca00078e0a0f */
[----:B------:R-:W-:-:S04]  /*06f0*/  ISETP.GT.U32.AND P0, PT, R12, UR16, PT ;  /* 0x000000100c007c0c */ /* 0x000fc8000bf04070 */
[----:B------:R-:W-:Y:S01]  /*0700*/  ISETP.GT.AND.EX P4, PT, RZ, UR17, PT, P0 ;  /* 0x00000011ff007c0c */ /* 0x000fe2000bf84300 */
[----:B--2---:R-:W-:-:S05]  /*0710*/  IMAD.IADD R14, R14, 0x1, -R17 ;  /* 0x000000010e0e7824 */ /* 0x004fca00078e0a11 */
[----:B------:R-:W-:-:S07]  /*0720*/  ISETP.GT.U32.AND P0, PT, R14, UR16, PT ;  /* 0x000000100e007c0c */ /* 0x000fce000bf04070 */
[----:B0-----:R-:W-:Y:S01]  /*0730*/  @!P4 IADD3 R8, P2, PT, R39, R22, RZ ;  /* 0x000000162708c210 */ /* 0x001fe20007f5e0ff */
[----:B------:R-:W0:Y:S01]  /*0740*/  LDC.64 R14, c[0x0][0x3d8] ;  /* 0x0000f600ff0e7b82 */ /* 0x000e220000000a00 */
[----:B---3--:R-:W-:Y:S01]  /*0750*/  IMAD.IADD R16, R16, 0x1, -R19 ;  /* 0x0000000110107824 */ /* 0x008fe200078e0a13 */
[----:B------:R-:W-:Y:S02]  /*0760*/  ISETP.GT.AND.EX P6, PT, RZ, UR17, PT, P0 ;  /* 0x00000011ff007c0c */ /* 0x000fe4000bfc4300 */
[----:B-1----:R-:W-:Y:S01]  /*0770*/  @!P4 IMAD.X R3, RZ, RZ, R23, P2 ;  /* 0x000000ffff03c224 */ /* 0x002fe200010e0617 */
[----:B------:R-:W-:Y:S01]  /*0780*/  @P4 LOP3.LUT R26, R26, 0x8, RZ, 0xfc, !PT ;  /* 0x000000081a1a4812 */ /* 0x000fe200078efcff */
[----:B------:R-:W-:Y:S01]  /*0790*/  @!P4 IMAD.SHL.U32 R43, R8, 0x4, RZ ;  /* 0x00000004082bc824 */ /* 0x000fe200078e00ff */
[----:B------:R-:W-:Y:S01]  /*07a0*/  ISETP.GT.U32.AND P1, PT, R16, UR16, PT ;  /* 0x0000001010007c0c */ /* 0x000fe2000bf24070 */
[----:B------:R-:W1:Y:S01]  /*07b0*/  LDC.64 R22, c[0x0][0x3e8] ;  /* 0x0000fa00ff167b82 */ /* 0x000e620000000a00 */
[----:B------:R-:W-:-:S02]  /*07c0*/  @!P4 SHF.L.U64.HI R8, R8, 0x2, R3 ;  /* 0x000000020808c819 */ /* 0x000fc40000010203 */
[----:B------:R-:W-:Y:S02]  /*07d0*/  ISETP.GT.AND.EX P5, PT, RZ, UR17, PT, P1 ;  /* 0x00000011ff007c0c */ /* 0x000fe4000bfa4310 */
[C---:B------:R-:W-:Y:S02]  /*07e0*/  @!P4 IADD3 R44, P0, PT, R43.reuse, R44, RZ ;  /* 0x0000002c2b2cc210 */ /* 0x040fe40007f1e0ff */
[----:B------:R-:W-:Y:S01]  /*07f0*/  @!P4 IADD3 R42, P1, PT, R43, R24, RZ ;  /* 0x000000182b2ac210 */ /* 0x000fe20007f3e0ff */
[----:B------:R-:W2:Y:S01]  /*0800*/  LDC.64 R16, c[0x0][0x3e8] ;  /* 0x0000fa00ff107b82 */ /* 0x000ea20000000a00 */
[----:B------:R-:W-:Y:S01]  /*0810*/  @!P6 IADD3 R65, P2, PT, R37, R40, RZ ;  /* 0x000000282541e210 */ /* 0x000fe20007f5e0ff */
[----:B----4-:R-:W-:Y:S01]  /*0820*/  IMAD.IADD R11, R18, 0x1, -R11 ;  /* 0x00000001120b7824 */ /* 0x010fe200078e0a0b */
[----:B------:R-:W-:Y:S01]  /*0830*/  LOP3.LUT R26, R26, 0xfffffffb, RZ, 0xc0, !PT ;  /* 0xfffffffb1a1a7812 */ /* 0x000fe200078ec0ff */
[C---:B------:R-:W-:Y:S02]  /*0840*/  @!P4 IMAD.X R45, R8.reuse, 0x1, R45, P0 ;  /* 0x00000001082dc824 */ /* 0x040fe400000e062d */
[----:B------:R-:W-:Y:S01]  /*0850*/  @!P4 IMAD.X R43, R8, 0x1, R25, P1 ;  /* 0x00000001082bc824 */ /* 0x000fe200008e0619 */
[----:B------:R-:W-:Y:S01]  /*0860*/  ISETP.GT.U32.AND P0, PT, R11, UR16, PT ;  /* 0x000000100b007c0c */ /* 0x000fe2000bf04070 */
[----:B------:R-:W3:Y:S01]  /*0870*/  LDC.64 R18, c[0x0][0x3d8] ;  /* 0x0000f600ff127b82 */ /* 0x000ee20000000a00 */
[----:B------:R-:W-:Y:S01]  /*0880*/  @!P6 IMAD.X R8, RZ, RZ, R41, P2 ;  /* 0x000000ffff08e224 */ /* 0x000fe200010e0629 */
[----:B------:R-:W-:Y:S01]  /*0890*/  @!P5 IADD3 R4, P3, PT, R35, R46, RZ ;  /* 0x0000002e2304d210 */ /* 0x000fe20007f7e0ff */
[----:B------:R-:W-:Y:S01]  /*08a0*/  VIADD R25, R39, 0x7 ;  /* 0x0000000727197836 */ /* 0x000fe20000000000 */
[----:B------:R-:W-:-:S02]  /*08b0*/  ISETP.GT.AND.EX P4, PT, RZ, UR17, PT, P0 ;  /* 0x00000011ff007c0c */ /* 0x000fc4000bf84300 */
[C---:B------:R-:W-:Y:S01]  /*08c0*/  @!P6 SHF.L.U64.HI R8, R65.reuse, 0x2, R8 ;  /* 0x000000024108e819 */ /* 0x040fe20000010208 */
[----:B------:R-:W-:Y:S01]  /*08d0*/  @!P5 IMAD.X R3, RZ, RZ, R47, P3 ;  /* 0x000000ffff03d224 */ /* 0x000fe200018e062f */
[----:B------:R-:W4:Y:S01]  /*08e0*/  LDC.64 R10, c[0x0][0x3d8] ;  /* 0x0000f600ff0a7b82 */ /* 0x000f220000000a00 */
[----:B------:R-:W-:Y:S01]  /*08f0*/  @!P6 IMAD.SHL.U32 R65, R65, 0x4, RZ ;  /* 0x000000044141e824 */ /* 0x000fe200078e00ff */
[----:B------:R-:W-:Y:S01]  /*0900*/  @P6 LOP3.LUT R26, R26, 0x4, RZ, 0xfc, !PT ;  /* 0x000000041a1a6812 */ /* 0x000fe200078efcff */
[C---:B------:R-:W-:Y:S01]  /*0910*/  @!P5 IMAD.SHL.U32 R63, R4.reuse, 0x4, RZ ;  /* 0x00000004043fd824 */ /* 0x040fe200078e00ff */
[----:B------:R-:W-:Y:S02]  /*0920*/  @!P5 SHF.L.U64.HI R4, R4, 0x2, R3 ;  /* 0x000000020404d819 */ /* 0x000fe40000010203 */
[C---:B------:R-:W-:Y:S01]  /*0930*/  @!P6 IADD3 R66, P0, PT, R65.reuse, R66, RZ ;  /* 0x000000424142e210 */ /* 0x040fe20007f1e0ff */
[----:B------:R-:W-:Y:S01]  /*0940*/  IMAD.IADD R20, R20, 0x1, -R21 ;  /* 0x0000000114147824 */ /* 0x000fe200078e0a15 */
[----:B0-----:R-:W-:-:S02]  /*0950*/  @!P6 IADD3 R64, P2, PT, R65, R14, RZ ;  /* 0x0000000e4140e210 */ /* 0x001fc40007f5e0ff */
[----:B------:R-:W-:Y:S01]  /*0960*/  @!P5 IADD3 R60, P1, PT, R63, R60, RZ ;  /* 0x0000003c3f3cd210 */ /* 0x000fe20007f3e0ff */
[----:B------:R-:W-:Y:S01]  /*0970*/  @!P6 IMAD.X R67, R8, 0x1, R67, P0 ;  /* 0x000000010843e824 */ /* 0x000fe200000e0643 */
[----:B------:R-:W-:Y:S01]  /*0980*/  ISETP.GT.U32.AND P0, PT, R20, UR16, PT ;  /* 0x0000001014007c0c */ /* 0x000fe2000bf04070 */
[----:B------:R-:W-:Y:S01]  /*0990*/  @!P6 IMAD.X R65, R8, 0x1, R15, P2 ;  /* 0x000000010841e824 */ /* 0x000fe200010e060f */
[----:B------:R-:W0:Y:S01]  /*09a0*/  LDC.64 R20, c[0x0][0x3d8] ;  /* 0x0000f600ff147b82 */ /* 0x000e220000000a00 */
[----:B------:R-:W-:Y:S01]  /*09b0*/  @!P5 IMAD.X R61, R4, 0x1, R61, P1 ;  /* 0x00000001043dd824 */ /* 0x000fe200008e063d */
[----:B--2---:R-:W-:Y:S02]  /*09c0*/  @!P4 IADD3 R8, P1, PT, R33, R16, RZ ;  /* 0x000000102108c210 */ /* 0x004fe40007f3e0ff */
[----:B------:R-:W-:Y:S02]  /*09d0*/  ISETP.GT.AND.EX P0, PT, RZ, UR17, PT, P0 ;  /* 0x00000011ff007c0c */ /* 0x000fe4000bf04300 */
[----:B---3--:R-:W-:Y:S01]  /*09e0*/  @!P5 IADD3 R62, P2, PT, R63, R18, RZ ;  /* 0x000000123f3ed210 */ /* 0x008fe20007f5e0ff */
[----:B------:R-:W-:Y:S01]  /*09f0*/  @!P4 IMAD.X R3, RZ, RZ, R17, P1 ;  /* 0x000000ffff03c224 */ /* 0x000fe200008e0611 */
[----:B------:R-:W2:Y:S01]  /*0a00*/  LDC.64 R14, c[0x0][0x3e0] ;  /* 0x0000f800ff0e7b82 */ /* 0x000ea20000000a00 */
[----:B------:R-:W-:Y:S01]  /*0a10*/  @!P4 IMAD.SHL.U32 R17, R8, 0x4, RZ ;  /* 0x000000040811c824 */ /* 0x000fe200078e00ff */
[----:B------:R-:W-:Y:S01]  /*0a20*/  LOP3.LUT R26, R26, 0xfffffffd, RZ, 0xc0, !PT ;  /* 0xfffffffd1a1a7812 */ /* 0x000fe200078ec0ff */
[----:B------:R-:W-:Y:S01]  /*0a30*/  @!P5 IMAD.X R63, R4, 0x1, R19, P2 ;  /* 0x00000001043fd824 */ /* 0x000fe200010e0613 */
[----:B------:R-:W-:-:S02]  /*0a40*/  @!P4 SHF.L.U64.HI R8, R8, 0x2, R3 ;  /* 0x000000020808c819 */ /* 0x000fc40000010203 */
[C---:B------:R-:W-:Y:S01]  /*0a50*/  @!P4 IADD3 R52, P2, PT, R17.reuse, R52, RZ ;  /* 0x000000341134c210 */ /* 0x040fe20007f5e0ff */
[----:B------:R-:W-:Y:S01]  /*0a60*/  IMAD.IADD R6, R6, 0x1, -R9 ;  /* 0x0000000106067824 */ /* 0x000fe200078e0a09 */
[----:B------:R-:W3:Y:S01]  /*0a70*/  LDC.64 R18, c[0x0][0x3e8] ;  /* 0x0000fa00ff127b82 */ /* 0x000ee20000000a00 */
[----:B----4-:R-:W-:Y:S02]  /*0a80*/  @!P4 IADD3 R16, P1, PT, R17, R10, RZ ;  /* 0x0000000a1110c210 */ /* 0x010fe40007f3e0ff */
[C---:B------:R-:W-:Y:S01]  /*0a90*/  @!P4 IMAD.X R53, R8.reuse, 0x1, R53, P2 ;  /* 0x000000010835c824 */ /* 0x040fe200010e0635 */
[----:B-1----:R-:W-:Y:S02]  /*0aa0*/  @!P0 IADD3 R4, P2, PT, R31, R22, RZ ;  /* 0x000000161f048210 */ /* 0x002fe40007f5e0ff */
[----:B------:R-:W-:Y:S01]  /*0ab0*/  @!P4 IMAD.X R17, R8, 0x1, R11, P1 ;  /* 0x000000010811c824 */ /* 0x000fe200008e060b */
[----:B------:R-:W-:Y:S02]  /*0ac0*/  ISETP.GT.U32.AND P1, PT, R6, UR16, PT ;  /* 0x0000001006007c0c */ /* 0x000fe4000bf24070 */
[----:B------:R-:W-:Y:S01]  /*0ad0*/  @!P0 IMAD.X R3, RZ, RZ, R23, P2 ;  /* 0x000000ffff038224 */ /* 0x000fe200010e0617 */
[----:B------:R-:W1:Y:S01]  /*0ae0*/  LDC.64 R6, c[0x0][0x3e0] ;  /* 0x0000f800ff067b82 */ /* 0x000e620000000a00 */
[----:B------:R-:W-:Y:S01]  /*0af0*/  @!P0 IMAD.SHL.U32 R11, R4, 0x4, RZ ;  /* 0x00000004040b8824 */ /* 0x000fe200078e00ff */
[----:B------:R-:W-:-:S02]  /*0b00*/  ISETP.GT.AND.EX P1, PT, RZ, UR17, PT, P1 ;  /* 0x00000011ff007c0c */ /* 0x000fc4000bf24310 */
[----:B------:R-:W-:Y:S02]  /*0b10*/  @!P0 SHF.L.U64.HI R4, R4, 0x2, R3 ;  /* 0x0000000204048819 */ /* 0x000fe40000010203 */
[C---:B--2---:R-:W-:Y:S02]  /*0b20*/  @!P0 IADD3 R8, P2, PT, R11.reuse, R14, RZ ;  /* 0x0000000e0b088210 */ /* 0x044fe40007f5e0ff */
[----:B------:R-:W2:Y:S01]  /*0b30*/  LDC.64 R22, c[0x0][0x3d8] ;  /* 0x0000f600ff167b82 */ /* 0x000ea20000000a00 */
[----:B------:R-:W-:Y:S02]  /*0b40*/  @P5 LOP3.LUT R26, R26, 0x2, RZ, 0xfc, !PT ;  /* 0x000000021a1a5812 */ /* 0x000fe400078efcff */
[----:B------:R-:W-:Y:S01]  /*0b50*/  @!P0 IMAD.X R9, R4, 0x1, R15, P2 ;  /* 0x0000000104098824 */ /* 0x000fe200010e060f */
[----:B0-----:R-:W-:Y:S02]  /*0b60*/  @!P0 IADD3 R10, P2, PT, R11, R20, RZ ;  /* 0x000000140b0a8210 */ /* 0x001fe40007f5e0ff */
[----:B------:R-:W-:-:S02]  /*0b70*/  LOP3.LUT R26, R26, 0xfffffffe, RZ, 0xc0, !PT ;  /* 0xfffffffe1a1a7812 */ /* 0x000fc400078ec0ff */
[----:B------:R-:W-:Y:S01]  /*0b80*/  P2R R30, PR, RZ, 0x1 ;  /* 0x00000001ff1e7803 */ /* 0x000fe20000000000 */
[----:B------:R-:W-:Y:S01]  /*0b90*/  @!P0 IMAD.X R11, R4, 0x1, R21, P2 ;  /* 0x00000001040b8824 */ /* 0x000fe200010e0615 */
[----:B---3--:R-:W-:Y:S01]  /*0ba0*/  @!P1 IADD3 R12, P2, PT, R29, R18, RZ ;  /* 0x000000121d0c9210 */ /* 0x008fe20007f5e0ff */
[----:B------:R-:W-:Y:S01]  /*0bb0*/  VIADD R21, R39, 0x9 ;  /* 0x0000000927157836 */ /* 0x000fe20000000000 */
[----:B------:R-:W-:Y:S01]  /*0bc0*/  @P4 LOP3.LUT R26, R26, 0x1, RZ, 0xfc, !PT ;  /* 0x000000011a1a4812 */ /* 0x000fe200078efcff */
[----:B------:R-:W-:Y:S01]  /*0bd0*/  IMAD.IADD R2, R2, 0x1, -R13 ;  /* 0x0000000102027824 */ /* 0x000fe200078e0a0d */
[----:B------:R-:W-:Y:S01]  /*0be0*/  P2R R32, PR, RZ, 0x2 ;  /* 0x00000002ff207803 */ /* 0x000fe20000000000 */
[----:B------:R-:W-:Y:S01]  /*0bf0*/  @!P1 IMAD.X R3, RZ, RZ, R19, P2 ;  /* 0x000000ffff039224 */ /* 0x000fe200010e0613 */
[----:B------:R-:W-:Y:S01]  /*0c00*/  LOP3.LUT P0, RZ, R26, 0x2, RZ, 0xc0, !PT ;  /* 0x000000021aff7812 */ /* 0x000fe2000780c0ff */
[----:B------:R-:W-:-:S03]  /*0c10*/  @!P1 IMAD.SHL.U32 R5, R12, 0x4, RZ ;  /* 0x000000040c059824 */ /* 0x000fc600078e00ff */
[----:B------:R-:W-:Y:S02]  /*0c20*/  @!P1 SHF.L.U64.HI R12, R12, 0x2, R3 ;  /* 0x000000020c0c9819 */ /* 0x000fe40000010203 */
[C---:B-1----:R-:W-:Y:S02]  /*0c30*/  @!P1 IADD3 R6, P2, PT, R5.reuse, R6, RZ ;  /* 0x0000000605069210 */ /* 0x042fe40007f5e0ff */
[----:B------:R-:W-:Y:S02]  /*0c40*/  P2R R36, PR, RZ, 0x1 ;  /* 0x00000001ff247803 */ /* 0x000fe40000000000 */
[----:B------:R-:W-:Y:S01]  /*0c50*/  LOP3.LUT P0, RZ, R26, 0x8, RZ, 0xc0, !PT ;  /* 0x000000081aff7812 */ /* 0x000fe2000780c0ff */
[----:B------:R-:W-:Y:S01]  /*0c60*/  @!P1 IMAD.X R7, R12, 0x1, R7, P2 ;  /* 0x000000010c079824 */ /* 0x000fe200010e0607 */
[----:B--2---:R-:W-:-:S05]  /*0c70*/  @!P1 IADD3 R4, P2, PT, R5, R22, RZ ;  /* 0x0000001605049210 */ /* 0x004fca0007f5e0ff */
[----:B------:R-:W-:Y:S01]  /*0c80*/  @!P1 IMAD.X R5, R12, 0x1, R23, P2 ;  /* 0x000000010c059824 */ /* 0x000fe200010e0617 */
[----:B------:R-:W-:Y:S01]  /*0c90*/  IADD3 R14, P2, PT, R25, UR14, RZ ;  /* 0x0000000e190e7c10 */ /* 0x000fe2000ff5e0ff */
[----:B------:R-:W-:-:S04]  /*0ca0*/  VIADD R23, R39, 0x8 ;  /* 0x0000000827177836 */ /* 0x000fc80000000000 */
[----:B------:R-:W-:Y:S01]  /*0cb0*/  IMAD.X R3, RZ, RZ, UR15, P2 ;  /* 0x0000000fff037e24 */ /* 0x000fe200090e06ff */
[----:B------:R-:W-:Y:S01]  /*0cc0*/  IADD3 R34, P2, PT, R23, UR14, RZ ;  /* 0x0000000e17227c10 */ /* 0x000fe2000ff5e0ff */
[C---:B------:R-:W-:Y:S01]  /*0cd0*/  IMAD.SHL.U32 R40, R14.reuse, 0x4, RZ ;  /* 0x000000040e287824 */ /* 0x040fe200078e00ff */
[----:B------:R-:W2:Y:S02]  /*0ce0*/  @!P0 LDG.E R44, desc[UR8][R44.64] ;  /* 0x000000082c2c8981 */ /* 0x000ea4000c1e1900 */
[----:B------:R-:W-:Y:S01]  /*0cf0*/  SHF.L.U64.HI R14, R14, 0x2, R3 ;  /* 0x000000020e0e7819 */ /* 0x000fe20000010203 */
[----:B------:R-:W-:Y:S01]  /*0d00*/  IMAD.X R3, RZ, RZ, UR15, P2 ;  /* 0x0000000fff037e24 */ /* 0x000fe200090e06ff */
[----:B------:R-:W-:Y:S01]  /*0d10*/  IADD3 R18, P2, PT, R40, UR12, RZ ;  /* 0x0000000c28127c10 */ /* 0x000fe2000ff5e0ff */
[----:B------:R-:W-:Y:S01]  /*0d20*/  IMAD.SHL.U32 R54, R34, 0x4, RZ ;  /* 0x0000000422367824 */ /* 0x000fe200078e00ff */
[----:B------:R-:W2:Y:S02]  /*0d30*/  @!P0 LDG.E R43, desc[UR8][R42.64] ;  /* 0x000000082a2b8981 */ /* 0x000ea4000c1e1900 */
[----:B------:R-:W-:-:S02]  /*0d40*/  IADD3.X R19, PT, PT, R14, UR13, RZ, P2, !PT ;  /* 0x0000000d0e137c10 */ /* 0x000fc400097fe4ff */
[----:B------:R-:W-:Y:S01]  /*0d50*/  SHF.L.U64.HI R34, R34, 0x2, R3 ;  /* 0x0000000222227819 */ /* 0x000fe20000010203 */
[----:B------:R-:W-:Y:S01]  /*0d60*/  VIADD R3, R39, 0xa ;  /* 0x0000000a27037836 */ /* 0x000fe20000000000 */
[----:B------:R-:W-:Y:S01]  /*0d70*/  IADD3 R46, P2, PT, R54, UR12, RZ ;  /* 0x0000000c362e7c10 */ /* 0x000fe2000ff5e0ff */
[----:B------:R-:W3:Y:S03]  /*0d80*/  LDG.E R18, desc[UR8][R18.64] ;  /* 0x0000000812127981 */ /* 0x000ee6000c1e1900 */
[----:B------:R-:W-:Y:S02]  /*0d90*/  IADD3.X R47, PT, PT, R34, UR13, RZ, P2, !PT ;  /* 0x0000000d222f7c10 */ /* 0x000fe400097fe4ff */
[----:B------:R-:W-:-:S03]  /*0da0*/  IADD3 R28, P2, PT, R21, UR14, RZ ;  /* 0x0000000e151c7c10 */ /* 0x000fc6000ff5e0ff */
[----:B------:R-:W4:Y:S02]  /*0db0*/  LDG.E R46, desc[UR8][R46.64] ;  /* 0x000000082e2e7981 */ /* 0x000f24000c1e1900 */
[----:B------:R-:W-:Y:S01]  /*0dc0*/  IMAD.X R41, RZ, RZ, UR15, P2 ;  /* 0x0000000fff297e24 */ /* 0x000fe200090e06ff */
[----:B------:R-:W-:Y:S01]  /*0dd0*/  IADD3 R22, P2, PT, R3, UR14, RZ ;  /* 0x0000000e03167c10 */ /* 0x000fe2000ff5e0ff */
[----:B------:R-:W-:-:S03]  /*0de0*/  IMAD.SHL.U32 R24, R28, 0x4, RZ ;  /* 0x000000041c187824 */ /* 0x000fc600078e00ff */
[----:B------:R-:W-:Y:S01]  /*0df0*/  SHF.L.U64.HI R28, R28, 0x2, R41 ;  /* 0x000000021c1c7819 */ /* 0x000fe20000010229 */
[----:B------:R-:W-:Y:S01]  /*0e00*/  IMAD.X R15, RZ, RZ, UR15, P2 ;  /* 0x0000000fff0f7e24 */ /* 0x000fe200090e06ff */
[----:B------:R-:W-:Y:S01]  /*0e10*/  IADD3 R50, P2, PT, R24, UR12, RZ ;  /* 0x0000000c18327c10 */ /* 0x000fe2000ff5e0ff */
[----:B------:R-:W-:-:S03]  /*0e20*/  IMAD.SHL.U32 R20, R22, 0x4, RZ ;  /* 0x0000000416147824 */ /* 0x000fc600078e00ff */
[----:B------:R-:W-:Y:S02]  /*0e30*/  IADD3.X R51, PT, PT, R28, UR13, RZ, P2, !PT ;  /* 0x0000000d1c337c10 */ /* 0x000fe400097fe4ff */
[----:B------:R-:W-:Y:S02]  /*0e40*/  SHF.L.U64.HI R22, R22, 0x2, R15 ;  /* 0x0000000216167819 */ /* 0x000fe4000001020f */
[----:B------:R-:W-:Y:S01]  /*0e50*/  IADD3 R56, P2, PT, R20, UR12, RZ ;  /* 0x0000000c14387c10 */ /* 0x000fe2000ff5e0ff */
[----:B------:R-:W5:Y:S03]  /*0e60*/  LDG.E R50, desc[UR8][R50.64] ;  /* 0x0000000832327981 */ /* 0x000f66000c1e1900 */
[----:B------:R-:W-:Y:S02]  /*0e70*/  IADD3.X R57, PT, PT, R22, UR13, RZ, P2, !PT ;  /* 0x0000000d16397c10 */ /* 0x000fe400097fe4ff */
[----:B------:R-:W-:-:S03]  /*0e80*/  ISETP.GT.U32.AND P2, PT, R2, UR16, PT ;  /* 0x0000001002007c0c */ /* 0x000fc6000bf44070 */
[----:B------:R-:W2:Y:S01]  /*0e90*/  LDG.E R56, desc[UR8][R56.64] ;  /* 0x0000000838387981 */ /* 0x000ea2000c1e1900 */
[----:B------:R-:W-:-:S04]  /*0ea0*/  ISETP.GT.AND.EX P2, PT, RZ, UR17, PT, P2 ;  /* 0x00000011ff007c0c */ /* 0x000fc8000bf44320 */
[----:B------:R-:W-:-:S09]  /*0eb0*/  P2R R38, PR, RZ, 0x4 ;  /* 0x00000004ff267803 */ /* 0x000fd20000000000 */
[----:B------:R-:W-:-:S05]  /*0ec0*/  @!P2 IADD3 R2, P3, PT, R27, R48, RZ ;  /* 0x000000301b02a210 */ /* 0x000fca0007f7e0ff */
[----:B------:R-:W-:Y:S02]  /*0ed0*/  @!P2 IMAD.X R13, RZ, RZ, R49, P3 ;  /* 0x000000ffff0da224 */ /* 0x000fe400018e0631 */
[----:B------:R-:W0:Y:S01]  /*0ee0*/  LDC.64 R48, c[0x0][0x3e0] ;  /* 0x0000f800ff307b82 */ /* 0x000e220000000a00 */
[C---:B------:R-:W-:Y:S02]  /*0ef0*/  @!P2 IMAD.SHL.U32 R15, R2.reuse, 0x4, RZ ;  /* 0x00000004020fa824 */ /* 0x040fe400078e00ff */
[----:B------:R-:W-:-:S03]  /*0f00*/  @!P2 SHF.L.U64.HI R2, R2, 0x2, R13 ;  /* 0x000000020202a819 */ /* 0x000fc6000001020d */
[----:B0-----:R-:W-:-:S05]  /*0f10*/  @!P2 IADD3 R12, P3, PT, R15, R48, RZ ;  /* 0x000000300f0ca210 */ /* 0x001fca0007f7e0ff */
[----:B------:R-:W-:Y:S01]  /*0f20*/  @!P2 IMAD.X R13, R2, 0x1, R49, P3 ;  /* 0x00000001020da824 */ /* 0x000fe200018e0631 */
[----:B------:R-:W-:Y:S01]  /*0f30*/  IADD3 R40, P3, PT, R40, UR18, RZ ;  /* 0x0000001228287c10 */ /* 0x000fe2000ff7e0ff */
[----:B------:R-:W0:Y:S03]  /*0f40*/  LDC.64 R48, c[0x0][0x3d8] ;  /* 0x0000f600ff307b82 */ /* 0x000e260000000a00 */
[----:B------:R-:W-:-:S06]  /*0f50*/  IADD3.X R41, PT, PT, R14, UR19, RZ, P3, !PT ;  /* 0x000000130e297c10 */ /* 0x000fcc0009ffe4ff */
[----:B------:R-:W3:Y:S01]  /*0f60*/  LDG.E R41, desc[UR8][R40.64] ;  /* 0x0000000828297981 */ /* 0x000ee2000c1e1900 */
[----:B0-----:R-:W-:-:S05]  /*0f70*/  @!P2 IADD3 R14, P3, PT, R15, R48, RZ ;  /* 0x000000300f0ea210 */ /* 0x001fca0007f7e0ff */
[----:B------:R-:W-:Y:S01]  /*0f80*/  @!P2 IMAD.X R15, R2, 0x1, R49, P3 ;  /* 0x00000001020fa824 */ /* 0x000fe200018e0631 */
[----:B------:R-:W-:Y:S01]  /*0f90*/  LOP3.LUT P2, RZ, R26, 0x4, RZ, 0xc0, !PT ;  /* 0x000000041aff7812 */ /* 0x000fe2000784c0ff */
[----:B------:R-:W0:Y:S03]  /*0fa0*/  LDC.64 R48, c[0x0][0x3e8] ;  /* 0x0000fa00ff307b82 */ /* 0x000e260000000a00 */
[----:B------:R-:W-:Y:S01]  /*0fb0*/  P2R R72, PR, RZ, 0x4 ;  /* 0x00000004ff487803 */ /* 0x000fe20000000000 */
[----:B---3--:R-:W-:-:S04]  /*0fc0*/  IMAD.IADD R2, R18, 0x1, -R41 ;  /* 0x0000000112027824 */ /* 0x008fc800078e0a29 */
[----:B------:R-:W1:Y:S01]  /*0fd0*/  LDC.64 R40, c[0x0][0x3d8] ;  /* 0x0000f600ff287b82 */ /* 0x000e620000000a00 */
[----:B------:R-:W-:-:S04]  /*0fe0*/  ISETP.GT.U32.AND P3, PT, R2, UR16, PT ;  /* 0x0000001002007c0c */ /* 0x000fc8000bf64070 */
[----:B------:R-:W-:-:S13]  /*0ff0*/  ISETP.GT.AND.EX P3, PT, RZ, UR17, PT, P3 ;  /* 0x00000011ff007c0c */ /* 0x000fda000bf64330 */
[----:B0-----:R-:W-:-:S05]  /*1000*/  @!P3 IADD3 R2, P4, PT, R25, R48, RZ ;  /* 0x000000301902b210 */ /* 0x001fca0007f9e0ff */
[----:B------:R-:W-:Y:S02]  /*1010*/  @!P3 IMAD.X R55, RZ, RZ, R49, P4 ;  /* 0x000000ffff37b224 */ /* 0x000fe400020e0631 */
[----:B------:R-:W-:-:S03]  /*1020*/  @!P3 IMAD.SHL.U32 R49, R2, 0x4, RZ ;  /* 0x000000040231b824 */ /* 0x000fc600078e00ff */
[----:B------:R-:W-:Y:S02]  /*1030*/  @!P3 SHF.L.U64.HI R2, R2, 0x2, R55 ;  /* 0x000000020202b819 */ /* 0x000fe40000010237 */
[----:B------:R-:W-:-:S05]  /*1040*/  @!P3 IADD3 R18, P4, PT, R49, R58, RZ ;  /* 0x0000003a3112b210 */ /* 0x000fca0007f9e0ff */
[----:B------:R-:W-:Y:S01]  /*1050*/  @!P3 IMAD.X R19, R2, 0x1, R59, P4 ;  /* 0x000000010213b824 */ /* 0x000fe200020e063b */
[----:B------:R-:W-:-:S04]  /*1060*/  IADD3 R54, P4, PT, R54, UR18, RZ ;  /* 0x0000001236367c10 */ /* 0x000fc8000ff9e0ff */
[----:B------:R-:W-:Y:S01]  /*1070*/  IADD3.X R55, PT, PT, R34, UR19, RZ, P4, !PT ;  /* 0x0000001322377c10 */ /* 0x000fe2000a7fe4ff */
[----:B------:R-:W3:Y:S05]  /*1080*/  @!P3 LDG.E R18, desc[UR8][R18.64] ;  /* 0x000000081212b981 */ /* 0x000eea000c1e1900 */
[----:B------:R-:W4:Y:S01]  /*1090*/  LDG.E R55, desc[UR8][R54.64] ;  /* 0x0000000836377981 */ /* 0x000f22000c1e1900 */
[----:B-1----:R-:W-:Y:S02]  /*10a0*/  @!P3 IADD3 R40, P4, PT, R49, R40, RZ ;  /* 0x000000283128b210 */ /* 0x002fe40007f9e0ff */
[----:B------:R-:W0:Y:S03]  /*10b0*/  LDC.64 R48, c[0x0][0x3e8] ;  /* 0x0000fa00ff307b82 */ /* 0x000e260000000a00 */
[----:B------:R-:W-:-:S06]  /*10c0*/  @!P3 IMAD.X R41, R2, 0x1, R41, P4 ;  /* 0x000000010229b824 */ /* 0x000fcc00020e0629 */
[----:B------:R-:W3:Y:S01]  /*10d0*/  @!P3 LDG.E R41, desc[UR8][R40.64] ;  /* 0x000000082829b981 */ /* 0x000ee2000c1e1900 */
[----:B----4-:R-:W-:Y:S02]  /*10e0*/  IMAD.IADD R2, R46, 0x1, -R55 ;  /* 0x000000012e027824 */ /* 0x010fe400078e0a37 */
[----:B------:R-:W1:Y:S03]  /*10f0*/  LDC.64 R46, c[0x0][0x3d8] ;  /* 0x0000f600ff2e7b82 */ /* 0x000e660000000a00 */
        /* <DEDUP_REMOVED lines=8> */
[----:B------:R-:W-:Y:S01]  /*1180*/  IADD3 R54, P5, PT, R24, UR18, RZ ;  /* 0x0000001218367c10 */ /* 0x000fe2000ffbe0ff */
[----:B------:R-:W0:Y:S03]  /*1190*/  LDC.64 R68, c[0x0][0x3e8] ;  /* 0x0000fa00ff447b82 */ /* 0x000e260000000a00 */
[----:B------:R-:W-:Y:S01]  /*11a0*/  IADD3.X R55, PT, PT, R28, UR19, RZ, P5, !PT ;  /* 0x000000131c377c10 */ /* 0x000fe2000affe4ff */
[----:B------:R-:W4:Y:S05]  /*11b0*/  @!P4 LDG.E R48, desc[UR8][R48.64] ;  /* 0x000000083030c981 */ /* 0x000f2a000c1e1900 */
[----:B------:R-:W5:Y:S01]  /*11c0*/  LDG.E R55, desc[UR8][R54.64] ;  /* 0x0000000836377981 */ /* 0x000f62000c1e1900 */
[----:B-1----:R-:W-:-:S05]  /*11d0*/  @!P4 IADD3 R46, P5, PT, R59, R46, RZ ;  /* 0x0000002e3b2ec210 */ /* 0x002fca0007fbe0ff */
[----:B------:R-:W-:Y:S02]  /*11e0*/  @!P4 IMAD.X R47, R2, 0x1, R47, P5 ;  /* 0x00000001022fc824 */ /* 0x000fe400028e062f */
[----:B------:R-:W-:Y:S02]  /*11f0*/  IMAD.MOV.U32 R24, RZ, RZ, 0x1 ;  /* 0x00000001ff187424 */ /* 0x000fe400078e00ff */
[----:B------:R-:W-:Y:S02]  /*1200*/  IMAD.MOV.U32 R28, RZ, RZ, 0x1 ;  /* 0x00000001ff1c7424 */ /* 0x000fe400078e00ff */
[----:B------:R-:W4:Y:S01]  /*1210*/  @!P4 LDG.E R47, desc[UR8][R46.64] ;  /* 0x000000082e2fc981 */ /* 0x000f22000c1e1900 */
[----:B-----5:R-:W-:Y:S02]  /*1220*/  IMAD.IADD R2, R50, 0x1, -R55 ;  /* 0x0000000132027824 */ /* 0x020fe400078e0a37 */
        /* <DEDUP_REMOVED lines=11> */
[----:B------:R-:W5:Y:S05]  /*12e0*/  @!P5 LDG.E R50, desc[UR8][R50.64] ;  /* 0x000000083232d981 */ /* 0x000f6a000c1e1900 */
[----:B------:R-:W2:Y:S01]  /*12f0*/  LDG.E R69, desc[UR8][R68.64] ;  /* 0x0000000844457981 */ /* 0x000ea2000c1e1900 */
[----:B-1----:R-:W-:Y:S02]  /*1300*/  @!P5 IADD3 R54, P6, PT, R59, R54, RZ ;  /* 0x000000363b36d210 */ /* 0x002fe40007fde0ff */
[----:B------:R-:W0:Y:S03]  /*1310*/  LDC.64 R58, c[0x0][0x3e8] ;  /* 0x0000fa00ff3a7b82 */ /* 0x000e260000000a00 */
[----:B------:R-:W-:-:S02]  /*1320*/  @!P5 IMAD.X R55, R2, 0x1, R55, P6 ;  /* 0x000000010237d824 */ /* 0x000fc400030e0637 */
[----:B------:R-:W-:Y:S02]  /*1330*/  IMAD.MOV.U32 R20, RZ, RZ, RZ ;  /* 0x000000ffff147224 */ /* 0x000fe400078e00ff */
[----:B------:R-:W-:Y:S02]  /*1340*/  IMAD.MOV.U32 R22, RZ, RZ, RZ ;  /* 0x000000ffff167224 */ /* 0x000fe400078e00ff */
[----:B------:R-:W5:Y:S01]  /*1350*/  @!P5 LDG.E R55, desc[UR8][R54.64] ;  /* 0x000000083637d981 */ /* 0x000f62000c1e1900 */
[----:B--2---:R-:W-:Y:S02]  /*1360*/  IMAD.IADD R2, R56, 0x1, -R69 ;  /* 0x0000000138027824 */ /* 0x004fe400078e0a45 */
        /* <DEDUP_REMOVED lines=9> */
[----:B-1----:R-:W-:Y:S02]  /*1400*/  @!P6 IADD3 R56, P1, PT, R71, R56, RZ ;  /* 0x000000384738e210 */ /* 0x002fe40007f3e0ff */
[----:B------:R-:W0:Y:S01]  /*1410*/  LDC.64 R70, c[0x0][0x3d0] ;  /* 0x0000f400ff467b82 */ /* 0x000e220000000a00 */
[----:B------:R-:W-:Y:S01]  /*1420*/  @!P0 IMAD.IADD R69, R44, 0x1, -R43 ;  /* 0x000000012c458824 */ /* 0x000fe200078e0a2b */
[----:B------:R-:W2:Y:S06]  /*1430*/  @!P6 LDG.E R58, desc[UR8][R58.64] ;  /* 0x000000083a3ae981 */ /* 0x000eac000c1e1900 */
[----:B------:R-:W1:Y:S01]  /*1440*/  LDC.64 R44, c[0x0][0x3d0] ;  /* 0x0000f400ff2c7b82 */ /* 0x000e620000000a00 */
[----:B0-----:R-:W-:-:S04]  /*1450*/  @!P0 ISETP.GE.U32.AND P2, PT, R69, R70, PT ;  /* 0x000000464500820c */ /* 0x001fc80003f46070 */
[----:B------:R-:W-:-:S04]  /*1460*/  @!P0 ISETP.GE.AND.EX P2, PT, RZ, R71, PT, P2 ;  /* 0x00000047ff00820c */ /* 0x000fc80003f46320 */
[----:B------:R-:W-:Y:S02]  /*1470*/  @!P0 SEL R20, RZ, 0x1, P2 ;  /* 0x00000001ff148807 */ /* 0x000fe40001000000 */
[----:B------:R-:W-:-:S13]  /*1480*/  ISETP.NE.AND P2, PT, R72, RZ, PT ;  /* 0x000000ff4800720c */ /* 0x000fda0003f45270 */
[----:B------:R-:W3:Y:S04]  /*1490*/  @!P2 LDG.E R66, desc[UR8][R66.64] ;  /* 0x000000084242a981 */ /* 0x000ee8000c1e1900 */
[----:B------:R-:W3:Y:S01]  /*14a0*/  @!P2 LDG.E R65, desc[UR8][R64.64] ;  /* 0x000000084041a981 */ /* 0x000ee2000c1e1900 */
[----:B------:R-:W-:Y:S02]  /*14b0*/  @!P6 IMAD.X R57, R2, 0x1, R57, P1 ;  /* 0x000000010239e824 */ /* 0x000fe400008e0639 */
[----:B------:R-:W-:Y:S02]  /*14c0*/  IMAD.MOV.U32 R2, RZ, RZ, 0x1 ;  /* 0x00000001ff027424 */ /* 0x000fe400078e00ff */
[----:B------:R-:W-:Y:S01]  /*14d0*/  @!P0 IMAD.MOV.U32 R2, RZ, RZ, RZ ;  /* 0x000000ffff028224 */ /* 0x000fe200078e00ff */
[----:B------:R-:W-:Y:S01]  /*14e0*/  LOP3.LUT P1, RZ, R26, 0x1, RZ, 0xc0, !PT ;  /* 0x000000011aff7812 */ /* 0x000fe2000782c0ff */
[----:B------:R-:W2:-:S12]  /*14f0*/  @!P6 LDG.E R57, desc[UR8][R56.64] ;  /* 0x000000083839e981 */ /* 0x000e98000c1e1900 */
[----:B------:R-:W4:Y:S04]  /*1500*/  @!P1 LDG.E R52, desc[UR8][R52.64] ;  /* 0x0000000834349981 */ /* 0x000f28000c1e1900 */
[----:B------:R-:W4:Y:S01]  /*1510*/  @!P1 LDG.E R17, desc[UR8][R16.64] ;  /* 0x0000000810119981 */ /* 0x000f22000c1e1900 */
[----:B---3--:R-:W-:Y:S02]  /*1520*/  @!P2 IMAD.IADD R43, R66, 0x1, -R65 ;  /* 0x00000001422ba824 */ /* 0x008fe400078e0a41 */
[----:B------:R-:W0:Y:S03]  /*1530*/  LDC.64 R66, c[0x0][0x3d0] ;  /* 0x0000f400ff427b82 */ /* 0x000e260000000a00 */
[----:B-1----:R-:W-:-:S04]  /*1540*/  @!P2 ISETP.GE.U32.AND P0, PT, R43, R44, PT ;  /* 0x0000002c2b00a20c */ /* 0x002fc80003f06070 */
[----:B------:R-:W-:Y:S01]  /*1550*/  @!P2 ISETP.GE.AND.EX P0, PT, RZ, R45, PT, P0 ;  /* 0x0000002dff00a20c */ /* 0x000fe20003f06300 */
[----:B------:R-:W-:-:S03]  /*1560*/  IMAD.MOV.U32 R45, RZ, RZ, RZ ;  /* 0x000000ffff2d7224 */ /* 0x000fc600078e00ff */
[----:B------:R-:W-:Y:S02]  /*1570*/  @!P2 SEL R45, RZ, 0x1, P0 ;  /* 0x00000001ff2da807 */ /* 0x000fe40000000000 */
[----:B------:R-:W-:-:S13]  /*1580*/  ISETP.NE.AND P0, PT, R36, RZ, PT ;  /* 0x000000ff2400720c */ /* 0x000fda0003f05270 */
[----:B------:R4:W3:Y:S04]  /*1590*/  @!P0 LDG.E R60, desc[UR8][R60.64] ;  /* 0x000000083c3c8981 */ /* 0x0008e8000c1e1900 */
[----:B------:R-:W3:Y:S01]  /*15a0*/  @!P0 LDG.E R63, desc[UR8][R62.64] ;  /* 0x000000083e3f8981 */ /* 0x000ee2000c1e1900 */
[----:B------:R-:W-:Y:S02]  /*15b0*/  IMAD.MOV.U32 R43, RZ, RZ, 0x1 ;  /* 0x00000001ff2b7424 */ /* 0x000fe400078e00ff */
[----:B------:R-:W-:Y:S02]  /*15c0*/  @!P2 IMAD.MOV.U32 R43, RZ, RZ, RZ ;  /* 0x000000ffff2ba224 */ /* 0x000fe400078e00ff */
[----:B----4-:R-:W-:Y:S02]  /*15d0*/  @!P1 IMAD.IADD R61, R52, 0x1, -R17 ;  /* 0x00000001343d9824 */ /* 0x010fe400078e0a11 */
[----:B------:R-:W-:Y:S01]  /*15e0*/  @!P0 IMAD.MOV.U32 R24, RZ, RZ, RZ ;  /* 0x000000ffff188224 */ /* 0x000fe200078e00ff */
[----:B------:R-:W1:Y:S01]  /*15f0*/  LDC.64 R52, c[0x0][0x3d0] ;  /* 0x0000f400ff347b82 */ /* 0x000e620000000a00 */
[----:B------:R-:W-:-:S02]  /*1600*/  IMAD.MOV.U32 R26, RZ, RZ, RZ ;  /* 0x000000ffff1a7224 */ /* 0x000fc400078e00ff */
[----:B---3--:R-:W-:-:S05]  /*1610*/  @!P0 IMAD.IADD R65, R60, 0x1, -R63 ;  /* 0x000000013c418824 */ /* 0x008fca00078e0a3f */
[----:B------:R-:W3:Y:S01]  /*1620*/  LDC.64 R62, c[0x0][0x3d0] ;  /* 0x0000f400ff3e7b82 */ /* 0x000ee20000000a00 */
[----:B0-----:R-:W-:-:S04]  /*1630*/  @!P0 ISETP.GE.U32.AND P2, PT, R65, R66, PT ;  /* 0x000000424100820c */ /* 0x001fc80003f46070 */
[----:B------:R-:W-:-:S04]  /*1640*/  @!P0 ISETP.GE.AND.EX P2, PT, RZ, R67, PT, P2 ;  /* 0x00000043ff00820c */ /* 0x000fc80003f46320 */
[----:B------:R-:W-:Y:S02]  /*1650*/  @!P0 SEL R22, RZ, 0x1, P2 ;  /* 0x00000001ff168807 */ /* 0x000fe40001000000 */
[----:B---3--:R-:W-:-:S04]  /*1660*/  @!P1 ISETP.GE.U32.AND P0, PT, R61, R62, PT ;  /* 0x0000003e3d00920c */ /* 0x008fc80003f06070 */
[----:B------:R-:W-:-:S04]  /*1670*/  @!P1 ISETP.GE.AND.EX P0, PT, RZ, R63, PT, P0 ;  /* 0x0000003fff00920c */ /* 0x000fc80003f06300 */
[----:B------:R-:W-:Y:S02]  /*1680*/  @!P1 SEL R26, RZ, 0x1, P0 ;  /* 0x00000001ff1a9807 */ /* 0x000fe40000000000 */
[----:B------:R-:W-:-:S13]  /*1690*/  ISETP.NE.AND P0, PT, R30, RZ, PT ;  /* 0x000000ff1e00720c */ /* 0x000fda0003f05270 */
[----:B------:R-:W3:Y:S04]  /*16a0*/  @!P0 LDG.E R8, desc[UR8][R8.64] ;  /* 0x0000000808088981 */ /* 0x000ee8000c1e1900 */
[----:B------:R-:W3:Y:S01]  /*16b0*/  @!P0 LDG.E R11, desc[UR8][R10.64] ;  /* 0x000000080a0b8981 */ /* 0x000ee2000c1e1900 */
[----:B------:R-:W-:Y:S02]  /*16c0*/  @!P1 IMAD.MOV.U32 R28, RZ, RZ, RZ ;  /* 0x000000ffff1c9224 */ /* 0x000fe400078e00ff */
[----:B------:R-:W-:Y:S01]  /*16d0*/  IMAD.MOV.U32 R30, RZ, RZ, RZ ;  /* 0x000000ffff1e7224 */ /* 0x000fe200078e00ff */
[----:B------:R-:W-:-:S13]  /*16e0*/  ISETP.NE.AND P2, PT, R38, RZ, PT ;  /* 0x000000ff2600720c */ /* 0x000fda0003f45270 */
[----:B------:R-:W4:Y:S04]  /*16f0*/  @!P2 LDG.E R12, desc[UR8][R12.64] ;  /* 0x000000080c0ca981 */ /* 0x000f28000c1e1900 */
[----:B------:R-:W4:Y:S01]  /*1700*/  @!P2 LDG.E R15, desc[UR8][R14.64] ;  /* 0x000000080e0fa981 */ /* 0x000f22000c1e1900 */
[----:B---3--:R-:W-:Y:S02]  /*1710*/  @!P0 IMAD.IADD R17, R8, 0x1, -R11 ;  /* 0x0000000108118824 */ /* 0x008fe400078e0a0b */
[----:B------:R-:W0:Y:S03]  /*1720*/  LDC.64 R8, c[0x0][0x3d0] ;  /* 0x0000f400ff087b82 */ /* 0x000e260000000a00 */
[----:B-1----:R-:W-:-:S04]  /*1730*/  @!P0 ISETP.GE.U32.AND P1, PT, R17, R52, PT ;  /* 0x000000341100820c */ /* 0x002fc80003f26070 */
[----:B------:R-:W-:Y:S01]  /*1740*/  @!P0 ISETP.GE.AND.EX P1, PT, RZ, R53, PT, P1 ;  /* 0x00000035ff00820c */ /* 0x000fe20003f26310 */
[----:B------:R-:W1:Y:S03]  /*1750*/  LDC.64 R10, c[0x0][0x3d0] ;  /* 0x0000f400ff0a7b82 */ /* 0x000e660000000a00 */
[----:B------:R-:W-:Y:S02]  /*1760*/  @!P0 SEL R30, RZ, 0x1, P1 ;  /* 0x00000001ff1e8807 */ /* 0x000fe40000800000 */
[----:B------:R-:W-:-:S03]  /*1770*/  ISETP.NE.AND P1, PT, R32, RZ, PT ;  /* 0x000000ff2000720c */ /* 0x000fc60003f25270 */
[----:B------:R-:W3:Y:S10]  /*1780*/  LDC.64 R16, c[0x0][0x3d0] ;  /* 0x0000f400ff107b82 */ /* 0x000ef40000000a00 */
[----:B------:R-:W3:Y:S04]  /*1790*/  @!P1 LDG.E R6, desc[UR8][R6.64] ;  /* 0x0000000806069981 */ /* 0x000ee8000c1e1900 */
[----:B------:R-:W3:Y:S01]  /*17a0*/  @!P1 LDG.E R5, desc[UR8][R4.64] ;  /* 0x0000000804059981 */ /* 0x000ee2000c1e1900 */
[----:B------:R-:W-:-:S02]  /*17b0*/  IMAD.MOV.U32 R32, RZ, RZ, 0x1 ;  /* 0x00000001ff207424 */ /* 0x000fc400078e00ff */
[----:B------:R-:W-:Y:S02]  /*17c0*/  @!P0 IMAD.MOV.U32 R32, RZ, RZ, RZ ;  /* 0x000000ffff208224 */ /* 0x000fe400078e00ff */
[----:B----4-:R-:W-:Y:S02]  /*17d0*/  @!P2 IMAD.IADD R15, R12, 0x1, -R15 ;  /* 0x000000010c0fa824 */ /* 0x010fe400078e0a0f */
[----:B------:R-:W-:Y:S02]  /*17e0*/  IMAD.MOV.U32 R34, RZ, RZ, RZ ;  /* 0x000000ffff227224 */ /* 0x000fe400078e00ff */
[----:B------:R-:W-:Y:S02]  /*17f0*/  @!P3 IMAD.IADD R41, R18, 0x1, -R41 ;  /* 0x000000011229b824 */ /* 0x000fe400078e0a29 */
[----:B------:R-:W-:Y:S02]  /*1800*/  IMAD.MOV.U32 R36, RZ, RZ, 0x1 ;  /* 0x00000001ff247424 */ /* 0x000fe400078e00ff */
[----:B------:R-:W-:-:S02]  /*1810*/  @!P1 IMAD.MOV.U32 R36, RZ, RZ, RZ ;  /* 0x000000ffff249224 */ /* 0x000fc400078e00ff */
[----:B--2---:R-:W-:Y:S02]  /*1820*/  @!P6 IMAD.IADD R57, R58, 0x1, -R57 ;  /* 0x000000013a39e824 */ /* 0x004fe400078e0a39 */
[----:B------:R-:W-:Y:S02]  /*1830*/  IMAD.MOV.U32 R38, RZ, RZ, RZ ;  /* 0x000000ffff267224 */ /* 0x000fe400078e00ff */
[----:B------:R-:W-:Y:S02]  /*1840*/  IMAD.MOV.U32 R58, RZ, RZ, 0x1 ;  /* 0x00000001ff3a7424 */ /* 0x000fe400078e00ff */
[----:B------:R-:W-:Y:S02]  /*1850*/  @!P2 IMAD.MOV.U32 R58, RZ, RZ, RZ ;  /* 0x000000ffff3aa224 */ /* 0x000fe400078e00ff */
[----:B------:R-:W-:Y:S02]  /*1860*/  IMAD.MOV.U32 R42, RZ, RZ, RZ ;  /* 0x000000ffff2a7224 */ /* 0x000fe400078e00ff */
[----:B------:R-:W-:-:S02]  /*1870*/  IMAD.MOV.U32 R44, RZ, RZ, 0x1 ;  /* 0x00000001ff2c7424 */ /* 0x000fc400078e00ff */
[----:B------:R-:W-:Y:S02]  /*1880*/  @!P3 IMAD.MOV.U32 R44, RZ, RZ, RZ ;  /* 0x000000ffff2cb224 */ /* 0x000fe400078e00ff */
[----:B------:R-:W-:Y:S02]  /*1890*/  @!P4 IMAD.IADD R47, R48, 0x1, -R47 ;  /* 0x00000001302fc824 */ /* 0x000fe400078e0a2f */
[----:B-----5:R-:W-:Y:S02]  /*18a0*/  @!P5 IMAD.IADD R55, R50, 0x1, -R55 ;  /* 0x000000013237d824 */ /* 0x020fe400078e0a37 */
[----:B------:R-:W-:Y:S02]  /*18b0*/  IMAD.MOV.U32 R46, RZ, RZ, RZ ;  /* 0x000000ffff2e7224 */ /* 0x000fe400078e00ff */
[----:B------:R-:W-:Y:S02]  /*18c0*/  IMAD.MOV.U32 R56, RZ, RZ, RZ ;  /* 0x000000ffff387224 */ /* 0x000fe400078e00ff */
[----:B------:R-:W-:Y:S01]  /*18d0*/  IMAD.MOV.U32 R61, RZ, RZ, 0x1 ;  /* 0x00000001ff3d7424 */ /* 0x000fe200078e00ff */
[----:B------:R-:W2:Y:S01]  /*18e0*/  S2R R62, SR_LANEID ;  /* 0x00000000003e7919 */ /* 0x000ea20000000000 */
[----:B------:R-:W-:-:S02]  /*18f0*/  @!P4 IMAD.MOV.U32 R61, RZ, RZ, RZ ;  /* 0x000000ffff3dc224 */ /* 0x000fc400078e00ff */
[----:B------:R-:W-:Y:S02]  /*1900*/  IMAD.MOV.U32 R54, RZ, RZ, RZ ;  /* 0x000000ffff367224 */ /* 0x000fe400078e00ff */
[----:B------:R-:W-:Y:S02]  /*1910*/  IMAD.MOV.U32 R59, RZ, RZ, 0x1 ;  /* 0x00000001ff3b7424 */ /* 0x000fe400078e00ff */
[----:B------:R-:W-:Y:S02]  /*1920*/  @!P5 IMAD.MOV.U32 R59, RZ, RZ, RZ ;  /* 0x000000ffff3bd224 */ /* 0x000fe400078e00ff */
[----:B------:R-:W-:Y:S02]  /*1930*/  IMAD.MOV.U32 R52, RZ, RZ, 0x1 ;  /* 0x00000001ff347424 */ /* 0x000fe400078e00ff */
[----:B------:R-:W-:Y:S01]  /*1940*/  @!P6 IMAD.MOV.U32 R52, RZ, RZ, RZ ;  /* 0x000000ffff34e224 */ /* 0x000fe200078e00ff */
[----:B------:R-:W4:Y:S01]  /*1950*/  S2UR UR5, SR_CgaCtaId ;  /* 0x00000000000579c3 */ /* 0x000f220000008800 */
[----:B------:R-:W-:Y:S01]  /*1960*/  UMOV UR4, 0x400 ;  /* 0x0000040000047882 */ /* 0x000fe20000000000 */
[----:B------:R-:W-:-:S06]  /*1970*/  SHF.R.U32.HI R60, RZ, 0x5, R0 ;  /* 0x00000005ff3c7819 */ /* 0x000fcc0000011600 */
[----:B------:R-:W-:Y:S01]  /*1980*/  BAR.SYNC.DEFER_BLOCKING 0x0 ;  /* 0x0000000000007b1d */ /* 0x000fe20000010000 */
[----:B---3--:R-:W-:-:S07]  /*1990*/  @!P1 IMAD.IADD R5, R6, 0x1, -R5 ;  /* 0x0000000106059824 */ /* 0x008fce00078e0a05 */
[----:B------:R-:W3:Y:S01]  /*19a0*/  LDC.64 R6, c[0x0][0x3d0] ;  /* 0x0000f400ff067b82 */ /* 0x000ee20000000a00 */
[----:B0-----:R-:W-:-:S04]  /*19b0*/  @!P1 ISETP.GE.U32.AND P0, PT, R5, R8, PT ;  /* 0x000000080500920c */ /* 0x001fc80003f06070 */
[----:B------:R-:W-:-:S03]  /*19c0*/  @!P1 ISETP.GE.AND.EX P0, PT, RZ, R9, PT, P0 ;  /* 0x00000009ff00920c */ /* 0x000fc60003f06300 */
[----:B------:R-:W0:Y:S01]  /*19d0*/  LDC.64 R4, c[0x0][0x3d0] ;  /* 0x0000f400ff047b82 */ /* 0x000e220000000a00 */
[----:B------:R-:W-:Y:S02]  /*19e0*/  @!P1 SEL R34, RZ, 0x1, P0 ;  /* 0x00000001ff229807 */ /* 0x000fe40000000000 */
[----:B-1----:R-:W-:-:S05]  /*19f0*/  @!P2 ISETP.GE.U32.AND P0, PT, R15, R10, PT ;  /* 0x0000000a0f00a20c */ /* 0x002fca0003f06070 */
[----:B------:R-:W1:Y:S01]  /*1a00*/  LDC.64 R8, c[0x0][0x3d0] ;  /* 0x0000f400ff087b82 */ /* 0x000e620000000a00 */
[----:B------:R-:W-:Y:S02]  /*1a10*/  @!P2 ISETP.GE.AND.EX P0, PT, RZ, R11, PT, P0 ;  /* 0x0000000bff00a20c */ /* 0x000fe40003f06300 */
[----:B---3--:R-:W-:Y:S02]  /*1a20*/  @!P3 ISETP.GE.U32.AND P1, PT, R41, R6, PT ;  /* 0x000000062900b20c */ /* 0x008fe40003f26070 */
[----:B------:R-:W-:Y:S02]  /*1a30*/  @!P2 SEL R38, RZ, 0x1, P0 ;  /* 0x00000001ff26a807 */ /* 0x000fe40000000000 */
[----:B------:R-:W-:Y:S02]  /*1a40*/  @!P3 ISETP.GE.AND.EX P1, PT, RZ, R7, PT, P1 ;  /* 0x00000007ff00b20c */ /* 0x000fe40003f26310 */
[----:B------:R-:W-:Y:S02]  /*1a50*/  IADD3 R81, P2, PT, R20, R45, RZ ;  /* 0x0000002d14517210 */ /* 0x000fe40007f5e0ff */
[----:B------:R-:W-:-:S02]  /*1a60*/  @!P3 SEL R42, RZ, 0x1, P1 ;  /* 0x00000001ff2ab807 */ /* 0x000fc40000800000 */
[----:B------:R-:W-:Y:S01]  /*1a70*/  IADD3 R79, P3, PT, R22, R81, RZ ;  /* 0x00000051164f7210 */ /* 0x000fe20007f7e0ff */
[----:B------:R-:W-:Y:S01]  /*1a80*/  IMAD.X R75, R2, 0x1, R43, P2 ;  /* 0x00000001024b7824 */ /* 0x000fe200010e062b */
[----:B------:R-:W-:Y:S02]  /*1a90*/  @!P4 ISETP.GE.U32.AND P0, PT, R47, R16, PT ;  /* 0x000000102f00c20c */ /* 0x000fe40003f06070 */
[----:B------:R-:W-:Y:S01]  /*1aa0*/  IADD3 R67, P2, PT, R26, R79, RZ ;  /* 0x0000004f1a437210 */ /* 0x000fe20007f5e0ff */
[----:B------:R-:W-:Y:S01]  /*1ab0*/  IMAD.X R77, R24, 0x1, R75, P3 ;  /* 0x00000001184d7824 */ /* 0x000fe200018e064b */
[----:B------:R-:W-:Y:S02]  /*1ac0*/  @!P4 ISETP.GE.AND.EX P0, PT, RZ, R17, PT, P0 ;  /* 0x00000011ff00c20c */ /* 0x000fe40003f06300 */
[----:B------:R-:W-:Y:S01]  /*1ad0*/  IADD3 R69, P3, PT, R30, R67, RZ ;  /* 0x000000431e457210 */ /* 0x000fe20007f7e0ff */
[----:B------:R-:W-:Y:S01]  /*1ae0*/  IMAD.X R71, R28, 0x1, R77, P2 ;  /* 0x000000011c477824 */ /* 0x000fe200010e064d */
[----:B------:R-:W-:-:S02]  /*1af0*/  @!P4 SEL R46, RZ, 0x1, P0 ;  /* 0x00000001ff2ec807 */ /* 0x000fc40000000000 */
[----:B------:R-:W-:Y:S01]  /*1b00*/  IADD3 R73, P2, PT, R34, R69, RZ ;  /* 0x0000004522497210 */ /* 0x000fe20007f5e0ff */
[----:B------:R-:W-:Y:S01]  /*1b10*/  IMAD.X R65, R32, 0x1, R71, P3 ;  /* 0x0000000120417824 */ /* 0x000fe200018e0647 */
[----:B0-----:R-:W-:Y:S02]  /*1b20*/  @!P5 ISETP.GE.U32.AND P1, PT, R55, R4, PT ;  /* 0x000000043700d20c */ /* 0x001fe40003f26070 */
[----:B-1----:R-:W-:Y:S01]  /*1b30*/  @!P6 ISETP.GE.U32.AND P0, PT, R57, R8, PT ;  /* 0x000000083900e20c */ /* 0x002fe20003f06070 */
[----:B------:R-:W-:Y:S01]  /*1b40*/  IMAD.X R63, R36, 0x1, R65, P2 ;  /* 0x00000001243f7824 */ /* 0x000fe200010e0641 */
[----:B------:R-:W-:Y:S02]  /*1b50*/  IADD3 R57, P3, PT, R38, R73, RZ ;  /* 0x0000004926397210 */ /* 0x000fe40007f7e0ff */
[----:B------:R-:W-:Y:S02]  /*1b60*/  @!P5 ISETP.GE.AND.EX P1, PT, RZ, R5, PT, P1 ;  /* 0x00000005ff00d20c */ /* 0x000fe40003f26310 */
[----:B------:R-:W-:Y:S01]  /*1b70*/  IADD3 R55, P2, PT, R42, R57, RZ ;  /* 0x000000392a377210 */ /* 0x000fe20007f5e0ff */
[----:B------:R-:W-:Y:S01]  /*1b80*/  IMAD.X R53, R58, 0x1, R63, P3 ;  /* 0x000000013a357824 */ /* 0x000fe200018e063f */
[----:B------:R-:W-:-:S02]  /*1b90*/  @!P6 ISETP.GE.AND.EX P0, PT, RZ, R9, PT, P0 ;  /* 0x00000009ff00e20c */ /* 0x000fc40003f06300 */
[----:B------:R-:W-:Y:S01]  /*1ba0*/  @!P5 SEL R56, RZ, 0x1, P1 ;  /* 0x00000001ff38d807 */ /* 0x000fe20000800000 */
[----:B------:R-:W-:Y:S01]  /*1bb0*/  IMAD.X R50, R44, 0x1, R53, P2 ;  /* 0x000000012c327824 */ /* 0x000fe200010e0635 */
[----:B------:R-:W-:Y:S02]  /*1bc0*/  IADD3 R51, P1, PT, R46, R55, RZ ;  /* 0x000000372e337210 */ /* 0x000fe40007f3e0ff */
[----:B------:R-:W-:Y:S02]  /*1bd0*/  @!P6 SEL R54, RZ, 0x1, P0 ;  /* 0x00000001ff36e807 */ /* 0x000fe40000000000 */
[----:B------:R-:W-:Y:S01]  /*1be0*/  IADD3 R49, P0, PT, R56, R51, RZ ;  /* 0x0000003338317210 */ /* 0x000fe20007f1e0ff */
[----:B------:R-:W-:-:S03]  /*1bf0*/  IMAD.X R48, R61, 0x1, R50, P1 ;  /* 0x000000013d307824 */ /* 0x000fc600008e0632 */
[----:B------:R-:W-:Y:S01]  /*1c00*/  IADD3 R7, P1, PT, R54, R49, RZ ;  /* 0x0000003136077210 */ /* 0x000fe20007f3e0ff */
[----:B------:R-:W-:-:S04]  /*1c10*/  IMAD.X R47, R59, 0x1, R48, P0 ;  /* 0x000000013b2f7824 */ /* 0x000fc800000e0630 */
[----:B------:R-:W-:Y:S01]  /*1c20*/  IMAD.X R6, R52, 0x1, R47, P1 ;  /* 0x0000000134067824 */ /* 0x000fe200008e062f */
[----:B------:R-:W0:Y:S04]  /*1c30*/  SHFL.UP PT, R4, R7, 0x1, RZ ;  /* 0x0420000007047989 */ /* 0x000e2800000e00ff */
[----:B------:R-:W1:Y:S01]  /*1c40*/  SHFL.UP PT, R5, R6, 0x1, RZ ;  /* 0x0420000006057989 */ /* 0x000e6200000e00ff */
[----:B--2---:R-:W-:-:S04]  /*1c50*/  ISETP.GE.AND P0, PT, R62, 0x1, PT ;  /* 0x000000013e00780c */ /* 0x004fc80003f06270 */
[----:B0-----:R-:W-:-:S04]  /*1c60*/  SEL R4, R4, RZ, P0 ;  /* 0x000000ff04047207 */ /* 0x001fc80000000000 */
[----:B------:R-:W-:Y:S02]  /*1c70*/  IADD3 R9, P1, PT, R4, R7, RZ ;  /* 0x0000000704097210 */ /* 0x000fe40007f3e0ff */
[----:B-1----:R-:W-:-:S03]  /*1c80*/  SEL R5, R5, RZ, P0 ;  /* 0x000000ff05057207 */ /* 0x002fc60000000000 */
[----:B------:R-:W0:Y:S02]  /*1c90*/  SHFL.UP PT, R4, R9, 0x2, RZ ;  /* 0x0440000009047989 */ /* 0x000e2400000e00ff */
[----:B------:R-:W-:-:S05]  /*1ca0*/  IMAD.X R8, R5, 0x1, R6, P1 ;  /* 0x0000000105087824 */ /* 0x000fca00008e0606 */
[----:B------:R-:W1:Y:S01]  /*1cb0*/  SHFL.UP PT, R5, R8, 0x2, RZ ;  /* 0x0440000008057989 */ /* 0x000e6200000e00ff */
[----:B------:R-:W-:-:S04]  /*1cc0*/  ISETP.GE.AND P0, PT, R62, 0x2, PT ;  /* 0x000000023e00780c */ /* 0x000fc80003f06270 */
        /* <DEDUP_REMOVED lines=20> */
[C---:B------:R-:W-:Y:S02]  /*1e10*/  ISETP.NE.AND P1, PT, R62.reuse, 0x1f, PT ;  /* 0x0000001f3e00780c */ /* 0x040fe40003f25270 */
[----:B------:R-:W-:Y:S01]  /*1e20*/  ISETP.GE.AND P0, PT, R62, 0x10, PT ;  /* 0x000000103e00780c */ /* 0x000fe20003f06270 */
[----:B----4-:R-:W-:-:S03]  /*1e30*/  ULEA UR4, UR5, UR4, 0x18 ;  /* 0x0000000405047291 */ /* 0x010fc6000f8ec0ff */
[----:B0-----:R-:W-:-:S04]  /*1e40*/  SEL R4, R4, RZ, P0 ;  /* 0x000000ff04047207 */ /* 0x001fc80000000000 */
[----:B------:R-:W-:-:S03]  /*1e50*/  IADD3 R40, P2, PT, R4, R7, RZ ;  /* 0x0000000704287210 */ /* 0x000fc60007f5e0ff */
[----:B------:R-:W-:Y:S02]  /*1e60*/  @!P1 SHF.R.U32.HI R4, RZ, 0x2, R0 ;  /* 0x00000002ff049819 */ /* 0x000fe40000011600 */
[----:B-1----:R-:W-:Y:S02]  /*1e70*/  SEL R5, R5, RZ, P0 ;  /* 0x000000ff05057207 */ /* 0x002fe40000000000 */
[----:B------:R-:W-:-:S03]  /*1e80*/  @!P1 LOP3.LUT R83, R4, 0xf8, RZ, 0xc0, !PT ;  /* 0x000000f804539812 */ /* 0x000fc600078ec0ff */
[----:B------:R-:W-:-:S05]  /*1e90*/  IMAD.X R41, R5, 0x1, R6, P2 ;  /* 0x0000000105297824 */ /* 0x000fca00010e0606 */
[----:B------:R-:W-:Y:S01]  /*1ea0*/  @!P1 STS.64 [R83+UR4], R40 ;  /* 0x0000002853009988 */ /* 0x000fe20008000a04 */
[----:B------:R-:W-:Y:S06]  /*1eb0*/  BAR.SYNC.DEFER_BLOCKING 0x0 ;  /* 0x0000000000007b1d */ /* 0x000fec0000010000 */
[----:B------:R-:W0:Y:S04]  /*1ec0*/  LDS.128 R12, [UR4] ;  /* 0x00000004ff0c7984 */ /* 0x000e280008000c00 */
[----:B------:R-:W1:Y:S04]  /*1ed0*/  LDS.128 R16, [UR4+0x10] ;  /* 0x00001004ff107984 */ /* 0x000e680008000c00 */
[----:B------:R-:W2:Y:S04]  /*1ee0*/  LDS.128 R8, [UR4+0x20] ;  /* 0x00002004ff087984 */ /* 0x000ea80008000c00 */
[----:B------:R-:W3:Y:S01]  /*1ef0*/  LDS.128 R4, [UR4+0x30] ;  /* 0x00003004ff047984 */ /* 0x000ee20008000c00 */
[----:B0-----:R-:W-:-:S05]  /*1f00*/  IADD3 R85, P0, PT, R12, R14, RZ ;  /* 0x0000000e0c557210 */ /* 0x001fca0007f1e0ff */
[----:B------:R-:W-:Y:S01]  /*1f10*/  IMAD.X R87, R13, 0x1, R15, P0 ;  /* 0x000000010d577824 */ /* 0x000fe200000e060f */
[----:B------:R-:W-:Y:S02]  /*1f20*/  ISETP.NE.AND P0, PT, R60, 0x2, PT ;  /* 0x000000023c00780c */ /* 0x000fe40003f05270 */
[----:B-1----:R-:W-:Y:S02]  /*1f30*/  IADD3 R15, P1, PT, R16, R85, RZ ;  /* 0x00000055100f7210 */ /* 0x002fe40007f3e0ff */
[----:B------:R-:W-:Y:S02]  /*1f40*/  SEL R16, R85, R12, !P0 ;  /* 0x0000000c55107207 */ /* 0x000fe40004000000 */
[----:B------:R-:W-:Y:S01]  /*1f50*/  SEL R12, R87, R13, !P0 ;  /* 0x0000000d570c7207 */ /* 0x000fe20004000000 */
[----:B------:R-:W-:Y:S01]  /*1f60*/  IMAD.X R17, R17, 0x1, R87, P1 ;  /* 0x0000000111117824 */ /* 0x000fe200008e0657 */
[----:B------:R-:W-:Y:S02]  /*1f70*/  ISETP.NE.AND P1, PT, R60, 0x3, PT ;  /* 0x000000033c00780c */ /* 0x000fe40003f25270 */
[----:B------:R-:W-:-:S02]  /*1f80*/  IADD3 R83, P2, PT, R18, R15, RZ ;  /* 0x0000000f12537210 */ /* 0x000fc40007f5e0ff */
[----:B------:R-:W-:Y:S02]  /*1f90*/  SEL R16, R15, R16, !P1 ;  /* 0x000000100f107207 */ /* 0x000fe40004800000 */
[----:B------:R-:W-:Y:S02]  /*1fa0*/  SEL R18, R17, R12, !P1 ;  /* 0x0000000c11127207 */ /* 0x000fe40004800000 */
[----:B------:R-:W0:Y:S01]  /*1fb0*/  LDS.128 R12, [UR4+0x40] ;  /* 0x00004004ff0c7984 */ /* 0x000e220008000c00 */
[----:B------:R-:W-:Y:S01]  /*1fc0*/  IMAD.X R19, R19, 0x1, R17, P2 ;  /* 0x0000000113137824 */ /* 0x000fe200010e0611 */
[----:B------:R-:W-:Y:S02]  /*1fd0*/  ISETP.NE.AND P1, PT, R60, 0x4, PT ;  /* 0x000000043c00780c */ /* 0x000fe40003f25270 */
[----:B--2---:R-:W-:Y:S02]  /*1fe0*/  IADD3 R17, P2, PT, R8, R83, RZ ;  /* 0x0000005308117210 */ /* 0x004fe40007f5e0ff */
[----:B------:R-:W-:-:S02]  /*1ff0*/  SEL R16, R83, R16, !P1 ;  /* 0x0000001053107207 */ /* 0x000fc40004800000 */
[----:B------:R-:W-:Y:S01]  /*2000*/  SEL R18, R19, R18, !P1 ;  /* 0x0000001213127207 */ /* 0x000fe20004800000 */
[----:B------:R-:W-:Y:S01]  /*2010*/  IMAD.X R83, R9, 0x1, R19, P2 ;  /* 0x0000000109537824 */ /* 0x000fe200010e0613 */
[----:B------:R-:W-:Y:S02]  /*2020*/  ISETP.NE.AND P1, PT, R60, 0x5, PT ;  /* 0x000000053c00780c */ /* 0x000fe40003f25270 */
[----:B------:R-:W-:Y:S02]  /*2030*/  IADD3 R9, P2, PT, R10, R17, RZ ;  /* 0x000000110a097210 */ /* 0x000fe40007f5e0ff */
[----:B------:R-:W-:-:S03]  /*2040*/  SEL R16, R17, R16, !P1 ;  /* 0x0000001011107207 */ /* 0x000fc60004800000 */
[----:B------:R-:W-:Y:S01]  /*2050*/  IMAD.X R17, R11, 0x1, R83, P2 ;  /* 0x000000010b117824 */ /* 0x000fe200010e0653 */
[----:B------:R-:W-:Y:S02]  /*2060*/  ISETP.NE.AND P2, PT, R60, 0x6, PT ;  /* 0x000000063c00780c */ /* 0x000fe40003f45270 */
[----:B---3--:R-:W-:Y:S02]  /*2070*/  IADD3 R19, P3, PT, R4, R9, RZ ;  /* 0x0000000904137210 */ /* 0x008fe40007f7e0ff */
[----:B------:R-:W-:Y:S02]  /*2080*/  SEL R18, R83, R18, !P1 ;  /* 0x0000001253127207 */ /* 0x000fe40004800000 */
[----:B------:R-:W-:Y:S02]  /*2090*/  SEL R16, R9, R16, !P2 ;  /* 0x0000001009107207 */ /* 0x000fe40005000000 */
[----:B------:R-:W-:Y:S01]  /*20a0*/  ISETP.NE.AND P1, PT, R60, 0x7, PT ;  /* 0x000000073c00780c */ /* 0x000fe20003f25270 */
[----:B------:R-:W1:Y:S01]  /*20b0*/  LDS.128 R8, [UR4+0x50] ;  /* 0x00005004ff087984 */ /* 0x000e620008000c00 */
[----:B------:R-:W-:Y:S01]  /*20c0*/  IMAD.X R5, R5, 0x1, R17, P3 ;  /* 0x0000000105057824 */ /* 0x000fe200018e0611 */
[----:B------:R-:W-:-:S02]  /*20d0*/  SEL R18, R17, R18, !P2 ;  /* 0x0000001211127207 */ /* 0x000fc40005000000 */
[----:B------:R-:W-:Y:S02]  /*20e0*/  SEL R16, R19, R16, !P1 ;  /* 0x0000001013107207 */ /* 0x000fe40004800000 */
[----:B------:R-:W-:Y:S02]  /*20f0*/  IADD3 R19, P3, PT, R6, R19, RZ ;  /* 0x0000001306137210 */ /* 0x000fe40007f7e0ff */
[----:B------:R-:W-:Y:S02]  /*2100*/  ISETP.NE.AND P2, PT, R60, 0x8, PT ;  /* 0x000000083c00780c */ /* 0x000fe40003f45270 */
[----:B------:R-:W-:Y:S01]  /*2110*/  SEL R18, R5, R18, !P1 ;  /* 0x0000001205127207 */ /* 0x000fe20004800000 */
[----:B------:R-:W-:Y:S01]  /*2120*/  IMAD.X R17, R7, 0x1, R5, P3 ;  /* 0x0000000107117824 */ /* 0x000fe200018e0605 */
[----:B------:R-:W-:Y:S01]  /*2130*/  SEL R16, R19, R16, !P2 ;  /* 0x0000001013107207 */ /* 0x000fe20005000000 */
[----:B------:R-:W2:Y:S01]  /*2140*/  LDS.128 R4, [UR4+0x60] ;  /* 0x00006004ff047984 */ /* 0x000ea20008000c00 */
[----:B0-----:R-:W-:-:S02]  /*2150*/  IADD3 R19, P1, PT, R12, R19, RZ ;  /* 0x000000130c137210 */ /* 0x001fc40007f3e0ff */
[----:B------:R-:W-:-:S03]  /*2160*/  SEL R18, R17, R18, !P2 ;  /* 0x0000001211127207 */ /* 0x000fc60005000000 */
[----:B------:R-:W-:Y:S01]  /*2170*/  IMAD.X R85, R13, 0x1, R17, P1 ;  /* 0x000000010d557824 */ /* 0x000fe200008e0611 */
[----:B------:R-:W-:-:S05]  /*2180*/  IADD3 R17, P2, PT, R14, R19, RZ ;  /* 0x000000130e117210 */ /* 0x000fca0007f5e0ff */
[----:B------:R-:W-:Y:S02]  /*2190*/  IMAD.X R83, R15, 0x1, R85, P2 ;  /* 0x000000010f537824 */ /* 0x000fe400010e0655 */
[----:B------:R-:W0:Y:S01]  /*21a0*/  LDS.128 R12, [UR4+0x70] ;  /* 0x00007004ff0c7984 */ /* 0x000e220008000c00 */
[----:B------:R-:W-:-:S04]  /*21b0*/  ISETP.NE.AND P1, PT, R60, 0x9, PT ;  /* 0x000000093c00780c */ /* 0x000fc80003f25270 */
[----:B------:R-:W-:Y:S02]  /*21c0*/  SEL R16, R19, R16, !P1 ;  /* 0x0000001013107207 */ /* 0x000fe40004800000 */
[----:B------:R-:W-:Y:S02]  /*21d0*/  SEL R18, R85, R18, !P1 ;  /* 0x0000001255127207 */ /* 0x000fe40004800000 */
[----:B------:R-:W-:Y:S02]  /*21e0*/  ISETP.NE.AND P1, PT, R60, 0xa, PT ;  /* 0x0000000a3c00780c */ /* 0x000fe40003f25270 */
[----:B-1----:R-:W-:Y:S02]  /*21f0*/  IADD3 R19, P2, PT, R8, R17, RZ ;  /* 0x0000001108137210 */ /* 0x002fe40007f5e0ff */
[----:B------:R-:W-:Y:S02]  /*2200*/  SEL R8, R17, R16, !P1 ;  /* 0x0000001011087207 */ /* 0x000fe40004800000 */
[----:B------:R-:W-:Y:S01]  /*2210*/  SEL R16, R83, R18, !P1 ;  /* 0x0000001253107207 */ /* 0x000fe20004800000 */
[----:B------:R-:W-:Y:S01]  /*2220*/  IMAD.X R9, R9, 0x1, R83, P2 ;  /* 0x0000000109097824 */ /* 0x000fe200010e0653 */
[----:B------:R-:W-:-:S02]  /*2230*/  IADD3 R17, P1, PT, R10, R19, RZ ;  /* 0x000000130a117210 */ /* 0x000fc40007f3e0ff */
[C---:B------:R-:W-:Y:S02]  /*2240*/  ISETP.NE.AND P2, PT, R60.reuse, 0xb, PT ;  /* 0x0000000b3c00780c */ /* 0x040fe40003f45270 */
[----:B------:R-:W-:Y:S01]  /*2250*/  ISETP.NE.AND P3, PT, R60, 0xc, PT ;  /* 0x0000000c3c00780c */ /* 0x000fe20003f65270 */
[----:B------:R-:W-:Y:S01]  /*2260*/  IMAD.X R11, R11, 0x1, R9, P1 ;  /* 0x000000010b0b7824 */ /* 0x000fe200008e0609 */
[----:B------:R-:W-:Y:S02]  /*2270*/  SEL R8, R19, R8, !P2 ;  /* 0x0000000813087207 */ /* 0x000fe40005000000 */
[----:B------:R-:W-:Y:S02]  /*2280*/  SEL R10, R9, R16, !P2 ;  /* 0x00000010090a7207 */ /* 0x000fe40005000000 */
[----:B--2---:R-:W-:Y:S02]  /*2290*/  IADD3 R9, P2, PT, R4, R17, RZ ;  /* 0x0000001104097210 */ /* 0x004fe40007f5e0ff */
[----:B------:R-:W-:-:S02]  /*22a0*/  SEL R4, R17, R8, !P3 ;  /* 0x0000000811047207 */ /* 0x000fc40005800000 */
[----:B------:R-:W-:Y:S01]  /*22b0*/  ISETP.NE.AND P4, PT, R60, 0xd, PT ;  /* 0x0000000d3c00780c */ /* 0x000fe20003f85270 */
[----:B------:R-:W-:Y:S01]  /*22c0*/  IMAD.X R17, R5, 0x1, R11, P2 ;  /* 0x0000000105117824 */ /* 0x000fe200010e060b */
[----:B------:R-:W-:Y:S02]  /*22d0*/  IADD3 R5, P5, PT, R6, R9, RZ ;  /* 0x0000000906057210 */ /* 0x000fe40007fbe0ff */
[----:B------:R-:W-:Y:S02]  /*22e0*/  ISETP.NE.AND P1, PT, R0, RZ, PT ;  /* 0x000000ff0000720c */ /* 0x000fe40003f25270 */
[----:B------:R-:W-:Y:S01]  /*22f0*/  SEL R10, R11, R10, !P3 ;  /* 0x0000000a0b0a7207 */ /* 0x000fe20005800000 */
[----:B------:R-:W-:Y:S01]  /*2300*/  IMAD.X R11, R7, 0x1, R17, P5 ;  /* 0x00000001070b7824 */ /* 0x000fe200028e0611 */
[----:B------:R-:W-:Y:S02]  /*2310*/  ISETP.NE.AND P2, PT, R60, 0xe, PT ;  /* 0x0000000e3c00780c */ /* 0x000fe40003f45270 */
[----:B------:R-:W-:-:S02]  /*2320*/  SEL R6, R9, R4, !P4 ;  /* 0x0000000409067207 */ /* 0x000fc40006000000 */
[----:B0-----:R-:W-:Y:S02]  /*2330*/  IADD3 R7, P5, PT, R12, R5, RZ ;  /* 0x000000050c077210 */ /* 0x001fe40007fbe0ff */
[----:B------:R-:W-:Y:S02]  /*2340*/  SEL R10, R17, R10, !P4 ;  /* 0x0000000a110a7207 */ /* 0x000fe40006000000 */
[----:B------:R-:W-:Y:S02]  /*2350*/  ISETP.NE.AND P3, PT, R60, 0xf, PT ;  /* 0x0000000f3c00780c */ /* 0x000fe40003f65270 */
[----:B------:R-:W-:Y:S01]  /*2360*/  SEL R6, R5, R6, !P2 ;  /* 0x0000000605067207 */ /* 0x000fe20005000000 */
[----:B------:R-:W-:Y:S01]  /*2370*/  IMAD.X R13, R13, 0x1, R11, P5 ;  /* 0x000000010d0d7824 */ /* 0x000fe200028e060b */
[----:B------:R-:W-:Y:S02]  /*2380*/  SEL R10, R11, R10, !P2 ;  /* 0x0000000a0b0a7207 */ /* 0x000fe40005000000 */
[----:B------:R-:W-:-:S02]  /*2390*/  ISETP.NE.AND P0, PT, R62, RZ, PT ;  /* 0x000000ff3e00720c */ /* 0x000fc40003f05270 */
[----:B------:R-:W-:Y:S02]  /*23a0*/  ISETP.GE.U32.AND P4, PT, R0, 0x20, PT ;  /* 0x000000200000780c */ /* 0x000fe40003f86070 */
[----:B------:R-:W-:Y:S02]  /*23b0*/  IADD3 R4, P2, P6, R40, -R54, -R49 ;  /* 0x8000003628047210 */ /* 0x000fe40007e5e831 */
[----:B------:R-:W-:Y:S01]  /*23c0*/  SEL R5, R7, R6, !P3 ;  /* 0x0000000607057207 */ /* 0x000fe20005800000 */
[----:B------:R-:W0:Y:S01]  /*23d0*/  @!P1 LDC.64 R8, c[0x0][0x3a8] ;  /* 0x0000ea00ff089b82 */ /* 0x000e220000000a00 */
[----:B------:R-:W-:Y:S02]  /*23e0*/  SEL R4, R4, RZ, P0 ;  /* 0x000000ff04047207 */ /* 0x000fe40000000000 */
[----:B------:R-:W-:Y:S02]  /*23f0*/  SEL R5, R5, RZ, P4 ;  /* 0x000000ff05057207 */ /* 0x000fe40002000000 */
[----:B------:R-:W-:-:S02]  /*2400*/  IADD3.X R6, PT, PT, R41, ~R52, ~R47, P2, P6 ;  /* 0x8000003429067210 */ /* 0x000fc400017ecc2f */
[----:B------:R-:W-:Y:S02]  /*2410*/  SEL R11, R13, R10, !P3 ;  /* 0x0000000a0d0b7207 */ /* 0x000fe40005800000 */
[----:B------:R-:W-:Y:S02]  /*2420*/  IADD3 R12, P3, PT, R4, R5, RZ ;  /* 0x00000005040c7210 */ /* 0x000fe40007f7e0ff */
[----:B------:R-:W-:Y:S02]  /*2430*/  SEL R6, R6, RZ, P0 ;  /* 0x000000ff06067207 */ /* 0x000fe40000000000 */
[----:B------:R-:W-:Y:S02]  /*2440*/  SEL R11, R11, RZ, P4 ;  /* 0x000000ff0b0b7207 */ /* 0x000fe40002000000 */
[----:B------:R-:W-:-:S03]  /*2450*/  IADD3 R10, P2, PT, R14, R7, RZ ;  /* 0x000000070e0a7210 */ /* 0x000fc60007f5e0ff */
[----:B------:R-:W-:Y:S01]  /*2460*/  IMAD.X R14, R6, 0x1, R11, P3 ;  /* 0x00000001060e7824 */ /* 0x000fe200018e060b */
[----:B------:R-:W-:-:S04]  /*2470*/  ISETP.GT.U32.AND P3, PT, R20, -0x1, PT ;  /* 0xffffffff1400780c */ /* 0x000fc80003f64070 */
[----:B------:R-:W-:Y:S01]  /*2480*/  ISETP.GT.U32.AND.EX P3, PT, R2, RZ, PT, P3 ;  /* 0x000000ff0200720c */ /* 0x000fe20003f64130 */
[----:B------:R-:W-:Y:S02]  /*2490*/  IMAD.X R7, R15, 0x1, R13, P2 ;  /* 0x000000010f077824 */ /* 0x000fe400010e060d */
[----:B------:R-:W-:Y:S02]  /*24a0*/  @!P1 IMAD.MOV.U32 R4, RZ, RZ, 0x65 ;  /* 0x00000065ff049424 */ /* 0x000fe400078e00ff */
[----:B------:R-:W-:Y:S02]  /*24b0*/  @!P1 IMAD.MOV.U32 R5, RZ, RZ, 0x0 ;  /* 0x00000000ff059424 */ /* 0x000fe400078e00ff */
[----:B------:R-:W-:Y:S01]  /*24c0*/  @!P1 IMAD.MOV.U32 R6, RZ, RZ, R10 ;  /* 0x000000ffff069224 */ /* 0x000fe200078e000a */
[----:B------:R-:W-:Y:S01]  /*24d0*/  ISETP.GT.U32.AND P0, PT, R45, -0x1, PT ;  /* 0xffffffff2d00780c */ /* 0x000fe20003f04070 */
[----:B------:R-:W-:Y:S01]  /*24e0*/  BSSY.RECONVERGENT B0, `(.L_x_449) ;  /* 0x0000013000007945 */ /* 0x000fe20003800200 */
[----:B------:R-:W-:-:S02]  /*24f0*/  ISETP.GT.U32.AND P2, PT, R26, -0x1, PT ;  /* 0xffffffff1a00780c */ /* 0x000fc40003f44070 */
[----:B0-----:R0:W-:Y:S01]  /*2500*/  @!P1 ST.E.128.STRONG.GPU desc[UR8][R8.64+0x200], R4 ;  /* 0x0002000408009985 */ /* 0x0011e2000c10fd08 */
[----:B------:R-:W-:Y:S02]  /*2510*/  ISETP.GT.U32.AND P1, PT, R22, -0x1, PT ;  /* 0xffffffff1600780c */ /* 0x000fe40003f24070 */
[----:B------:R-:W-:Y:S01]  /*2520*/  ISETP.GT.U32.AND.EX P0, PT, R43, RZ, PT, P0 ;  /* 0x000000ff2b00720c */ /* 0x000fe20003f04100 */
[----:B------:R-:W-:Y:S01]  /*2530*/  BAR.SYNC.DEFER_BLOCKING 0x0 ;  /* 0x0000000000007b1d */ /* 0x000fe20000010000 */
[----:B------:R-:W-:Y:S02]  /*2540*/  ISETP.GT.U32.AND.EX P1, PT, R24, RZ, PT, P1 ;  /* 0x000000ff1800720c */ /* 0x000fe40003f24110 */
[----:B------:R-:W-:Y:S02]  /*2550*/  ISETP.GT.U32.AND.EX P2, PT, R28, RZ, PT, P2 ;  /* 0x000000ff1c00720c */ /* 0x000fe40003f44120 */
[C---:B------:R-:W-:Y:S02]  /*2560*/  IADD3 R16, P4, PT, R12.reuse, R81, RZ ;  /* 0x000000510c107210 */ /* 0x040fe40007f9e0ff */
[----:B------:R-:W-:-:S02]  /*2570*/  IADD3 R18, P5, PT, R12, R79, RZ ;  /* 0x0000004f0c127210 */ /* 0x000fc40007fbe0ff */
[----:B------:R-:W-:Y:S01]  /*2580*/  IADD3 R11, P6, PT, R20, R12, RZ ;  /* 0x0000000c140b7210 */ /* 0x000fe20007fde0ff */
[----:B0-----:R-:W-:Y:S02]  /*2590*/  IMAD.IADD R5, R10, 0x1, R7 ;  /* 0x000000010a057824 */ /* 0x001fe400078e0207 */
[----:B------:R-:W-:Y:S01]  /*25a0*/  IMAD.MOV.U32 R4, RZ, RZ, R14 ;  /* 0x000000ffff047224 */ /* 0x000fe200078e000e */
[----:B------:R-:W-:Y:S09]  /*25b0*/  @P3 BRA `(.L_x_450) ;  /* 0x0000000000143947 */ /* 0x000ff20003800000 */
[----:B------:R-:W-:-:S04]  /*25c0*/  ISETP.NE.U32.AND P3, PT, R20, RZ, PT ;  /* 0x000000ff1400720c */ /* 0x000fc80003f65070 */
[----:B------:R-:W-:-:S13]  /*25d0*/  ISETP.NE.AND.EX P3, PT, R2, RZ, PT, P3 ;  /* 0x000000ff0200720c */ /* 0x000fda0003f65330 */
[----:B------:R-:W-:Y:S02]  /*25e0*/  @!P3 IMAD R6, R0, 0xb, R5 ;  /* 0x0000000b0006b824 */ /* 0x000fe400078e0205 */
[----:B------:R-:W-:-:S03]  /*25f0*/  @P3 IMAD.IADD R4, R12, 0x1, R7 ;  /* 0x000000010c043824 */ /* 0x000fc600078e0207 */
[----:B------:R-:W-:-:S07]  /*2600*/  @!P3 IADD3 R4, PT, PT, R6, -R12, -R14 ;  /* 0x8000000c0604b210 */ /* 0x000fce0007ffe80e */
.L_x_450:
[----:B------:R-:W-:Y:S05]  /*2610*/  BSYNC.RECONVERGENT B0 ;  /* 0x0000000000007941 */ /* 0x000fea0003800200 */
.L_x_449:
[----:B------:R-:W-:Y:S01]  /*2620*/  BSSY.RECONVERGENT B0, `(.L_x_451) ;  /* 0x0000009000007945 */ /* 0x000fe20003800200 */
[----:B------:R-:W-:-:S03]  /*2630*/  IMAD.X R6, R2, 0x1, R14, P6 ;  /* 0x0000000102067824 */ /* 0x000fc600030e060e */
[----:B------:R-:W-:Y:S05]  /*2640*/  @P0 BRA `(.L_x_452) ;  /* 0x0000000000180947 */ /* 0x000fea0003800000 */
[----:B------:R-:W-:-:S04]  /*2650*/  ISETP.NE.U32.AND P0, PT, R45, RZ, PT ;  /* 0x000000ff2d00720c */ /* 0x000fc80003f05070 */
[----:B------:R-:W-:-:S13]  /*2660*/  ISETP.NE.AND.EX P0, PT, R43, RZ, PT, P0 ;  /* 0x000000ff2b00720c */ /* 0x000fda0003f05300 */
[----:B------:R-:W-:Y:S02]  /*2670*/  @!P0 IMAD R2, R0, 0xb, R5 ;  /* 0x0000000b00028824 */ /* 0x000fe400078e0205 */
[----:B------:R-:W-:-:S05]  /*2680*/  @P0 IMAD.IADD R6, R11, 0x1, R7 ;  /* 0x000000010b060824 */ /* 0x000fca00078e0207 */
[----:B------:R-:W-:-:S05]  /*2690*/  @!P0 IADD3 R2, PT, PT, R2, -R11, -R6 ;  /* 0x8000000b02028210 */ /* 0x000fca0007ffe806 */
[----:B------:R-:W-:-:S07]  /*26a0*/  @!P0 VIADD R6, R2, 0x1 ;  /* 0x0000000102068836 */ /* 0x000fce0000000000 */
.L_x_452:
[----:B------:R-:W-:Y:S05]  /*26b0*/  BSYNC.RECONVERGENT B0 ;  /* 0x0000000000007941 */ /* 0x000fea0003800200 */
.L_x_451:
[----:B------:R-:W-:Y:S01]  /*26c0*/  BSSY.RECONVERGENT B0, `(.L_x_453) ;  /* 0x000000b000007945 */ /* 0x000fe20003800200 */
[----:B------:R-:W-:Y:S01]  /*26d0*/  IMAD R9, R0, 0xb, R5 ;  /* 0x0000000b00097824 */ /* 0x000fe200078e0205 */
[----:B------:R-:W-:Y:S01]  /*26e0*/  LEA R2, R4, UR4, 0x2 ;  /* 0x0000000404027c11 */ /* 0x000fe2000f8e10ff */
[C---:B------:R-:W-:Y:S02]  /*26f0*/  IMAD.X R75, R14.reuse, 0x1, R75, P4 ;  /* 0x000000010e4b7824 */ /* 0x040fe400020e064b */
[----:B------:R-:W-:Y:S01]  /*2700*/  IMAD.X R77, R14, 0x1, R77, P5 ;  /* 0x000000010e4d7824 */ /* 0x000fe200028e064d */
[----:B------:R-:W-:Y:S06]  /*2710*/  @P1 BRA `(.L_x_454) ;  /* 0x0000000000141947 */ /* 0x000fec0003800000 */
[----:B------:R-:W-:-:S04]  /*2720*/  ISETP.NE.U32.AND P0, PT, R22, RZ, PT ;  /* 0x000000ff1600720c */ /* 0x000fc80003f05070 */
[----:B------:R-:W-:-:S13]  /*2730*/  ISETP.NE.AND.EX P0, PT, R24, RZ, PT, P0 ;  /* 0x000000ff1800720c */ /* 0x000fda0003f05300 */
[----:B------:R-:W-:-:S05]  /*2740*/  @P0 IMAD.IADD R75, R16, 0x1, R7 ;  /* 0x00000001104b0824 */ /* 0x000fca00078e0207 */
[----:B------:R-:W-:-:S05]  /*2750*/  @!P0 IADD3 R4, PT, PT, R9, -R16, -R75 ;  /* 0x8000001009048210 */ /* 0x000fca0007ffe84b */
[----:B------:R-:W-:-:S07]  /*2760*/  @!P0 VIADD R75, R4, 0x2 ;  /* 0x00000002044b8836 */ /* 0x000fce0000000000 */
.L_x_454:
[----:B------:R-:W-:Y:S05]  /*2770*/  BSYNC.RECONVERGENT B0 ;  /* 0x0000000000007941 */ /* 0x000fea0003800200 */
.L_x_453:
[----:B------:R-:W-:Y:S01]  /*2780*/  BSSY.RECONVERGENT B0, `(.L_x_455) ;  /* 0x0000009000007945 */ /* 0x000fe20003800200 */
[----:B------:R-:W-:Y:S02]  /*2790*/  LEA R4, R75, UR4, 0x2 ;  /* 0x000000044b047c11 */ /* 0x000fe4000f8e10ff */
[----:B------:R-:W-:Y:S01]  /*27a0*/  LEA R6, R6, UR4, 0x2 ;  /* 0x0000000406067c11 */ /* 0x000fe2000f8e10ff */
[----:B------:R-:W-:Y:S06]  /*27b0*/  @P2 BRA `(.L_x_456) ;  /* 0x0000000000142947 */ /* 0x000fec0003800000 */
[----:B------:R-:W-:-:S04]  /*27c0*/  ISETP.NE.U32.AND P0, PT, R26, RZ, PT ;  /* 0x000000ff1a00720c */ /* 0x000fc80003f05070 */
[----:B------:R-:W-:-:S13]  /*27d0*/  ISETP.NE.AND.EX P0, PT, R28, RZ, PT, P0 ;  /* 0x000000ff1c00720c */ /* 0x000fda0003f05300 */
[----:B------:R-:W-:-:S05]  /*27e0*/  @P0 IMAD.IADD R77, R18, 0x1, R7 ;  /* 0x00000001124d0824 */ /* 0x000fca00078e0207 */
[----:B------:R-:W-:-:S05]  /*27f0*/  @!P0 IADD3 R8, PT, PT, R9, -R18, -R77 ;  /* 0x8000001209088210 */ /* 0x000fca0007ffe84d */
[----:B------:R-:W-:-:S07]  /*2800*/  @!P0 VIADD R77, R8, 0x3 ;  /* 0x00000003084d8836 */ /* 0x000fce0000000000 */
.L_x_456:
[----:B------:R-:W-:Y:S05]  /*2810*/  BSYNC.RECONVERGENT B0 ;  /* 0x0000000000007941 */ /* 0x000fea0003800200 */
.L_x_455:
[----:B------:R-:W-:Y:S01]  /*2820*/  LEA R8, R77, UR4, 0x2 ;  /* 0x000000044d087c11 */ /* 0x000fe2000f8e10ff */
[----:B------:R0:W-:Y:S01]  /*2830*/  STS [R2], R39 ;  /* 0x0000002702007388 */ /* 0x0001e20000000800 */
[----:B------:R-:W-:Y:S01]  /*2840*/  ISETP.GT.U32.AND P2, PT, R30, -0x1, PT ;  /* 0xffffffff1e00780c */ /* 0x000fe20003f44070 */
[----:B------:R-:W-:Y:S01]  /*2850*/  BSSY.RECONVERGENT B0, `(.L_x_457) ;  /* 0x0000014000007945 */ /* 0x000fe20003800200 */
[----:B------:R-:W-:Y:S01]  /*2860*/  ISETP.GT.U32.AND P1, PT, R34, -0x1, PT ;  /* 0xffffffff2200780c */ /* 0x000fe20003f24070 */
[----:B------:R1:W-:Y:S01]  /*2870*/  STS [R6], R37 ;  /* 0x0000002506007388 */ /* 0x0003e20000000800 */
[----:B------:R-:W-:Y:S02]  /*2880*/  ISETP.GT.U32.AND.EX P2, PT, R32, RZ, PT, P2 ;  /* 0x000000ff2000720c */ /* 0x000fe40003f44120 */
[----:B------:R-:W-:Y:S01]  /*2890*/  ISETP.GT.U32.AND P0, PT, R38, -0x1, PT ;  /* 0xffffffff2600780c */ /* 0x000fe20003f04070 */
[----:B------:R2:W-:Y:S01]  /*28a0*/  STS [R4], R35 ;  /* 0x0000002304007388 */ /* 0x0005e20000000800 */
[----:B------:R-:W-:-:S02]  /*28b0*/  ISETP.NE.AND P4, PT, RZ, UR6, PT ;  /* 0x00000006ff007c0c */ /* 0x000fc4000bf85270 */
[----:B0-----:R-:W-:Y:S01]  /*28c0*/  IADD3 R2, P6, PT, R12, R67, RZ ;  /* 0x000000430c027210 */ /* 0x001fe20007fde0ff */
[----:B------:R2:W-:Y:S01]  /*28d0*/  STS [R8], R33 ;  /* 0x0000002108007388 */ /* 0x0005e20000000800 */
[----:B------:R-:W-:Y:S02]  /*28e0*/  ISETP.GT.U32.AND.EX P1, PT, R36, RZ, PT, P1 ;  /* 0x000000ff2400720c */ /* 0x000fe40003f24110 */
[----:B------:R-:W-:Y:S01]  /*28f0*/  ISETP.GT.U32.AND.EX P0, PT, R58, RZ, PT, P0 ;  /* 0x000000ff3a00720c */ /* 0x000fe20003f04100 */
[----:B------:R-:W-:Y:S01]  /*2900*/  IMAD.X R71, R14, 0x1, R71, P6 ;  /* 0x000000010e477824 */ /* 0x000fe200030e0647 */
[C---:B------:R-:W-:Y:S02]  /*2910*/  IADD3 R10, P5, PT, R12.reuse, R69, RZ ;  /* 0x000000450c0a7210 */ /* 0x040fe40007fbe0ff */
[----:B-1----:R-:W-:Y:S01]  /*2920*/  IADD3 R6, P3, PT, R12, R73, RZ ;  /* 0x000000490c067210 */ /* 0x002fe20007f7e0ff */
[----:B------:R-:W-:-:S12]  /*2930*/  @P2 BRA `(.L_x_458) ;  /* 0x0000000000142947 */ /* 0x000fd80003800000 */
[----:B------:R-:W-:-:S04]  /*2940*/  ISETP.NE.U32.AND P2, PT, R30, RZ, PT ;  /* 0x000000ff1e00720c */ /* 0x000fc80003f45070 */
[----:B------:R-:W-:-:S13]  /*2950*/  ISETP.NE.AND.EX P2, PT, R32, RZ, PT, P2 ;  /* 0x000000ff2000720c */ /* 0x000fda0003f45320 */
[----:B------:R-:W-:-:S05]  /*2960*/  @P2 IMAD.IADD R71, R2, 0x1, R7 ;  /* 0x0000000102472824 */ /* 0x000fca00078e0207 */
[----:B------:R-:W-:-:S05]  /*2970*/  @!P2 IADD3 R2, PT, PT, R9, -R2, -R71 ;  /* 0x800000020902a210 */ /* 0x000fca0007ffe847 */
[----:B------:R-:W-:-:S07]  /*2980*/  @!P2 VIADD R71, R2, 0x4 ;  /* 0x000000040247a836 */ /* 0x000fce0000000000 */
.L_x_458:
[----:B------:R-:W-:Y:S05]  /*2990*/  BSYNC.RECONVERGENT B0 ;  /* 0x0000000000007941 */ /* 0x000fea0003800200 */
.L_x_457:
[----:B------:R-:W-:Y:S01]  /*29a0*/  BSSY.RECONVERGENT B0, `(.L_x_459) ;  /* 0x0000008000007945 */ /* 0x000fe20003800200 */
[----:B------:R-:W-:-:S03]  /*29b0*/  IMAD.X R65, R14, 0x1, R65, P5 ;  /* 0x000000010e417824 */ /* 0x000fc600028e0641 */
[----:B------:R-:W-:Y:S05]  /*29c0*/  @P1 BRA `(.L_x_460) ;  /* 0x0000000000141947 */ /* 0x000fea0003800000 */
[----:B------:R-:W-:-:S04]  /*29d0*/  ISETP.NE.U32.AND P1, PT, R34, RZ, PT ;  /* 0x000000ff2200720c */ /* 0x000fc80003f25070 */
[----:B------:R-:W-:-:S13]  /*29e0*/  ISETP.NE.AND.EX P1, PT, R36, RZ, PT, P1 ;  /* 0x000000ff2400720c */ /* 0x000fda0003f25310 */
[----:B------:R-:W-:-:S05]  /*29f0*/  @P1 IMAD.IADD R65, R10, 0x1, R7 ;  /* 0x000000010a411824 */ /* 0x000fca00078e0207 */
[----:B------:R-:W-:-:S05]  /*2a00*/  @!P1 IADD3 R2, PT, PT, R9, -R10, -R65 ;  /* 0x8000000a09029210 */ /* 0x000fca0007ffe841 */
[----:B------:R-:W-:-:S07]  /*2a10*/  @!P1 VIADD R65, R2, 0x5 ;  /* 0x0000000502419836 */ /* 0x000fce0000000000 */
.L_x_460:
[----:B------:R-:W-:Y:S05]  /*2a20*/  BSYNC.RECONVERGENT B0 ;  /* 0x0000000000007941 */ /* 0x000fea0003800200 */
.L_x_459:
[----:B------:R-:W-:Y:S01]  /*2a30*/  BSSY.RECONVERGENT B0, `(.L_x_461) ;  /* 0x000000a000007945 */ /* 0x000fe20003800200 */
[----:B------:R-:W-:Y:S01]  /*2a40*/  IMAD.X R63, R14, 0x1, R63, P3 ;  /* 0x000000010e3f7824 */ /* 0x000fe200018e063f */
[----:B--2---:R-:W-:Y:S02]  /*2a50*/  LEA R4, R65, UR4, 0x2 ;  /* 0x0000000441047c11 */ /* 0x004fe4000f8e10ff */
[----:B------:R-:W-:Y:S01]  /*2a60*/  LEA R2, R71, UR4, 0x2 ;  /* 0x0000000447027c11 */ /* 0x000fe2000f8e10ff */
[----:B------:R-:W-:Y:S06]  /*2a70*/  @P0 BRA `(.L_x_462) ;  /* 0x0000000000140947 */ /* 0x000fec0003800000 */
[----:B------:R-:W-:-:S04]  /*2a80*/  ISETP.NE.U32.AND P0, PT, R38, RZ, PT ;  /* 0x000000ff2600720c */ /* 0x000fc80003f05070 */
[----:B------:R-:W-:-:S13]  /*2a90*/  ISETP.NE.AND.EX P0, PT, R58, RZ, PT, P0 ;  /* 0x000000ff3a00720c */ /* 0x000fda0003f05300 */
[----:B------:R-:W-:-:S05]  /*2aa0*/  @P0 IMAD.IADD R63, R6, 0x1, R7 ;  /* 0x00000001063f0824 */ /* 0x000fca00078e0207 */
[----:B------:R-:W-:-:S05]  /*2ab0*/  @!P0 IADD3 R6, PT, PT, R9, -R6, -R63 ;  /* 0x8000000609068210 */ /* 0x000fca0007ffe83f */
[----:B------:R-:W-:-:S07]  /*2ac0*/  @!P0 VIADD R63, R6, 0x6 ;  /* 0x00000006063f8836 */ /* 0x000fce0000000000 */
.L_x_462:
[----:B------:R-:W-:Y:S05]  /*2ad0*/  BSYNC.RECONVERGENT B0 ;  /* 0x0000000000007941 */ /* 0x000fea0003800200 */
.L_x_461:
[----:B------:R-:W0:Y:S01]  /*2ae0*/  @!P4 LDC.64 R10, c[0x0][0x408] ;  /* 0x00010200ff0acb82 */ /* 0x000e220000000a00 */
[----:B------:R-:W-:Y:S01]  /*2af0*/  ISETP.GT.U32.AND P2, PT, R42, -0x1, PT ;  /* 0xffffffff2a00780c */ /* 0x000fe20003f44070 */
[----:B------:R-:W-:Y:S01]  /*2b00*/  STS [R2], R31 ;  /* 0x0000001f02007388 */ /* 0x000fe20000000800 */
[----:B------:R-:W-:Y:S01]  /*2b10*/  LEA R6, R63, UR4, 0x2 ;  /* 0x000000043f067c11 */ /* 0x000fe2000f8e10ff */
[----:B------:R-:W-:Y:S01]  /*2b20*/  BSSY.RECONVERGENT B0, `(.L_x_463) ;  /* 0x000001a000007945 */ /* 0x000fe20003800200 */
[----:B------:R-:W-:Y:S01]  /*2b30*/  ISETP.GT.U32.AND.EX P2, PT, R44, RZ, PT, P2 ;  /* 0x000000ff2c00720c */ /* 0x000fe20003f44120 */
[----:B------:R1:W-:Y:S01]  /*2b40*/  STS [R4], R29 ;  /* 0x0000001d04007388 */ /* 0x0003e20000000800 */
[----:B------:R-:W-:Y:S01]  /*2b50*/  IADD3 R55, P5, PT, R12, R55, RZ ;  /* 0x000000370c377210 */ /* 0x000fe20007fbe0ff */
[----:B------:R-:W2:Y:S01]  /*2b60*/  @!P4 LDC.64 R16, c[0x0][0x408] ;  /* 0x00010200ff10cb82 */ /* 0x000ea20000000a00 */
[----:B------:R-:W-:Y:S01]  /*2b70*/  ISETP.GT.U32.AND P1, PT, R46, -0x1, PT ;  /* 0xffffffff2e00780c */ /* 0x000fe20003f24070 */
[----:B------:R3:W-:Y:S01]  /*2b80*/  STS [R6], R27 ;  /* 0x0000001b06007388 */ /* 0x0007e20000000800 */
[----:B------:R-:W-:Y:S01]  /*2b90*/  ISETP.GT.U32.AND P0, PT, R56, -0x1, PT ;  /* 0xffffffff3800780c */ /* 0x000fe20003f04070 */
[----:B------:R-:W-:Y:S01]  /*2ba0*/  IMAD.X R50, R14, 0x1, R50, P5 ;  /* 0x000000010e327824 */ /* 0x000fe200028e0632 */
[----:B------:R-:W-:-:S02]  /*2bb0*/  ISETP.GT.U32.AND P3, PT, R54, -0x1, PT ;  /* 0xffffffff3600780c */ /* 0x000fc40003f64070 */
[----:B------:R-:W-:Y:S01]  /*2bc0*/  ISETP.GT.U32.AND.EX P1, PT, R61, RZ, PT, P1 ;  /* 0x000000ff3d00720c */ /* 0x000fe20003f24110 */
[----:B------:R-:W4:Y:S01]  /*2bd0*/  @!P4 LDC.64 R18, c[0x0][0x408] ;  /* 0x00010200ff12cb82 */ /* 0x000f220000000a00 */
[C---:B-1----:R-:W-:Y:S02]  /*2be0*/  IADD3 R4, P6, PT, R12.reuse, R51, RZ ;  /* 0x000000330c047210 */ /* 0x042fe40007fde0ff */
[----:B------:R-:W-:Y:S02]  /*2bf0*/  ISETP.GT.U32.AND.EX P0, PT, R59, RZ, PT, P0 ;  /* 0x000000ff3b00720c */ /* 0x000fe40003f04100 */
[----:B---3--:R-:W-:Y:S01]  /*2c00*/  IADD3 R6, P5, PT, R12, R49, RZ ;  /* 0x000000310c067210 */ /* 0x008fe20007fbe0ff */
[----:B------:R-:W-:Y:S01]  /*2c10*/  IMAD.X R48, R14, 0x1, R48, P6 ;  /* 0x000000010e307824 */ /* 0x000fe200030e0630 */
[----:B------:R-:W-:Y:S02]  /*2c20*/  IADD3 R2, P6, PT, R12, R57, RZ ;  /* 0x000000390c027210 */ /* 0x000fe40007fde0ff */
[----:B------:R-:W-:Y:S01]  /*2c30*/  ISETP.GT.U32.AND.EX P3, PT, R52, RZ, PT, P3 ;  /* 0x000000ff3400720c */ /* 0x000fe20003f64130 */
[----:B------:R-:W-:-:S02]  /*2c40*/  IMAD.X R47, R14, 0x1, R47, P5 ;  /* 0x000000010e2f7824 */ /* 0x000fc400028e062f */
[----:B------:R-:W-:Y:S01]  /*2c50*/  IMAD.X R53, R14, 0x1, R53, P6 ;  /* 0x000000010e357824 */ /* 0x000fe200030e0635 */
[----:B------:R-:W-:Y:S09]  /*2c60*/  @P2 BRA `(.L_x_464) ;  /* 0x0000000000142947 */ /* 0x000ff20003800000 */
[----:B------:R-:W-:-:S04]  /*2c70*/  ISETP.NE.U32.AND P2, PT, R42, RZ, PT ;  /* 0x000000ff2a00720c */ /* 0x000fc80003f45070 */
[----:B------:R-:W-:-:S13]  /*2c80*/  ISETP.NE.AND.EX P2, PT, R44, RZ, PT, P2 ;  /* 0x000000ff2c00720c */ /* 0x000fda0003f45320 */
[----:B------:R-:W-:-:S05]  /*2c90*/  @P2 IMAD.IADD R53, R2, 0x1, R7 ;  /* 0x0000000102352824 */ /* 0x000fca00078e0207 */
[----:B------:R-:W-:-:S05]  /*2ca0*/  @!P2 IADD3 R2, PT, PT, R9, -R2, -R53 ;  /* 0x800000020902a210 */ /* 0x000fca0007ffe835 */
[----:B------:R-:W-:-:S07]  /*2cb0*/  @!P2 VIADD R53, R2, 0x7 ;  /* 0x000000070235a836 */ /* 0x000fce0000000000 */
.L_x_464:
[----:B------:R-:W-:Y:S05]  /*2cc0*/  BSYNC.RECONVERGENT B0 ;  /* 0x0000000000007941 */ /* 0x000fea0003800200 */
.L_x_463:
[----:B------:R-:W-:Y:S04]  /*2cd0*/  BSSY.RECONVERGENT B0, `(.L_x_465) ;  /* 0x0000007000007945 */ /* 0x000fe80003800200 */
[----:B------:R-:W-:Y:S05]  /*2ce0*/  @P1 BRA `(.L_x_466) ;  /* 0x0000000000141947 */ /* 0x000fea0003800000 */
[----:B------:R-:W-:-:S04]  /*2cf0*/  ISETP.NE.U32.AND P1, PT, R46, RZ, PT ;  /* 0x000000ff2e00720c */ /* 0x000fc80003f25070 */
[----:B------:R-:W-:-:S13]  /*2d00*/  ISETP.NE.AND.EX P1, PT, R61, RZ, PT, P1 ;  /* 0x000000ff3d00720c */ /* 0x000fda0003f25310 */
[----:B------:R-:W-:-:S05]  /*2d10*/  @P1 IMAD.IADD R50, R55, 0x1, R7 ;  /* 0x0000000137321824 */ /* 0x000fca00078e0207 */
[----:B------:R-:W-:-:S05]  /*2d20*/  @!P1 IADD3 R2, PT, PT, R9, -R55, -R50 ;  /* 0x8000003709029210 */ /* 0x000fca0007ffe832 */
[----:B------:R-:W-:-:S07]  /*2d30*/  @!P1 VIADD R50, R2, 0x8 ;  /* 0x0000000802329836 */ /* 0x000fce0000000000 */
.L_x_466:
[----:B------:R-:W-:Y:S05]  /*2d40*/  BSYNC.RECONVERGENT B0 ;  /* 0x0000000000007941 */ /* 0x000fea0003800200 */
.L_x_465:
[----:B------:R-:W-:Y:S01]  /*2d50*/  BSSY.RECONVERGENT B0, `(.L_x_467) ;  /* 0x0000008000007945 */ /* 0x000fe20003800200 */
[----:B------:R-:W-:-:S03]  /*2d60*/  LEA R2, R53, UR4, 0x2 ;  /* 0x0000000435027c11 */ /* 0x000fc6000f8e10ff */
[----:B------:R-:W-:Y:S05]  /*2d70*/  @P0 BRA `(.L_x_468) ;  /* 0x0000000000140947 */ /* 0x000fea0003800000 */
[----:B------:R-:W-:-:S04]  /*2d80*/  ISETP.NE.U32.AND P0, PT, R56, RZ, PT ;  /* 0x000000ff3800720c */ /* 0x000fc80003f05070 */
[----:B------:R-:W-:-:S13]  /*2d90*/  ISETP.NE.AND.EX P0, PT, R59, RZ, PT, P0 ;  /* 0x000000ff3b00720c */ /* 0x000fda0003f05300 */
[----:B------:R-:W-:-:S05]  /*2da0*/  @P0 IMAD.IADD R48, R4, 0x1, R7 ;  /* 0x0000000104300824 */ /* 0x000fca00078e0207 */
[----:B------:R-:W-:-:S05]  /*2db0*/  @!P0 IADD3 R4, PT, PT, R9, -R4, -R48 ;  /* 0x8000000409048210 */ /* 0x000fca0007ffe830 */
[----:B------:R-:W-:-:S07]  /*2dc0*/  @!P0 VIADD R48, R4, 0x9 ;  /* 0x0000000904308836 */ /* 0x000fce0000000000 */
.L_x_468:
[----:B------:R-:W-:Y:S05]  /*2dd0*/  BSYNC.RECONVERGENT B0 ;  /* 0x0000000000007941 */ /* 0x000fea0003800200 */
.L_x_467:
        /* <DEDUP_REMOVED lines=8> */
.L_x_470:
[----:B------:R-:W-:Y:S05]  /*2e60*/  BSYNC.RECONVERGENT B0 ;  /* 0x0000000000007941 */ /* 0x000fea0003800200 */
.L_x_469:
[----:B------:R-:W-:Y:S01]  /*2e70*/  LEA R48, R48, UR4, 0x2 ;  /* 0x0000000430307c11 */ /* 0x000fe2000f8e10ff */
[----:B------:R-:W-:Y:S01]  /*2e80*/  STS [R2], R25 ;  /* 0x0000001902007388 */ /* 0x000fe20000000800 */
[----:B------:R-:W-:Y:S02]  /*2e90*/  LEA R4, R47, UR4, 0x2 ;  /* 0x000000042f047c11 */ /* 0x000fe4000f8e10ff */
[----:B------:R-:W-:Y:S02]  /*2ea0*/  CS2R R8, SRZ ;  /* 0x0000000000087805 */ /* 0x000fe4000001ff00 */
[----:B------:R-:W-:Y:S01]  /*2eb0*/  CS2R R14, SRZ ;  /* 0x00000000000e7805 */ /* 0x000fe2000001ff00 */
[----:B------:R-:W-:Y:S01]  /*2ec0*/  STS [R50], R23 ;  /* 0x0000001732007388 */ /* 0x000fe20000000800 */
[----:B------:R-:W-:Y:S02]  /*2ed0*/  CS2R R12, SRZ ;  /* 0x00000000000c7805 */ /* 0x000fe4000001ff00 */
[C---:B------:R-:W-:Y:S01]  /*2ee0*/  LEA R6, R0.reuse, UR4, 0x2 ;  /* 0x0000000400067c11 */ /* 0x040fe2000f8e10ff */
[----:B------:R-:W1:Y:S01]  /*2ef0*/  LDCU.64 UR4, c[0x0][0x388] ;  /* 0x00007100ff0477ac */ /* 0x000e620008000a00 */
[----:B------:R-:W-:Y:S01]  /*2f00*/  STS [R48], R21 ;  /* 0x0000001530007388 */ /* 0x000fe20000000800 */
[----:B------:R-:W3:Y:S03]  /*2f10*/  LDCU.128 UR12, c[0x0][0x390] ;  /* 0x00007200ff0c77ac */ /* 0x000ee60008000c00 */
[----:B------:R5:W-:Y:S01]  /*2f20*/  STS [R4], R3 ;  /* 0x0000000304007388 */ /* 0x000be20000000800 */
[----:B------:R-:W-:Y:S06]  /*2f30*/  BAR.SYNC.DEFER_BLOCKING 0x0 ;  /* 0x0000000000007b1d */ /* 0x000fec0000010000 */
[----:B0-----:R0:W3:Y:S04]  /*2f40*/  @!P4 LDG.E.64 R8, desc[UR8][R10.64] ;  /* 0x000000080a08c981 */ /* 0x0010e8000c1e1b00 */
[----:B----4-:R-:W4:Y:S04]  /*2f50*/  @!P4 LDG.E.64 R14, desc[UR8][R18.64+0x10] ;  /* 0x00001008120ec981 */ /* 0x010f28000c1e1b00 */
[----:B--2---:R-:W2:Y:S01]  /*2f60*/  @!P4 LDG.E.64 R12, desc[UR8][R16.64+0x8] ;  /* 0x00000808100cc981 */ /* 0x004ea2000c1e1b00 */
[C---:B-----5:R-:W-:Y:S01]  /*2f70*/  VIADD R4, R0.reuse, 0x200 ;  /* 0x0000020000047836 */ /* 0x060fe20000000000 */
[----:B------:R-:W-:Y:S01]  /*2f80*/  BSSY.RECONVERGENT B0, `(.L_x_471) ;  /* 0x0000019000007945 */ /* 0x000fe20003800200 */
[C---:B0-----:R-:W-:Y:S01]  /*2f90*/  IMAD.IADD R11, R0.reuse, 0x1, -R5 ;  /* 0x00000001000b7824 */ /* 0x041fe200078e0a05 */
[----:B------:R-:W0:Y:S04]  /*2fa0*/  LDS R25, [R6] ;  /* 0x0000000006197984 */ /* 0x000e280000000800 */
[----:B------:R0:W0:Y:S01]  /*2fb0*/  LDS R21, [R6+0x800] ;  /* 0x0008000006157984 */ /* 0x0000220000000800 */
[----:B---3--:R-:W-:-:S04]  /*2fc0*/  IADD3 R3, P0, PT, R0, R8, RZ ;  /* 0x0000000800037210 */ /* 0x008fc80007f1e0ff */
[----:B-1----:R-:W-:Y:S01]  /*2fd0*/  LEA R2, P1, R3, UR4, 0x2 ;  /* 0x0000000403027c11 */ /* 0x002fe2000f8210ff */
[----:B------:R-:W-:Y:S01]  /*2fe0*/  IMAD.X R8, RZ, RZ, R9, P0 ;  /* 0x000000ffff087224 */ /* 0x000fe200000e0609 */
[C---:B------:R-:W-:Y:S01]  /*2ff0*/  ISETP.GE.AND P0, PT, R0.reuse, R7, PT ;  /* 0x000000070000720c */ /* 0x040fe20003f06270 */
[----:B------:R-:W-:Y:S01]  /*3000*/  IMAD.IADD R9, R0, 0x1, -R7 ;  /* 0x0000000100097824 */ /* 0x000fe200078e0a07 */
[----:B----4-:R-:W-:Y:S02]  /*3010*/  IADD3 R10, P3, PT, R11, R14, RZ ;  /* 0x0000000e0b0a7210 */ /* 0x010fe40007f7e0ff */
[----:B------:R-:W-:Y:S02]  /*3020*/  LEA.HI.X R3, R3, UR5, R8, 0x2, P1 ;  /* 0x0000000503037c11 */ /* 0x000fe400088f1408 */
[----:B--2---:R-:W-:Y:S02]  /*3030*/  IADD3 R12, P2, PT, R9, R12, RZ ;  /* 0x0000000c090c7210 */ /* 0x004fe40007f5e0ff */
[----:B------:R-:W-:-:S02]  /*3040*/  LEA.HI.X.SX32 R11, R11, R15, 0x1, P3 ;  /* 0x0000000f0b0b7211 */ /* 0x000fc400018f0eff */
[----:B------:R-:W-:Y:S02]  /*3050*/  LEA.HI.X.SX32 R9, R9, R13, 0x1, P2 ;  /* 0x0000000d09097211 */ /* 0x000fe400010f0eff */
[----:B------:R-:W-:Y:S01]  /*3060*/  SHF.L.U64.HI R11, R10, 0x2, R11 ;  /* 0x000000020a0b7819 */ /* 0x000fe2000001020b */
[----:B0-----:R0:W-:Y:S01]  /*3070*/  @!P0 STG.E desc[UR8][R2.64], R25 ;  /* 0x0000001902008986 */ /* 0x0011e2000c101908 */
[----:B------:R-:W-:Y:S02]  /*3080*/  LEA R8, P2, R12, UR12, 0x2 ;  /* 0x0000000c0c087c11 */ /* 0x000fe4000f8410ff */
[----:B------:R-:W-:Y:S02]  /*3090*/  LEA R10, P3, -R10, UR14, 0x2 ;  /* 0x0000000e0a0a7c11 */ /* 0x000fe4000f8611ff */
[----:B------:R-:W-:Y:S02]  /*30a0*/  LEA.HI.X R9, R12, UR13, R9, 0x2, P2 ;  /* 0x0000000d0c097c11 */ /* 0x000fe400090f1409 */
[----:B------:R-:W-:-:S02]  /*30b0*/  IADD3.X R11, PT, PT, ~R11, UR15, RZ, P3, !PT ;  /* 0x0000000f0b0b7c10 */ /* 0x000fc40009ffe5ff */
[----:B------:R-:W-:Y:S01]  /*30c0*/  ISETP.GE.AND P1, PT, R4, R7, PT ;  /* 0x000000070400720c */ /* 0x000fe20003f26270 */
[----:B------:R-:W-:-:S12]  /*30d0*/  @!P0 BRA `(.L_x_472) ;  /* 0x00000000000c8947 */ /* 0x000fd80003800000 */
[----:B------:R-:W-:-:S13]  /*30e0*/  ISETP.GE.AND P0, PT, R0, R5, PT ;  /* 0x000000050000720c */ /* 0x000fda0003f06270 */
[----:B------:R1:W-:Y:S04]  /*30f0*/  @!P0 STG.E desc[UR8][R8.64], R25 ;  /* 0x0000001908008986 */ /* 0x0003e8000c101908 */
[----:B------:R1:W-:Y:S02]  /*3100*/  @P0 STG.E desc[UR8][R10.64+-0x4], R25 ;  /* 0xfffffc190a000986 */ /* 0x0003e4000c101908 */
.L_x_472:
[----:B------:R-:W-:Y:S05]  /*3110*/  BSYNC.RECONVERGENT B0 ;  /* 0x0000000000007941 */ /* 0x000fea0003800200 */
.L_x_471:
[----:B------:R-:W-:Y:S04]  /*3120*/  BSSY.RECONVERGENT B0, `(.L_x_473) ;  /* 0x0000007000007945 */ /* 0x000fe80003800200 */
[----:B------:R-:W-:Y:S05]  /*3130*/  @!P1 BRA `(.L_x_474) ;  /* 0x0000000000109947 */ /* 0x000fea0003800000 */
[----:B------:R-:W-:-:S13]  /*3140*/  ISETP.GE.AND P0, PT, R4, R5, PT ;  /* 0x000000050400720c */ /* 0x000fda0003f06270 */
[----:B------:R3:W-:Y:S04]  /*3150*/  @P0 STG.E desc[UR8][R10.64+-0x804], R21 ;  /* 0xfff7fc150a000986 */ /* 0x0007e8000c101908 */
[----:B------:R3:W-:Y:S01]  /*3160*/  @!P0 STG.E desc[UR8][R8.64+0x800], R21 ;  /* 0x0008001508008986 */ /* 0x0007e2000c101908 */
[----:B------:R-:W-:Y:S05]  /*3170*/  BRA `(.L_x_475) ;  /* 0x0000000000047947 */ /* 0x000fea0003800000 */
.L_x_474:
[----:B------:R2:W-:Y:S02]  /*3180*/  STG.E desc[UR8][R2.64+0x800], R21 ;  /* 0x0008001502007986 */ /* 0x0005e4000c101908 */
.L_x_475:
[----:B------:R-:W-:Y:S05]  /*3190*/  BSYNC.RECONVERGENT B0 ;  /* 0x0000000000007941 */ /* 0x000fea0003800200 */
.L_x_473:
[----:B------:R4:W0:Y:S01]  /*31a0*/  LDS R13, [R6+0x1000] ;  /* 0x00100000060d7984 */ /* 0x0008220000000800 */
[----:B------:R-:W-:Y:S01]  /*31b0*/  LOP3.LUT R4, R0, 0x400, RZ, 0xfc, !PT ;  /* 0x0000040000047812 */ /* 0x000fe200078efcff */
[----:B------:R-:W-:Y:S03]  /*31c0*/  BSSY.RECONVERGENT B0, `(.L_x_476) ;  /* 0x0000008000007945 */ /* 0x000fe60003800200 */
[----:B------:R-:W-:-:S13]  /*31d0*/  ISETP.GE.AND P0, PT, R4, R7, PT ;  /* 0x000000070400720c */ /* 0x000fda0003f06270 */
[----:B----4-:R-:W-:Y:S05]  /*31e0*/  @!P0 BRA `(.L_x_477) ;  /* 0x0000000000108947 */ /* 0x010fea0003800000 */
[----:B------:R-:W-:-:S13]  /*31f0*/  ISETP.GE.AND P0, PT, R4, R5, PT ;  /* 0x000000050400720c */ /* 0x000fda0003f06270 */
[----:B0-----:R0:W-:Y:S04]  /*3200*/  @P0 STG.E desc[UR8][R10.64+-0x1004], R13 ;  /* 0xffeffc0d0a000986 */ /* 0x0011e8000c101908 */
[----:B------:R0:W-:Y:S01]  /*3210*/  @!P0 STG.E desc[UR8][R8.64+0x1000], R13 ;  /* 0x0010000d08008986 */ /* 0x0001e2000c101908 */
[----:B------:R-:W-:Y:S05]  /*3220*/  BRA `(.L_x_478) ;  /* 0x0000000000047947 */ /* 0x000fea0003800000 */
.L_x_477:
[----:B0-----:R4:W-:Y:S02]  /*3230*/  STG.E desc[UR8][R2.64+0x1000], R13 ;  /* 0x0010000d02007986 */ /* 0x0019e4000c101908 */
.L_x_478:
[----:B------:R-:W-:Y:S05]  /*3240*/  BSYNC.RECONVERGENT B0 ;  /* 0x0000000000007941 */ /* 0x000fea0003800200 */
.L_x_476:
[----:B0---4-:R0:W4:Y:S01]  /*3250*/  LDS R13, [R6+0x1800] ;  /* 0x00180000060d7984 */ /* 0x0111220000000800 */
[----:B------:R-:W-:Y:S01]  /*3260*/  VIADD R4, R0, 0x600 ;  /* 0x0000060000047836 */ /* 0x000fe20000000000 */
[----:B------:R-:W-:Y:S04]  /*3270*/  BSSY.RECONVERGENT B0, `(.L_x_479) ;  /* 0x0000008000007945 */ /* 0x000fe80003800200 */
[----:B------:R-:W-:-:S13]  /*3280*/  ISETP.GE.AND P0, PT, R4, R7, PT ;  /* 0x000000070400720c */ /* 0x000fda0003f06270 */
[----:B0-----:R-:W-:Y:S05]  /*3290*/  @!P0 BRA `(.L_x_480) ;  /* 0x0000000000108947 */ /* 0x001fea0003800000 */
[----:B------:R-:W-:-:S13]  /*32a0*/  ISETP.GE.AND P0, PT, R4, R5, PT ;  /* 0x000000050400720c */ /* 0x000fda0003f06270 */
[----:B----4-:R4:W-:Y:S04]  /*32b0*/  @P0 STG.E desc[UR8][R10.64+-0x1804], R13 ;  /* 0xffe7fc0d0a000986 */ /* 0x0109e8000c101908 */
[----:B------:R4:W-:Y:S01]  /*32c0*/  @!P0 STG.E desc[UR8][R8.64+0x1800], R13 ;  /* 0x0018000d08008986 */ /* 0x0009e2000c101908 */
[----:B------:R-:W-:Y:S05]  /*32d0*/  BRA `(.L_x_481) ;  /* 0x0000000000047947 */ /* 0x000fea0003800000 */
.L_x_480:
[----:B----4-:R0:W-:Y:S02]  /*32e0*/  STG.E desc[UR8][R2.64+0x1800], R13 ;  /* 0x0018000d02007986 */ /* 0x0101e4000c101908 */
.L_x_481:
[----:B------:R-:W-:Y:S05]  /*32f0*/  BSYNC.RECONVERGENT B0 ;  /* 0x0000000000007941 */ /* 0x000fea0003800200 */
.L_x_479:
[----:B0---4-:R0:W4:Y:S01]  /*3300*/  LDS R13, [R6+0x2000] ;  /* 0x00200000060d7984 */ /* 0x0111220000000800 */
[----:B------:R-:W-:Y:S01]  /*3310*/  LOP3.LUT R4, R0, 0x800, RZ, 0xfc, !PT ;  /* 0x0000080000047812 */ /* 0x000fe200078efcff */
[----:B------:R-:W-:Y:S03]  /*3320*/  BSSY.RECONVERGENT B0, `(.L_x_482) ;  /* 0x0000008000007945 */ /* 0x000fe60003800200 */
[----:B------:R-:W-:-:S13]  /*3330*/  ISETP.GE.AND P0, PT, R4, R7, PT ;  /* 0x000000070400720c */ /* 0x000fda0003f06270 */
[----:B0-----:R-:W-:Y:S05]  /*3340*/  @!P0 BRA `(.L_x_483) ;  /* 0x0000000000108947 */ /* 0x001fea0003800000 */
[----:B------:R-:W-:-:S13]  /*3350*/  ISETP.GE.AND P0, PT, R4, R5, PT ;  /* 0x000000050400720c */ /* 0x000fda0003f06270 */
[----:B----4-:R0:W-:Y:S04]  /*3360*/  @P0 STG.E desc[UR8][R10.64+-0x2004], R13 ;  /* 0xffdffc0d0a000986 */ /* 0x0101e8000c101908 */
[----:B------:R0:W-:Y:S01]  /*3370*/  @!P0 STG.E desc[UR8][R8.64+0x2000], R13 ;  /* 0x0020000d08008986 */ /* 0x0001e2000c101908 */
[----:B------:R-:W-:Y:S05]  /*3380*/  BRA `(.L_x_484) ;  /* 0x0000000000047947 */ /* 0x000fea0003800000 */
.L_x_483:
[----:B----4-:R4:W-:Y:S02]  /*3390*/  STG.E desc[UR8][R2.64+0x2000], R13 ;  /* 0x0020000d02007986 */ /* 0x0109e4000c101908 */
.L_x_484:
[----:B------:R-:W-:Y:S05]  /*33a0*/  BSYNC.RECONVERGENT B0 ;  /* 0x0000000000007941 */ /* 0x000fea0003800200 */
.L_x_482:
        /* <DEDUP_REMOVED lines=9> */
.L_x_486:
[----:B----4-:R0:W-:Y:S02]  /*3440*/  STG.E desc[UR8][R2.64+0x2800], R13 ;  /* 0x0028000d02007986 */ /* 0x0101e4000c101908 */
.L_x_487:
[----:B------:R-:W-:Y:S05]  /*3450*/  BSYNC.RECONVERGENT B0 ;  /* 0x0000000000007941 */ /* 0x000fea0003800200 */
.L_x_485:
        /* <DEDUP_REMOVED lines=9> */
.L_x_489:
[----:B----4-:R4:W-:Y:S02]  /*34f0*/  STG.E desc[UR8][R2.64+0x3000], R13 ;  /* 0x0030000d02007986 */ /* 0x0109e4000c101908 */
.L_x_490:
[----:B------:R-:W-:Y:S05]  /*3500*/  BSYNC.RECONVERGENT B0 ;  /* 0x0000000000007941 */ /* 0x000fea0003800200 */
.L_x_488:
        /* <DEDUP_REMOVED lines=9> */
.L_x_492:
[----:B----4-:R0:W-:Y:S02]  /*35a0*/  STG.E desc[UR8][R2.64+0x3800], R13 ;  /* 0x0038000d02007986 */ /* 0x0101e4000c101908 */
.L_x_493:
[----:B------:R-:W-:Y:S05]  /*35b0*/  BSYNC.RECONVERGENT B0 ;  /* 0x0000000000007941 */ /* 0x000fea0003800200 */
.L_x_491:
        /* <DEDUP_REMOVED lines=9> */
.L_x_495:
[----:B----4-:R4:W-:Y:S02]  /*3650*/  STG.E desc[UR8][R2.64+0x4000], R13 ;  /* 0x0040000d02007986 */ /* 0x0109e4000c101908 */
.L_x_496:
[----:B------:R-:W-:Y:S05]  /*3660*/  BSYNC.RECONVERGENT B0 ;  /* 0x0000000000007941 */ /* 0x000fea0003800200 */
.L_x_494:
        /* <DEDUP_REMOVED lines=9> */
.L_x_498:
[----:B----4-:R0:W-:Y:S02]  /*3700*/  STG.E desc[UR8][R2.64+0x4800], R13 ;  /* 0x0048000d02007986 */ /* 0x0101e4000c101908 */
.L_x_499:
[----:B------:R-:W-:Y:S05]  /*3710*/  BSYNC.RECONVERGENT B0 ;  /* 0x0000000000007941 */ /* 0x000fea0003800200 */
.L_x_497:
[----:B0---4-:R0:W4:Y:S01]  /*3720*/  LDS R13, [R6+0x5000] ;  /* 0x00500000060d7984 */ /* 0x0111220000000800 */
[----:B------:R-:W-:-:S04]  /*3730*/  LOP3.LUT R0, R0, 0x1400, RZ, 0xfc, !PT ;  /* 0x0000140000007812 */ /* 0x000fc800078efcff */
[----:B------:R-:W-:-:S13]  /*3740*/  ISETP.GE.AND P0, PT, R0, R7, PT ;  /* 0x000000070000720c */ /* 0x000fda0003f06270 */
[----:B0-----:R-:W-:Y:S05]  /*3750*/  @!P0 BRA `(.L_x_500) ;  /* 0x0000000000148947 */ /* 0x001fea0003800000 */
[----:B------:R-:W-:-:S13]  /*3760*/  ISETP.GE.AND P0, PT, R0, R5, PT ;  /* 0x000000050000720c */ /* 0x000fda0003f06270 */
[----:B----4-:R0:W-:Y:S01]  /*3770*/  @P0 STG.E desc[UR8][R10.64+-0x5004], R13 ;  /* 0xffaffc0d0a000986 */ /* 0x0101e2000c101908 */
[----:B------:R-:W-:Y:S05]  /*3780*/  @P0 EXIT ;  /* 0x000000000000094d */ /* 0x000fea0003800000 */
[----:B------:R-:W-:Y:S01]  /*3790*/  STG.E desc[UR8][R8.64+0x5000], R13 ;  /* 0x0050000d08007986 */ /* 0x000fe2000c101908 */
[----:B------:R-:W-:Y:S05]  /*37a0*/  EXIT ;  /* 0x000000000000794d */ /* 0x000fea0003800000 */
.L_x_500:
[----:B----4-:R-:W-:Y:S01]  /*37b0*/  STG.E desc[UR8][R2.64+0x5000], R13 ;  /* 0x0050000d02007986 */ /* 0x010fe2000c101908 */
[----:B------:R-:W-:Y:S05]  /*37c0*/  EXIT ;  /* 0x000000000000794d */ /* 0x000fea0003800000 */
.L_x_448:
        /* <DEDUP_REMOVED lines=27> */
[----:B------:R-:W-:Y:S01]  /*3980*/  IADD3.X R5, PT, PT, R5, UR19, RZ, P1, !PT ;  /* 0x0000001305057c10 */ /* 0x000fe20008ffe4ff */
[C---:B------:R-:W-:Y:S01]  /*3990*/  IMAD.SHL.U32 R8, R6.reuse, 0x4, RZ ;  /* 0x0000000406087824 */ /* 0x040fe200078e00ff */
[----:B------:R-:W-:Y:S01]  /*39a0*/  IADD3 R10, P1, PT, R39, UR14, RZ ;  /* 0x0000000e270a7c10 */ /* 0x000fe2000ff3e0ff */
[----:B------:R4:W5:Y:S01]  /*39b0*/  LDG.E R12, desc[UR8][R2.64] ;  /* 0x00000008020c7981 */ /* 0x000962000c1e1900 */
[----:B------:R-:W-:Y:S01]  /*39c0*/  SHF.L.U64.HI R9, R6, 0x2, R7 ;  /* 0x0000000206097819 */ /* 0x000fe20000010207 */
[----:B------:R-:W3:Y:S02]  /*39d0*/  LDC.64 R50, c[0x0][0x3d8] ;  /* 0x0000f600ff327b82 */ /* 0x000ee40000000a00 */
[----:B------:R1:W5:Y:S01]  /*39e0*/  LDG.E R13, desc[UR8][R4.64] ;  /* 0x00000008040d7981 */ /* 0x000362000c1e1900 */
[C---:B------:R-:W-:Y:S01]  /*39f0*/  IADD3 R6, P0, PT, R8.reuse, UR12, RZ ;  /* 0x0000000c08067c10 */ /* 0x040fe2000ff1e0ff */
[----:B------:R-:W-:Y:S01]  /*3a00*/  IMAD.X R11, RZ, RZ, UR15, P1 ;  /* 0x0000000fff0b7e24 */ /* 0x000fe200088e06ff */
[----:B------:R-:W-:Y:S01]  /*3a10*/  IADD3 R8, P1, PT, R8, UR18, RZ ;  /* 0x0000001208087c10 */ /* 0x000fe2000ff3e0ff */
[C---:B------:R-:W-:Y:S01]  /*3a20*/  IMAD.SHL.U32 R15, R10.reuse, 0x4, RZ ;  /* 0x000000040a0f7824 */ /* 0x040fe200078e00ff */
[----:B------:R-:W-:Y:S01]  /*3a30*/  IADD3.X R7, PT, PT, R9, UR13, RZ, P0, !PT ;  /* 0x0000000d09077c10 */ /* 0x000fe200087fe4ff */
[----:B------:R-:W-:Y:S01]  /*3a40*/  VIADD R41, R35, 0x3 ;  /* 0x0000000323297836 */ /* 0x000fe20000000000 */
[----:B------:R-:W-:Y:S01]  /*3a50*/  SHF.L.U64.HI R11, R10, 0x2, R11 ;  /* 0x000000020a0b7819 */ /* 0x000fe2000001020b */
[----:B------:R-:W3:Y:S01]  /*3a60*/  LDC.64 R58, c[0x0][0x3e0] ;  /* 0x0000f800ff3a7b82 */ /* 0x000ee20000000a00 */
[----:B----4-:R-:W-:Y:S01]  /*3a70*/  IADD3 R2, P0, PT, R15, UR12, RZ ;  /* 0x0000000c0f027c10 */ /* 0x010fe2000ff1e0ff */
[----:B------:R4:W2:Y:S01]  /*3a80*/  LDG.E R14, desc[UR8][R6.64] ;  /* 0x00000008060e7981 */ /* 0x0008a2000c1e1900 */
[----:B------:R-:W-:-:S02]  /*3a90*/  IADD3.X R9, PT, PT, R9, UR19, RZ, P1, !PT ;  /* 0x0000001309097c10 */ /* 0x000fc40008ffe4ff */
[----:B-1----:R-:W-:Y:S02]  /*3aa0*/  IADD3 R4, P1, PT, R15, UR18, RZ ;  /* 0x000000120f047c10 */ /* 0x002fe4000ff3e0ff */
[----:B------:R-:W-:Y:S01]  /*3ab0*/  IADD3.X R3, PT, PT, R11, UR13, RZ, P0, !PT ;  /* 0x0000000d0b037c10 */ /* 0x000fe200087fe4ff */
[----:B------:R-:W2:Y:S01]  /*3ac0*/  LDG.E R15, desc[UR8][R8.64] ;  /* 0x00000008080f7981 */ /* 0x000ea2000c1e1900 */
[----:B------:R-:W-:Y:S01]  /*3ad0*/  IADD3 R10, P0, PT, R41, UR14, RZ ;  /* 0x0000000e290a7c10 */ /* 0x000fe2000ff1e0ff */
[----:B------:R-:W1:Y:S01]  /*3ae0*/  LDC.64 R70, c[0x0][0x3e0] ;  /* 0x0000f800ff467b82 */ /* 0x000e620000000a00 */
[----:B------:R-:W-:Y:S01]  /*3af0*/  IADD3.X R5, PT, PT, R11, UR19, RZ, P1, !PT ;  /* 0x000000130b057c10 */ /* 0x000fe20008ffe4ff */
[----:B------:R0:W3:Y:S02]  /*3b00*/  LDG.E R16, desc[UR8][R2.64] ;  /* 0x0000000802107981 */ /* 0x0000e4000c1e1900 */
[----:B------:R-:W-:Y:S02]  /*3b10*/  IMAD.X R11, RZ, RZ, UR15, P0 ;  /* 0x0000000fff0b7e24 */ /* 0x000fe400080e06ff */
[C---:B------:R-:W-:Y:S01]  /*3b20*/  IMAD.SHL.U32 R18, R10.reuse, 0x4, RZ ;  /* 0x000000040a127824 */ /* 0x040fe200078e00ff */
[----:B------:R0:W3:Y:S01]  /*3b30*/  LDG.E R17, desc[UR8][R4.64] ;  /* 0x0000000804117981 */ /* 0x0000e2000c1e1900 */
[----:B------:R-:W-:Y:S01]  /*3b40*/  VIADD R43, R35, 0x4 ;  /* 0x00000004232b7836 */ /* 0x000fe20000000000 */
[----:B------:R-:W-:Y:S01]  /*3b50*/  SHF.L.U64.HI R11, R10, 0x2, R11 ;  /* 0x000000020a0b7819 */ /* 0x000fe2000001020b */
[----:B------:R-:W1:Y:S01]  /*3b60*/  LDC.64 R74, c[0x0][0x3e0] ;  /* 0x0000f800ff4a7b82 */ /* 0x000e620000000a00 */
[----:B----4-:R-:W-:-:S02]  /*3b70*/  IADD3 R6, P0, PT, R18, UR12, RZ ;  /* 0x0000000c12067c10 */ /* 0x010fc4000ff1e0ff */
[----:B------:R-:W-:Y:S02]  /*3b80*/  IADD3 R10, P1, PT, R18, UR18, RZ ;  /* 0x00000012120a7c10 */ /* 0x000fe4000ff3e0ff */
[----:B------:R-:W-:Y:S02]  /*3b90*/  IADD3.X R7, PT, PT, R11, UR13, RZ, P0, !PT ;  /* 0x0000000d0b077c10 */ /* 0x000fe400087fe4ff */
[----:B0-----:R-:W-:Y:S02]  /*3ba0*/  IADD3 R2, P0, PT, R43, UR14, RZ ;  /* 0x0000000e2b027c10 */ /* 0x001fe4000ff1e0ff */
[----:B------:R-:W-:Y:S01]  /*3bb0*/  IADD3.X R11, PT, PT, R11, UR19, RZ, P1, !PT ;  /* 0x000000130b0b7c10 */ /* 0x000fe20008ffe4ff */
[----:B------:R0:W4:Y:S02]  /*3bc0*/  LDG.E R18, desc[UR8][R6.64] ;  /* 0x0000000806127981 */ /* 0x000124000c1e1900 */
[----:B------:R-:W-:Y:S02]  /*3bd0*/  IMAD.X R3, RZ, RZ, UR15, P0 ;  /* 0x0000000fff037e24 */ /* 0x000fe400080e06ff */
[----:B------:R-:W4:Y:S01]  /*3be0*/  LDG.E R19, desc[UR8][R10.64] ;  /* 0x000000080a137981 */ /* 0x000f22000c1e1900 */
[----:B------:R-:W-:-:S02]  /*3bf0*/  IMAD.SHL.U32 R4, R2, 0x4, RZ ;  /* 0x0000000402047824 */ /* 0x000fc400078e00ff */
[----:B------:R-:W-:-:S03]  /*3c00*/  SHF.L.U64.HI R5, R2, 0x2, R3 ;  /* 0x0000000202057819 */ /* 0x000fc60000010203 */
[C---:B------:R-:W-:Y:S02]  /*3c10*/  IADD3 R2, P0, PT, R4.reuse, UR12, RZ ;  /* 0x0000000c04027c10 */ /* 0x040fe4000ff1e0ff */
[----:B------:R-:W-:Y:S02]  /*3c20*/  IADD3 R4, P1, PT, R4, UR18, RZ ;  /* 0x0000001204047c10 */ /* 0x000fe4000ff3e0ff */
[----:B------:R-:W-:Y:S01]  /*3c30*/  IADD3.X R3, PT, PT, R5, UR13, RZ, P0, !PT ;  /* 0x0000000d05037c10 */ /* 0x000fe200087fe4ff */
[----:B------:R-:W-:Y:S01]  /*3c40*/  VIADD R45, R35, 0x5 ;  /* 0x00000005232d7836 */ /* 0x000fe20000000000 */
[----:B------:R-:W-:-:S03]  /*3c50*/  IADD3.X R5, PT, PT, R5, UR19, RZ, P1, !PT ;  /* 0x0000001305057c10 */ /* 0x000fc60008ffe4ff */
[----:B------:R1:W4:Y:S01]  /*3c60*/  LDG.E R20, desc[UR8][R2.64] ;  /* 0x0000000802147981 */ /* 0x000322000c1e1900 */
[----:B0-----:R-:W-:-:S03]  /*3c70*/  IADD3 R6, P0, PT, R45, UR14, RZ ;  /* 0x0000000e2d067c10 */ /* 0x001fc6000ff1e0ff */
[----:B------:R0:W4:Y:S02]  /*3c80*/  LDG.E R21, desc[UR8][R4.64] ;  /* 0x0000000804157981 */ /* 0x000124000c1e1900 */
[----:B------:R-:W-:Y:S02]  /*3c90*/  IMAD.X R7, RZ, RZ, UR15, P0 ;  /* 0x0000000fff077e24 */ /* 0x000fe400080e06ff */
[----:B------:R-:W-:-:S03]  /*3ca0*/  IMAD.SHL.U32 R8, R6, 0x4, RZ ;  /* 0x0000000406087824 */ /* 0x000fc600078e00ff */
[----:B------:R-:W-:Y:S02]  /*3cb0*/  SHF.L.U64.HI R9, R6, 0x2, R7 ;  /* 0x0000000206097819 */ /* 0x000fe40000010207 */
[C---:B------:R-:W-:Y:S02]  /*3cc0*/  IADD3 R6, P0, PT, R8.reuse, UR12, RZ ;  /* 0x0000000c08067c10 */ /* 0x040fe4000ff1e0ff */
[----:B------:R-:W-:Y:S02]  /*3cd0*/  IADD3 R8, P1, PT, R8, UR18, RZ ;  /* 0x0000001208087c10 */ /* 0x000fe4000ff3e0ff */
[C---:B------:R-:W-:Y:S02]  /*3ce0*/  IADD3.X R7, PT, PT, R9.reuse, UR13, RZ, P0, !PT ;  /* 0x0000000d09077c10 */ /* 0x040fe400087fe4ff */
[----:B------:R-:W-:-:S03]  /*3cf0*/  IADD3.X R9, PT, PT, R9, UR19, RZ, P1, !PT ;  /* 0x0000001309097c10 */ /* 0x000fc60008ffe4ff */
[----:B------:R-:W4:Y:S04]  /*3d00*/  LDG.E R6, desc[UR8][R6.64] ;  /* 0x0000000806067981 */ /* 0x000f28000c1e1900 */
[----:B------:R-:W4:Y:S01]  /*3d10*/  LDG.E R9, desc[UR8][R8.64] ;  /* 0x0000000808097981 */ /* 0x000f22000c1e1900 */
[----:B------:R-:W-:-:S05]  /*3d20*/  VIADD R47, R35, 0x6 ;  /* 0x00000006232f7836 */ /* 0x000fca0000000000 */
[----:B-1----:R-:W-:-:S05]  /*3d30*/  IADD3 R2, P0, PT, R47, UR14, RZ ;  /* 0x0000000e2f027c10 */ /* 0x002fca000ff1e0ff */
[----:B------:R-:W-:Y:S02]  /*3d40*/  IMAD.X R3, RZ, RZ, UR15, P0 ;  /* 0x0000000fff037e24 */ /* 0x000fe400080e06ff */
[----:B0-----:R-:W-:-:S03]  /*3d50*/  IMAD.SHL.U32 R4, R2, 0x4, RZ ;  /* 0x0000000402047824 */ /* 0x001fc600078e00ff */
[----:B------:R-:W-:Y:S02]  /*3d60*/  SHF.L.U64.HI R5, R2, 0x2, R3 ;  /* 0x0000000202057819 */ /* 0x000fe40000010203 */
[C---:B------:R-:W-:Y:S02]  /*3d70*/  IADD3 R2, P0, PT, R4.reuse, UR12, RZ ;  /* 0x0000000c04027c10 */ /* 0x040fe4000ff1e0ff */
[----:B------:R-:W-:Y:S02]  /*3d80*/  IADD3 R4, P1, PT, R4, UR18, RZ ;  /* 0x0000001204047c10 */ /* 0x000fe4000ff3e0ff */
[C---:B------:R-:W-:Y:S02]  /*3d90*/  IADD3.X R3, PT, PT, R5.reuse, UR13, RZ, P0, !PT ;  /* 0x0000000d05037c10 */ /* 0x040fe400087fe4ff */
[----:B------:R-:W-:-:S03]  /*3da0*/  IADD3.X R5, PT, PT, R5, UR19, RZ, P1, !PT ;  /* 0x0000001305057c10 */ /* 0x000fc60008ffe4ff */
[----:B------:R-:W4:Y:S04]  /*3db0*/  LDG.E R10, desc[UR8][R2.64] ;  /* 0x00000008020a7981 */ /* 0x000f28000c1e1900 */
[----:B------:R0:W4:Y:S02]  /*3dc0*/  LDG.E R11, desc[UR8][R4.64] ;  /* 0x00000008040b7981 */ /* 0x000124000c1e1900 */
[----:B0-----:R-:W0:Y:S01]  /*3dd0*/  LDC.64 R4, c[0x0][0x3d8] ;  /* 0x0000f600ff047b82 */ /* 0x001e220000000a00 */
[----:B------:R-:W-:Y:S01]  /*3de0*/  LOP3.LUT R26, R26, 0xfffffff7, RZ, 0xc0, !PT ;  /* 0xfffffff71a1a7812 */ /* 0x000fe200078ec0ff */
[----:B------:R-:W-:Y:S02]  /*3df0*/  VIADD R31, R35, 0x9 ;  /* 0x00000009231f7836 */ /* 0x000fe40000000000 */
[----:B-----5:R-:W-:-:S05]  /*3e00*/  IMAD.IADD R12, R12, 0x1, -R13 ;  /* 0x000000010c0c7824 */ /* 0x020fca00078e0a0d */
[----:B------:R-:W-:Y:S02]  /*3e10*/  ISETP.GT.U32.AND P0, PT, R12, UR16, PT ;  /* 0x000000100c007c0c */ /* 0x000fe4000bf04070 */
[----:B------:R-:W1:Y:S02]  /*3e20*/  LDC.64 R12, c[0x0][0x3d8] ;  /* 0x0000f600ff0c7b82 */ /* 0x000e640000000a00 */
[----:B------:R-:W-:Y:S01]  /*3e30*/  ISETP.GT.AND.EX P4, PT, RZ, UR17, PT, P0 ;  /* 0x00000011ff007c0c */ /* 0x000fe2000bf84300 */
[----:B--2---:R-:W-:-:S05]  /*3e40*/  IMAD.IADD R14, R14, 0x1, -R15 ;  /* 0x000000010e0e7824 */ /* 0x004fca00078e0a0f */
[----:B------:R-:W-:Y:S01]  /*3e50*/  ISETP.GT.U32.AND P0, PT, R14, UR16, PT ;  /* 0x000000100e007c0c */ /* 0x000fe2000bf04070 */
[----:B---3--:R-:W-:-:S06]  /*3e60*/  IMAD.IADD R16, R16, 0x1, -R17 ;  /* 0x0000000110107824 */ /* 0x008fcc00078e0a11 */
[----:B------:R-:W-:Y:S01]  /*3e70*/  @!P4 IADD3 R22, P2, PT, R35, R22, RZ ;  /* 0x000000162316c210 */ /* 0x000fe20007f5e0ff */
[----:B------:R-:W2:Y:S01]  /*3e80*/  LDC.64 R14, c[0x0][0x3e0] ;  /* 0x0000f800ff0e7b82 */ /* 0x000ea20000000a00 */
[----:B------:R-:W-:Y:S02]  /*3e90*/  ISETP.GT.AND.EX P6, PT, RZ, UR17, PT, P0 ;  /* 0x00000011ff007c0c */ /* 0x000fe4000bfc4300 */
[----:B------:R-:W-:Y:S01]  /*3ea0*/  ISETP.GT.U32.AND P1, PT, R16, UR16, PT ;  /* 0x0000001010007c0c */ /* 0x000fe2000bf24070 */
[----:B------:R-:W-:Y:S02]  /*3eb0*/  @!P4 IMAD.X R23, RZ, RZ, R23, P2 ;  /* 0x000000ffff17c224 */ /* 0x000fe400010e0617 */
[C---:B------:R-:W-:Y:S01]  /*3ec0*/  @!P4 IMAD.SHL.U32 R25, R22.reuse, 0x4, RZ ;  /* 0x000000041619c824 */ /* 0x040fe200078e00ff */
[----:B------:R-:W-:Y:S01]  /*3ed0*/  ISETP.GT.AND.EX P5, PT, RZ, UR17, PT, P1 ;  /* 0x00000011ff007c0c */ /* 0x000fe2000bfa4310 */
[----:B------:R-:W3:Y:S01]  /*3ee0*/  LDC.64 R16, c[0x0][0x3d8] ;  /* 0x0000f600ff107b82 */ /* 0x000ee20000000a00 */
[----:B------:R-:W-:-:S02]  /*3ef0*/  @!P4 SHF.L.U64.HI R22, R22, 0x2, R23 ;  /* 0x000000021616c819 */ /* 0x000fc40000010217 */
[C---:B------:R-:W-:Y:S02]  /*3f00*/  @!P4 IADD3 R68, P0, PT, R25.reuse, R68, RZ ;  /* 0x000000441944c210 */ /* 0x040fe40007f1e0ff */
[----:B-1----:R-:W-:Y:S01]  /*3f10*/  @!P4 IADD3 R24, P1, PT, R25, R12, RZ ;  /* 0x0000000c1918c210 */ /* 0x002fe20007f3e0ff */
[----:B----4-:R-:W-:Y:S01]  /*3f20*/  IMAD.IADD R18, R18, 0x1, -R19 ;  /* 0x0000000112127824 */ /* 0x010fe200078e0a13 */
[----:B------:R-:W-:Y:S01]  /*3f30*/  @!P6 IADD3 R28, P2, PT, R37, R28, RZ ;  /* 0x0000001c251ce210 */ /* 0x000fe20007f5e0ff */
[----:B------:R-:W-:-:S03]  /*3f40*/  @!P4 IMAD.X R69, R22, 0x1, R69, P0 ;  /* 0x000000011645c824 */ /* 0x000fc600000e0645 */
[----:B------:R-:W-:Y:S01]  /*3f50*/  ISETP.GT.U32.AND P0, PT, R18, UR16, PT ;  /* 0x0000001012007c0c */ /* 0x000fe2000bf04070 */
[----:B------:R-:W-:Y:S01]  /*3f60*/  @!P4 IMAD.X R25, R22, 0x1, R13, P1 ;  /* 0x000000011619c824 */ /* 0x000fe200008e060d */
[----:B------:R-:W-:Y:S01]  /*3f70*/  @!P5 IADD3 R32, P3, PT, R39, R32, RZ ;  /* 0x000000202720d210 */ /* 0x000fe20007f7e0ff */
[----:B------:R-:W-:Y:S01]  /*3f80*/  @!P6 IMAD.X R29, RZ, RZ, R29, P2 ;  /* 0x000000ffff1de224 */ /* 0x000fe200010e061d */
[----:B------:R-:W-:Y:S01]  /*3f90*/  @P4 LOP3.LUT R26, R26, 0x8, RZ, 0xfc, !PT ;  /* 0x000000081a1a4812 */ /* 0x000fe200078efcff */
[----:B------:R-:W1:Y:S01]  /*3fa0*/  LDC.64 R12, c[0x0][0x3e0] ;  /* 0x0000f800ff0c7b82 */ /* 0x000e620000000a00 */
[----:B------:R-:W-:Y:S01]  /*3fb0*/  ISETP.GT.AND.EX P4, PT, RZ, UR17, PT, P0 ;  /* 0x00000011ff007c0c */ /* 0x000fe2000bf84300 */
[----:B------:R-:W-:Y:S02]  /*3fc0*/  @!P6 IMAD.SHL.U32 R23, R28, 0x4, RZ ;  /* 0x000000041c17e824 */ /* 0x000fe400078e00ff */
[----:B------:R-:W-:Y:S02]  /*3fd0*/  @!P5 IMAD.X R33, RZ, RZ, R33, P3 ;  /* 0x000000ffff21d224 */ /* 0x000fe400018e0621 */
[----:B------:R-:W-:Y:S01]  /*3fe0*/  @!P5 IMAD.SHL.U32 R61, R32, 0x4, RZ ;  /* 0x00000004203dd824 */ /* 0x000fe200078e00ff */
[----:B------:R-:W-:Y:S01]  /*3ff0*/  @!P6 SHF.L.U64.HI R2, R28, 0x2, R29 ;  /* 0x000000021c02e819 */ /* 0x000fe2000001021d */
[----:B------:R-:W4:Y:S01]  /*4000*/  LDC.64 R18, c[0x0][0x3d8] ;  /* 0x0000f600ff127b82 */ /* 0x000f220000000a00 */
[----:B------:R-:W-:Y:S01]  /*4010*/  @!P6 IADD3 R66, P0, PT, R23, R66, RZ ;  /* 0x000000421742e210 */ /* 0x000fe20007f1e0ff */
[----:B------:R-:W-:Y:S01]  /*4020*/  IMAD.IADD R21, R20, 0x1, -R21 ;  /* 0x0000000114157824 */ /* 0x000fe200078e0a15 */
[----:B------:R-:W-:-:S02]  /*4030*/  @!P5 SHF.L.U64.HI R32, R32, 0x2, R33 ;  /* 0x000000022020d819 */ /* 0x000fc40000010221 */
[----:B--2---:R-:W-:-:S03]  /*4040*/  @!P5 IADD3 R20, P1, PT, R61, R14, RZ ;  /* 0x0000000e3d14d210 */ /* 0x004fc60007f3e0ff */
[----:B------:R-:W2:Y:S01]  /*4050*/  LDC.64 R28, c[0x0][0x3e8] ;  /* 0x0000fa00ff1c7b82 */ /* 0x000ea20000000a00 */
[----:B0-----:R-:W-:Y:S01]  /*4060*/  @!P6 IADD3 R22, P2, PT, R23, R4, RZ ;  /* 0x000000041716e210 */ /* 0x001fe20007f5e0ff */
[----:B------:R-:W-:Y:S01]  /*4070*/  @!P6 IMAD.X R67, R2, 0x1, R67, P0 ;  /* 0x000000010243e824 */ /* 0x000fe200000e0643 */
[----:B------:R-:W-:Y:S01]  /*4080*/  ISETP.GT.U32.AND P0, PT, R21, UR16, PT ;  /* 0x0000001015007c0c */ /* 0x000fe2000bf04070 */
[----:B------:R-:W-:Y:S01]  /*4090*/  @!P5 IMAD.X R21, R32, 0x1, R15, P1 ;  /* 0x000000012015d824 */ /* 0x000fe200008e060f */
[----:B------:R-:W-:Y:S01]  /*40a0*/  @!P4 IADD3 R48, P1, PT, R41, R48, RZ ;  /* 0x000000302930c210 */ /* 0x000fe20007f3e0ff */
[----:B------:R-:W-:Y:S01]  /*40b0*/  @!P6 IMAD.X R23, R2, 0x1, R5, P2 ;  /* 0x000000010217e824 */ /* 0x000fe200010e0605 */
[----:B------:R-:W-:Y:S01]  /*40c0*/  ISETP.GT.AND.EX P0, PT, RZ, UR17, PT, P0 ;  /* 0x00000011ff007c0c */ /* 0x000fe2000bf04300 */
[----:B------:R-:W0:Y:S01]  /*40d0*/  LDC.64 R4, c[0x0][0x3e0] ;  /* 0x0000f800ff047b82 */ /* 0x000e220000000a00 */
[----:B---3--:R-:W-:Y:S01]  /*40e0*/  @!P5 IADD3 R60, P2, PT, R61, R16, RZ ;  /* 0x000000103d3cd210 */ /* 0x008fe20007f5e0ff */
[----:B------:R-:W-:-:S02]  /*40f0*/  @!P4 IMAD.X R49, RZ, RZ, R49, P1 ;  /* 0x000000ffff31c224 */ /* 0x000fc400008e0631 */
[----:B------:R-:W-:Y:S02]  /*4100*/  @!P4 IMAD.SHL.U32 R3, R48, 0x4, RZ ;  /* 0x000000043003c824 */ /* 0x000fe400078e00ff */
[----:B------:R-:W-:Y:S01]  /*4110*/  @!P5 IMAD.X R61, R32, 0x1, R17, P2 ;  /* 0x00000001203dd824 */ /* 0x000fe200010e0611 */
[----:B------:R-:W-:Y:S01]  /*4120*/  @!P4 SHF.L.U64.HI R48, R48, 0x2, R49 ;  /* 0x000000023030c819 */ /* 0x000fe20000010231 */
[----:B------:R-:W3:Y:S01]  /*4130*/  LDC.64 R32, c[0x0][0x3e8] ;  /* 0x0000fa00ff207b82 */ /* 0x000ee20000000a00 */
[C---:B-1----:R-:W-:Y:S01]  /*4140*/  @!P4 IADD3 R14, P2, PT, R3.reuse, R12, RZ ;  /* 0x0000000c030ec210 */ /* 0x042fe20007f5e0ff */
[----:B------:R-:W-:Y:S01]  /*4150*/  IMAD.IADD R6, R6, 0x1, -R9 ;  /* 0x0000000106067824 */ /* 0x000fe200078e0a09 */
[----:B----4-:R-:W-:-:S03]  /*4160*/  @!P4 IADD3 R16, P1, PT, R3, R18, RZ ;  /* 0x000000120310c210 */ /* 0x010fc60007f3e0ff */
[C---:B------:R-:W-:Y:S01]  /*4170*/  @!P4 IMAD.X R15, R48.reuse, 0x1, R13, P2 ;  /* 0x00000001300fc824 */ /* 0x040fe200010e060d */
[----:B--2---:R-:W-:Y:S01]  /*4180*/  @!P0 IADD3 R28, P2, PT, R43, R28, RZ ;  /* 0x0000001c2b1c8210 */ /* 0x004fe20007f5e0ff */
[----:B------:R-:W-:Y:S01]  /*4190*/  @!P4 IMAD.X R17, R48, 0x1, R19, P1 ;  /* 0x000000013011c824 */ /* 0x000fe200008e0613 */
[----:B------:R-:W-:Y:S01]  /*41a0*/  ISETP.GT.U32.AND P1, PT, R6, UR16, PT ;  /* 0x0000001006007c0c */ /* 0x000fe2000bf24070 */
[----:B------:R-:W1:Y:S02]  /*41b0*/  LDC.64 R12, c[0x0][0x3e0] ;  /* 0x0000f800ff0c7b82 */ /* 0x000e640000000a00 */
[----:B------:R-:W-:Y:S02]  /*41c0*/  @!P0 IMAD.X R29, RZ, RZ, R29, P2 ;  /* 0x000000ffff1d8224 */ /* 0x000fe400010e061d */
[C---:B------:R-:W-:Y:S01]  /*41d0*/  @!P0 IMAD.SHL.U32 R9, R28.reuse, 0x4, RZ ;  /* 0x000000041c098824 */ /* 0x040fe200078e00ff */
[----:B------:R-:W-:Y:S02]  /*41e0*/  ISETP.GT.AND.EX P1, PT, RZ, UR17, PT, P1 ;  /* 0x00000011ff007c0c */ /* 0x000fe4000bf24310 */
[----:B------:R-:W-:Y:S01]  /*41f0*/  @!P0 SHF.L.U64.HI R28, R28, 0x2, R29 ;  /* 0x000000021c1c8819 */ /* 0x000fe2000001021d */
[----:B------:R-:W2:Y:S01]  /*4200*/  LDC.64 R18, c[0x0][0x3d8] ;  /* 0x0000f600ff127b82 */ /* 0x000ea20000000a00 */
[----:B0-----:R-:W-:-:S05]  /*4210*/  @!P0 IADD3 R6, P2, PT, R9, R4, RZ ;  /* 0x0000000409068210 */ /* 0x001fca0007f5e0ff */
[----:B------:R-:W-:Y:S01]  /*4220*/  @!P0 IMAD.X R7, R28, 0x1, R5, P2 ;  /* 0x000000011c078824 */ /* 0x000fe200010e0605 */
[----:B------:R-:W-:-:S05]  /*4230*/  @!P0 IADD3 R8, P2, PT, R9, R50, RZ ;  /* 0x0000003209088210 */ /* 0x000fca0007f5e0ff */
[----:B------:R-:W-:Y:S01]  /*4240*/  @!P0 IMAD.X R9, R28, 0x1, R51, P2 ;  /* 0x000000011c098824 */ /* 0x000fe200010e0633 */
[----:B---3--:R-:W-:-:S05]  /*4250*/  @!P1 IADD3 R32, P2, PT, R45, R32, RZ ;  /* 0x000000202d209210 */ /* 0x008fca0007f5e0ff */
[----:B------:R-:W-:Y:S02]  /*4260*/  @!P1 IMAD.X R33, RZ, RZ, R33, P2 ;  /* 0x000000ffff219224 */ /* 0x000fe400010e0621 */
[----:B------:R-:W-:-:S03]  /*4270*/  @!P1 IMAD.SHL.U32 R3, R32, 0x4, RZ ;  /* 0x0000000420039824 */ /* 0x000fc600078e00ff */
[----:B------:R-:W-:Y:S02]  /*4280*/  @!P1 SHF.L.U64.HI R32, R32, 0x2, R33 ;  /* 0x0000000220209819 */ /* 0x000fe40000010221 */
[----:B-1----:R-:W-:Y:S01]  /*4290*/  @!P1 IADD3 R4, P2, PT, R3, R12, RZ ;  /* 0x0000000c03049210 */ /* 0x002fe20007f5e0ff */
[----:B------:R-:W-:-:S04]  /*42a0*/  VIADD R49, R35, 0x7 ;  /* 0x0000000723317836 */ /* 0x000fc80000000000 */
[----:B------:R-:W-:Y:S01]  /*42b0*/  @!P1 IMAD.X R5, R32, 0x1, R13, P2 ;  /* 0x0000000120059824 */ /* 0x000fe200010e060d */
[----:B--2---:R-:W-:Y:S01]  /*42c0*/  @!P1 IADD3 R2, P2, PT, R3, R18, RZ ;  /* 0x0000001203029210 */ /* 0x004fe20007f5e0ff */
[----:B------:R-:W-:-:S04]  /*42d0*/  VIADD R33, R35, 0x8 ;  /* 0x0000000823217836 */ /* 0x000fc80000000000 */
[----:B------:R-:W-:Y:S01]  /*42e0*/  @!P1 IMAD.X R3, R32, 0x1, R19, P2 ;  /* 0x0000000120039824 */ /* 0x000fe200010e0613 */
[----:B------:R-:W-:-:S05]  /*42f0*/  IADD3 R12, P2, PT, R49, UR14, RZ ;  /* 0x0000000e310c7c10 */ /* 0x000fca000ff5e0ff */
[----:B------:R-:W-:Y:S01]  /*4300*/  IMAD.X R13, RZ, RZ, UR15, P2 ;  /* 0x0000000fff0d7e24 */ /* 0x000fe200090e06ff */
[----:B------:R-:W-:Y:S01]  /*4310*/  IADD3 R19, P2, PT, R33, UR14, RZ ;  /* 0x0000000e21137c10 */ /* 0x000fe2000ff5e0ff */
[----:B------:R-:W-:-:S03]  /*4320*/  IMAD.SHL.U32 R50, R12, 0x4, RZ ;  /* 0x000000040c327824 */ /* 0x000fc600078e00ff */
[----:B------:R-:W-:Y:S01]  /*4330*/  SHF.L.U64.HI R40, R12, 0x2, R13 ;  /* 0x000000020c287819 */ /* 0x000fe2000001020d */
[----:B------:R-:W-:Y:S01]  /*4340*/  IMAD.X R12, RZ, RZ, UR15, P2 ;  /* 0x0000000fff0c7e24 */ /* 0x000fe200090e06ff */
[----:B------:R-:W-:Y:S01]  /*4350*/  IADD3 R18, P2, PT, R50, UR12, RZ ;  /* 0x0000000c32127c10 */ /* 0x000fe2000ff5e0ff */
[----:B------:R-:W-:-:S03]  /*4360*/  IMAD.SHL.U32 R44, R19, 0x4, RZ ;  /* 0x00000004132c7824 */ /* 0x000fc600078e00ff */
[----:B------:R-:W-:Y:S02]  /*4370*/  SHF.L.U64.HI R42, R19, 0x2, R12 ;  /* 0x00000002132a7819 */ /* 0x000fe4000001020c */
[----:B------:R-:W-:Y:S02]  /*4380*/  IADD3.X R19, PT, PT, R40, UR13, RZ, P2, !PT ;  /* 0x0000000d28137c10 */ /* 0x000fe400097fe4ff */
[----:B------:R-:W-:Y:S01]  /*4390*/  IADD3 R52, P2, PT, R44, UR12, RZ ;  /* 0x0000000c2c347c10 */ /* 0x000fe2000ff5e0ff */
[----:B------:R-:W-:Y:S02]  /*43a0*/  VIADD R29, R35, 0xa ;  /* 0x0000000a231d7836 */ /* 0x000fe40000000000 */
[----:B------:R-:W-:Y:S01]  /*43b0*/  IMAD.IADD R10, R10, 0x1, -R11 ;  /* 0x000000010a0a7824 */ /* 0x000fe200078e0a0b */
[----:B------:R-:W-:Y:S01]  /*43c0*/  IADD3.X R53, PT, PT, R42, UR13, RZ, P2, !PT ;  /* 0x0000000d2a357c10 */ /* 0x000fe200097fe4ff */
[----:B------:R-:W2:Y:S01]  /*43d0*/  LDG.E R18, desc[UR8][R18.64] ;  /* 0x0000000812127981 */ /* 0x000ea2000c1e1900 */
[----:B------:R-:W-:-:S02]  /*43e0*/  IADD3 R12, P2, PT, R31, UR14, RZ ;  /* 0x0000000e1f0c7c10 */ /* 0x000fc4000ff5e0ff */
[----:B------:R-:W-:Y:S01]  /*43f0*/  LOP3.LUT R26, R26, 0xfffffffb, RZ, 0xc0, !PT ;  /* 0xfffffffb1a1a7812 */ /* 0x000fe200078ec0ff */
[----:B------:R-:W3:Y:S02]  /*4400*/  LDG.E R52, desc[UR8][R52.64] ;  /* 0x0000000834347981 */ /* 0x000ee4000c1e1900 */
[----:B------:R-:W-:Y:S01]  /*4410*/  IMAD.X R13, RZ, RZ, UR15, P2 ;  /* 0x0000000fff0d7e24 */ /* 0x000fe200090e06ff */
[----:B------:R-:W-:Y:S01]  /*4420*/  IADD3 R27, P2, PT, R29, UR14, RZ ;  /* 0x0000000e1d1b7c10 */ /* 0x000fe2000ff5e0ff */
[----:B------:R-:W-:-:S03]  /*4430*/  IMAD.SHL.U32 R48, R12, 0x4, RZ ;  /* 0x000000040c307824 */ /* 0x000fc600078e00ff */
[----:B------:R-:W-:Y:S01]  /*4440*/  SHF.L.U64.HI R46, R12, 0x2, R13 ;  /* 0x000000020c2e7819 */ /* 0x000fe2000001020d */
[----:B------:R-:W-:Y:S01]  /*4450*/  IMAD.X R32, RZ, RZ, UR15, P2 ;  /* 0x0000000fff207e24 */ /* 0x000fe200090e06ff */
[----:B------:R-:W-:Y:S01]  /*4460*/  IADD3 R56, P2, PT, R48, UR12, RZ ;  /* 0x0000000c30387c10 */ /* 0x000fe2000ff5e0ff */
[C---:B------:R-:W-:Y:S01]  /*4470*/  IMAD.SHL.U32 R28, R27.reuse, 0x4, RZ ;  /* 0x000000041b1c7824 */ /* 0x040fe200078e00ff */
[----:B------:R-:W0:Y:S02]  /*4480*/  LDC.64 R12, c[0x0][0x3e8] ;  /* 0x0000fa00ff0c7b82 */ /* 0x000e240000000a00 */
[----:B------:R-:W-:Y:S02]  /*4490*/  IADD3.X R57, PT, PT, R46, UR13, RZ, P2, !PT ;  /* 0x0000000d2e397c10 */ /* 0x000fe400097fe4ff */
[----:B------:R-:W-:Y:S02]  /*44a0*/  SHF.L.U64.HI R27, R27, 0x2, R32 ;  /* 0x000000021b1b7819 */ /* 0x000fe40000010220 */
[----:B------:R-:W-:Y:S01]  /*44b0*/  IADD3 R62, P2, PT, R28, UR12, RZ ;  /* 0x0000000c1c3e7c10 */ /* 0x000fe2000ff5e0ff */
[----:B------:R-:W4:Y:S03]  /*44c0*/  LDG.E R56, desc[UR8][R56.64] ;  /* 0x0000000838387981 */ /* 0x000f26000c1e1900 */
[----:B------:R-:W-:-:S02]  /*44d0*/  IADD3.X R63, PT, PT, R27, UR13, RZ, P2, !PT ;  /* 0x0000000d1b3f7c10 */ /* 0x000fc400097fe4ff */
[----:B------:R-:W-:Y:S02]  /*44e0*/  ISETP.GT.U32.AND P2, PT, R10, UR16, PT ;  /* 0x000000100a007c0c */ /* 0x000fe4000bf44070 */
[----:B------:R-:W1:Y:S01]  /*44f0*/  LDC.64 R10, c[0x0][0x3e0] ;  /* 0x0000f800ff0a7b82 */ /* 0x000e620000000a00 */
[----:B------:R-:W-:Y:S01]  /*4500*/  @P6 LOP3.LUT R26, R26, 0x4, RZ, 0xfc, !PT ;  /* 0x000000041a1a6812 */ /* 0x000fe200078efcff */
[----:B------:R-:W5:Y:S01]  /*4510*/  LDG.E R62, desc[UR8][R62.64] ;  /* 0x000000083e3e7981 */ /* 0x000f62000c1e1900 */
[----:B------:R-:W-:-:S13]  /*4520*/  ISETP.GT.AND.EX P2, PT, RZ, UR17, PT, P2 ;  /* 0x00000011ff007c0c */ /* 0x000fda000bf44320 */
[----:B0-----:R-:W-:-:S05]  /*4530*/  @!P2 IADD3 R12, P3, PT, R47, R12, RZ ;  /* 0x0000000c2f0ca210 */ /* 0x001fca0007f7e0ff */
[----:B------:R-:W-:Y:S02]  /*4540*/  @!P2 IMAD.X R13, RZ, RZ, R13, P3 ;  /* 0x000000ffff0da224 */ /* 0x000fe400018e060d */
[----:B------:R-:W-:-:S03]  /*4550*/  @!P2 IMAD.SHL.U32 R55, R12, 0x4, RZ ;  /* 0x000000040c37a824 */ /* 0x000fc600078e00ff */
[----:B------:R-:W-:Y:S02]  /*4560*/  @!P2 SHF.L.U64.HI R32, R12, 0x2, R13 ;  /* 0x000000020c20a819 */ /* 0x000fe4000001020d */
[----:B-1----:R-:W-:Y:S01]  /*4570*/  @!P2 IADD3 R10, P3, PT, R55, R10, RZ ;  /* 0x0000000a370aa210 */ /* 0x002fe20007f7e0ff */
[----:B------:R-:W0:Y:S04]  /*4580*/  LDC.64 R12, c[0x0][0x3d8] ;  /* 0x0000f600ff0c7b82 */ /* 0x000e280000000a00 */
[----:B------:R-:W-:Y:S01]  /*4590*/  @!P2 IMAD.X R11, R32, 0x1, R11, P3 ;  /* 0x00000001200ba824 */ /* 0x000fe200018e060b */
[----:B------:R-:W-:-:S04]  /*45a0*/  IADD3 R50, P3, PT, R50, UR18, RZ ;  /* 0x0000001232327c10 */ /* 0x000fc8000ff7e0ff */
[----:B------:R-:W-:-:S06]  /*45b0*/  IADD3.X R51, PT, PT, R40, UR19, RZ, P3, !PT ;  /* 0x0000001328337c10 */ /* 0x000fcc0009ffe4ff */
[----:B------:R-:W2:Y:S01]  /*45c0*/  LDG.E R51, desc[UR8][R50.64] ;  /* 0x0000000832337981 */ /* 0x000ea2000c1e1900 */
[----:B0-----:R-:W-:Y:S02]  /*45d0*/  @!P2 IADD3 R12, P3, PT, R55, R12, RZ ;  /* 0x0000000c370ca210 */ /* 0x001fe40007f7e0ff */
[----:B------:R-:W0:Y:S03]  /*45e0*/  LDC.64 R54, c[0x0][0x3e8] ;  /* 0x0000fa00ff367b82 */ /* 0x000e260000000a00 */
[----:B------:R-:W-:Y:S01]  /*45f0*/  @!P2 IMAD.X R13, R32, 0x1, R13, P3 ;  /* 0x00000001200da824 */ /* 0x000fe200018e060d */
[----:B------:R-:W-:-:S04]  /*4600*/  LOP3.LUT R26, R26, 0xfffffffd, RZ, 0xc0, !PT ;  /* 0xfffffffd1a1a7812 */ /* 0x000fc800078ec0ff */
[----:B------:R-:W-:-:S04]  /*4610*/  @P5 LOP3.LUT R26, R26, 0x2, RZ, 0xfc, !PT ;  /* 0x000000021a1a5812 */ /* 0x000fc800078efcff */
[----:B------:R-:W-:-:S04]  /*4620*/  LOP3.LUT R26, R26, 0xfffffffe, RZ, 0xc0, !PT ;  /* 0xfffffffe1a1a7812 */ /* 0x000fc800078ec0ff */
[----:B------:R-:W-:Y:S01]  /*4630*/  @P4 LOP3.LUT R26, R26, 0x1, RZ, 0xfc, !PT ;  /* 0x000000011a1a4812 */ /* 0x000fe200078efcff */
        /* <DEDUP_REMOVED lines=12> */
[----:B------:R-:W2:Y:S05]  /*4700*/  @!P3 LDG.E R18, desc[UR8][R18.64] ;  /* 0x000000081212b981 */ /* 0x000eaa000c1e1900 */
[----:B------:R-:W3:Y:S01]  /*4710*/  LDG.E R59, desc[UR8][R58.64] ;  /* 0x000000083a3b7981 */ /* 0x000ee2000c1e1900 */
[----:B-1----:R-:W-:-:S05]  /*4720*/  @!P3 IADD3 R50, P4, PT, R65, R50, RZ ;  /* 0x000000324132b210 */ /* 0x002fca0007f9e0ff */
[----:B------:R-:W-:Y:S02]  /*4730*/  @!P3 IMAD.X R51, R54, 0x1, R51, P4 ;  /* 0x000000013633b824 */ /* 0x000fe400020e0633 */
[----:B------:R-:W0:Y:S01]  /*4740*/  LDC.64 R54, c[0x0][0x3e8] ;  /* 0x0000fa00ff367b82 */ /* 0x000e220000000a00 */
[----:B------:R-:W-:Y:S01]  /*4750*/  P2R R36, PR, RZ, 0x1 ;  /* 0x00000001ff247803 */ /* 0x000fe20000000000 */
[----:B---3--:R-:W-:Y:S01]  /*4760*/  IMAD.IADD R32, R52, 0x1, -R59 ;  /* 0x0000000134207824 */ /* 0x008fe200078e0a3b */
[----:B------:R-:W-:-:S05]  /*4770*/  P2R R34, PR, RZ, 0x2 ;  /* 0x00000002ff227803 */ /* 0x000fca0000000000 */
[----:B------:R-:W1:Y:S01]  /*4780*/  LDC.64 R52, c[0x0][0x3d8] ;  /* 0x0000f600ff347b82 */ /* 0x000e620000000a00 */
[----:B------:R-:W-:Y:S01]  /*4790*/  P2R R40, PR, RZ, 0x4 ;  /* 0x00000004ff287803 */ /* 0x000fe20000000000 */
[----:B------:R-:W2:Y:S01]  /*47a0*/  @!P3 LDG.E R51, desc[UR8][R50.64] ;  /* 0x000000083233b981 */ /* 0x000ea2000c1e1900 */
        /* <DEDUP_REMOVED lines=11> */
[----:B------:R-:W3:Y:S05]  /*4860*/  @!P4 LDG.E R54, desc[UR8][R54.64] ;  /* 0x000000083636c981 */ /* 0x000eea000c1e1900 */
[----:B------:R-:W4:Y:S01]  /*4870*/  LDG.E R59, desc[UR8][R58.64] ;  /* 0x000000083a3b7981 */ /* 0x000f22000c1e1900 */
[----:B-1----:R-:W-:-:S02]  /*4880*/  @!P4 IADD3 R52, P5, PT, R65, R52, RZ ;  /* 0x000000344134c210 */ /* 0x002fc40007fbe0ff */
[----:B------:R-:W1:Y:S03]  /*4890*/  LDC.64 R64, c[0x0][0x3e8] ;  /* 0x0000fa00ff407b82 */ /* 0x000e660000000a00 */
[----:B------:R-:W-:Y:S01]  /*48a0*/  @!P4 IMAD.X R53, R32, 0x1, R53, P5 ;  /* 0x000000012035c824 */ /* 0x000fe200028e0635 */
[----:B------:R-:W-:-:S04]  /*48b0*/  LOP3.LUT P0, RZ, R26, 0x2, RZ, 0xc0, !PT ;  /* 0x000000021aff7812 */ /* 0x000fc8000780c0ff */
[----:B------:R-:W-:Y:S01]  /*48c0*/  P2R R38, PR, RZ, 0x1 ;  /* 0x00000001ff267803 */ /* 0x000fe20000000000 */
[----:B------:R-:W3:Y:S01]  /*48d0*/  @!P4 LDG.E R53, desc[UR8][R52.64] ;  /* 0x000000083435c981 */ /* 0x000ee2000c1e1900 */
[----:B------:R-:W-:-:S13]  /*48e0*/  LOP3.LUT P0, RZ, R26, 0x8, RZ, 0xc0, !PT ;  /* 0x000000081aff7812 */ /* 0x000fda000780c0ff */
[----:B------:R-:W2:Y:S04]  /*48f0*/  @!P0 LDG.E R68, desc[UR8][R68.64] ;  /* 0x0000000844448981 */ /* 0x000ea8000c1e1900 */
[----:B------:R5:W2:Y:S01]  /*4900*/  @!P0 LDG.E R25, desc[UR8][R24.64] ;  /* 0x0000000818198981 */ /* 0x000aa2000c1e1900 */
[----:B----4-:R-:W-:Y:S02]  /*4910*/  IMAD.IADD R32, R56, 0x1, -R59 ;  /* 0x0000000138207824 */ /* 0x010fe400078e0a3b */
[----:B------:R-:W4:Y:S03]  /*4920*/  LDC.64 R58, c[0x0][0x3d8] ;  /* 0x0000f600ff3a7b82 */ /* 0x000f260000000a00 */
[----:B------:R-:W-:-:S04]  /*4930*/  ISETP.GT.U32.AND P5, PT, R32, UR16, PT ;  /* 0x0000001020007c0c */ /* 0x000fc8000bfa4070 */
[----:B------:R-:W-:-:S13]  /*4940*/  ISETP.GT.AND.EX P5, PT, RZ, UR17, PT, P5 ;  /* 0x00000011ff007c0c */ /* 0x000fda000bfa4350 */
[----:B-1----:R-:W-:-:S05]  /*4950*/  @!P5 IADD3 R64, P6, PT, R31, R64, RZ ;  /* 0x000000401f40d210 */ /* 0x002fca0007fde0ff */
[----:B------:R-:W-:Y:S02]  /*4960*/  @!P5 IMAD.X R65, RZ, RZ, R65, P6 ;  /* 0x000000ffff41d224 */ /* 0x000fe400030e0641 */
[----:B------:R-:W-:-:S03]  /*4970*/  @!P5 IMAD.SHL.U32 R73, R64, 0x4, RZ ;  /* 0x000000044049d824 */ /* 0x000fc600078e00ff */
[----:B------:R-:W-:Y:S02]  /*4980*/  @!P5 SHF.L.U64.HI R64, R64, 0x2, R65 ;  /* 0x000000024040d819 */ /* 0x000fe40000010241 */
[----:B0-----:R-:W-:-:S05]  /*4990*/  @!P5 IADD3 R56, P6, PT, R73, R70, RZ ;  /* 0x000000464938d210 */ /* 0x001fca0007fde0ff */
[----:B------:R-:W-:Y:S01]  /*49a0*/  @!P5 IMAD.X R57, R64, 0x1, R71, P6 ;  /* 0x000000014039d824 */ /* 0x000fe200030e0647 */
[----:B------:R-:W-:-:S04]  /*49b0*/  IADD3 R70, P6, PT, R28, UR18, RZ ;  /* 0x000000121c467c10 */ /* 0x000fc8000ffde0ff */
[----:B------:R-:W-:Y:S02]  /*49c0*/  IADD3.X R71, PT, PT, R27, UR19, RZ, P6, !PT ;  /* 0x000000131b477c10 */ /* 0x000fe4000b7fe4ff */
[----:B------:R-:W-:Y:S01]  /*49d0*/  LOP3.LUT P2, RZ, R26, 0x4, RZ, 0xc0, !PT ;  /* 0x000000041aff7812 */ /* 0x000fe2000784c0ff */
[----:B-----5:R-:W-:Y:S01]  /*49e0*/  IMAD.MOV.U32 R24, RZ, RZ, RZ ;  /* 0x000000ffff187224 */ /* 0x020fe200078e00ff */
[----:B------:R-:W5:Y:S04]  /*49f0*/  @!P5 LDG.E R56, desc[UR8][R56.64] ;  /* 0x000000083838d981 */ /* 0x000f68000c1e1900 */
[----:B------:R-:W3:Y:S01]  /*4a00*/  LDG.E R71, desc[UR8][R70.64] ;  /* 0x0000000846477981 */ /* 0x000ee2000c1e1900 */
[----:B----4-:R-:W-:-:S05]  /*4a10*/  @!P5 IADD3 R58, P6, PT, R73, R58, RZ ;  /* 0x0000003a493ad210 */ /* 0x010fca0007fde0ff */
[----:B------:R-:W-:Y:S02]  /*4a20*/  @!P5 IMAD.X R59, R64, 0x1, R59, P6 ;  /* 0x00000001403bd824 */ /* 0x000fe400030e063b */
[----:B------:R-:W0:Y:S01]  /*4a30*/  LDC.64 R64, c[0x0][0x3e8] ;  /* 0x0000fa00ff407b82 */ /* 0x000e220000000a00 */
[----:B------:R-:W-:-:S03]  /*4a40*/  P2R R72, PR, RZ, 0x4 ;  /* 0x00000004ff487803 */ /* 0x000fc60000000000 */
[----:B------:R-:W5:Y:S01]  /*4a50*/  @!P5 LDG.E R59, desc[UR8][R58.64] ;  /* 0x000000083a3bd981 */ /* 0x000f62000c1e1900 */
[----:B---3--:R-:W-:-:S03]  /*4a60*/  IMAD.IADD R27, R62, 0x1, -R71 ;  /* 0x000000013e1b7824 */ /* 0x008fc600078e0a47 */
[----:B------:R-:W1:Y:S02]  /*4a70*/  LDC.64 R62, c[0x0][0x3d8] ;  /* 0x0000f600ff3e7b82 */ /* 0x000e640000000a00 */
[----:B------:R-:W-:-:S04]  /*4a80*/  ISETP.GT.U32.AND P6, PT, R27, UR16, PT ;  /* 0x000000101b007c0c */ /* 0x000fc8000bfc4070 */
[----:B------:R-:W-:Y:S02]  /*4a90*/  ISETP.GT.AND.EX P6, PT, RZ, UR17, PT, P6 ;  /* 0x00000011ff007c0c */ /* 0x000fe4000bfc4360 */
[----:B------:R-:W3:Y:S11]  /*4aa0*/  LDC.64 R70, c[0x0][0x3d0] ;  /* 0x0000f400ff467b82 */ /* 0x000ef60000000a00 */
[----:B0-----:R-:W-:-:S05]  /*4ab0*/  @!P6 IADD3 R64, P1, PT, R29, R64, RZ ;  /* 0x000000401d40e210 */ /* 0x001fca0007f3e0ff */
[----:B------:R-:W-:Y:S02]  /*4ac0*/  @!P6 IMAD.X R65, RZ, RZ, R65, P1 ;  /* 0x000000ffff41e224 */ /* 0x000fe400008e0641 */
[----:B------:R-:W-:-:S03]  /*4ad0*/  @!P6 IMAD.SHL.U32 R27, R64, 0x4, RZ ;  /* 0x00000004401be824 */ /* 0x000fc600078e00ff */
[----:B------:R-:W-:Y:S02]  /*4ae0*/  @!P6 SHF.L.U64.HI R28, R64, 0x2, R65 ;  /* 0x00000002401ce819 */ /* 0x000fe40000010241 */
[----:B------:R-:W-:-:S05]  /*4af0*/  @!P6 IADD3 R64, P1, PT, R27, R74, RZ ;  /* 0x0000004a1b40e210 */ /* 0x000fca0007f3e0ff */
[----:B------:R-:W-:Y:S01]  /*4b00*/  @!P6 IMAD.X R65, R28, 0x1, R75, P1 ;  /* 0x000000011c41e824 */ /* 0x000fe200008e064b */
[----:B-1----:R-:W-:Y:S01]  /*4b10*/  @!P6 IADD3 R62, P1, PT, R27, R62, RZ ;  /* 0x0000003e1b3ee210 */ /* 0x002fe20007f3e0ff */
[----:B--2---:R-:W-:Y:S02]  /*4b20*/  @!P0 IMAD.IADD R27, R68, 0x1, -R25 ;  /* 0x00000001441b8824 */ /* 0x004fe400078e0a19 */
[----:B------:R-:W0:Y:S01]  /*4b30*/  LDC.64 R68, c[0x0][0x3d0] ;  /* 0x0000f400ff447b82 */ /* 0x000e220000000a00 */
[----:B------:R-:W2:Y:S02]  /*4b40*/  @!P6 LDG.E R64, desc[UR8][R64.64] ;  /* 0x000000084040e981 */ /* 0x000ea4000c1e1900 */
[----:B---3--:R-:W-:Y:S01]  /*4b50*/  @!P0 ISETP.GE.U32.AND P2, PT, R27, R70, PT ;  /* 0x000000461b00820c */ /* 0x008fe20003f46070 */
[----:B------:R-:W-:Y:S01]  /*4b60*/  @!P6 IMAD.X R63, R28, 0x1, R63, P1 ;  /* 0x000000011c3fe824 */ /* 0x000fe200008e063f */
[----:B------:R-:W-:Y:S02]  /*4b70*/  LOP3.LUT P1, RZ, R26, 0x1, RZ, 0xc0, !PT ;  /* 0x000000011aff7812 */ /* 0x000fe4000782c0ff */
[----:B------:R-:W-:-:S02]  /*4b80*/  @!P0 ISETP.GE.AND.EX P2, PT, RZ, R71, PT, P2 ;  /* 0x00000047ff00820c */ /* 0x000fc40003f46320 */
[----:B------:R-:W-:Y:S01]  /*4b90*/  CS2R R26, SRZ ;  /* 0x00000000001a7805 */ /* 0x000fe2000001ff00 */
[----:B------:R-:W-:Y:S01]  /*4ba0*/  IMAD.MOV.U32 R28, RZ, RZ, 0x1 ;  /* 0x00000001ff1c7424 */ /* 0x000fe200078e00ff */
[----:B------:R-:W2:Y:S01]  /*4bb0*/  @!P6 LDG.E R63, desc[UR8][R62.64] ;  /* 0x000000083e3fe981 */ /* 0x000ea2000c1e1900 */
[----:B------:R-:W-:Y:S02]  /*4bc0*/  @!P0 SEL R27, RZ, 0x1, P2 ;  /* 0x00000001ff1b8807 */ /* 0x000fe40001000000 */
[----:B------:R-:W-:-:S04]  /*4bd0*/  ISETP.NE.AND P2, PT, R72, RZ, PT ;  /* 0x000000ff4800720c */ /* 0x000fc80003f45270 */
[----:B------:R-:W3:Y:S04]  /*4be0*/  @!P1 LDG.E R14, desc[UR8][R14.64] ;  /* 0x000000080e0e9981 */ /* 0x000ee8000c1e1900 */
[----:B------:R-:W3:Y:S05]  /*4bf0*/  @!P1 LDG.E R17, desc[UR8][R16.64] ;  /* 0x0000000810119981 */ /* 0x000eea000c1e1900 */
[----:B------:R-:W4:Y:S04]  /*4c00*/  @!P2 LDG.E R66, desc[UR8][R66.64] ;  /* 0x000000084242a981 */ /* 0x000f28000c1e1900 */
[----:B------:R-:W4:Y:S01]  /*4c10*/  @!P2 LDG.E R23, desc[UR8][R22.64] ;  /* 0x000000081617a981 */ /* 0x000f22000c1e1900 */
[----:B------:R-:W-:-:S02]  /*4c20*/  @!P0 IMAD.MOV.U32 R28, RZ, RZ, RZ ;  /* 0x000000ffff1c8224 */ /* 0x000fc400078e00ff */
[----:B----4-:R-:W-:Y:S02]  /*4c30*/  @!P2 IMAD.IADD R25, R66, 0x1, -R23 ;  /* 0x000000014219a824 */ /* 0x010fe400078e0a17 */
[----:B------:R-:W1:Y:S03]  /*4c40*/  LDC.64 R66, c[0x0][0x3d0] ;  /* 0x0000f400ff427b82 */ /* 0x000e660000000a00 */
[----:B0-----:R-:W-:-:S04]  /*4c50*/  @!P2 ISETP.GE.U32.AND P0, PT, R25, R68, PT ;  /* 0x000000441900a20c */ /* 0x001fc80003f06070 */
[----:B------:R-:W-:-:S04]  /*4c60*/  @!P2 ISETP.GE.AND.EX P0, PT, RZ, R69, PT, P0 ;  /* 0x00000045ff00a20c */ /* 0x000fc80003f06300 */
[----:B------:R-:W-:Y:S02]  /*4c70*/  @!P2 SEL R26, RZ, 0x1, P0 ;  /* 0x00000001ff1aa807 */ /* 0x000fe40000000000 */
[----:B------:R-:W-:-:S13]  /*4c80*/  ISETP.NE.AND P0, PT, R38, RZ, PT ;  /* 0x000000ff2600720c */ /* 0x000fda0003f05270 */
[----:B------:R3:W4:Y:S04]  /*4c90*/  @!P0 LDG.E R20, desc[UR8][R20.64] ;  /* 0x0000000814148981 */ /* 0x000728000c1e1900 */
[----:B------:R-:W4:Y:S01]  /*4ca0*/  @!P0 LDG.E R61, desc[UR8][R60.64] ;  /* 0x000000083c3d8981 */ /* 0x000f22000c1e1900 */
[----:B------:R-:W-:Y:S02]  /*4cb0*/  IMAD.MOV.U32 R25, RZ, RZ, 0x1 ;  /* 0x00000001ff197424 */ /* 0x000fe400078e00ff */
[----:B------:R-:W-:Y:S02]  /*4cc0*/  @!P2 IMAD.MOV.U32 R25, RZ, RZ, RZ ;  /* 0x000000ffff19a224 */ /* 0x000fe400078e00ff */
[----:B---3--:R-:W-:Y:S02]  /*4cd0*/  @!P1 IMAD.IADD R21, R14, 0x1, -R17 ;  /* 0x000000010e159824 */ /* 0x008fe400078e0a11 */
[----:B------:R-:W-:Y:S01]  /*4ce0*/  IMAD.MOV.U32 R22, RZ, RZ, RZ ;  /* 0x000000ffff167224 */ /* 0x000fe200078e00ff */
[----:B------:R-:W0:Y:S01]  /*4cf0*/  LDC.64 R16, c[0x0][0x3d0] ;  /* 0x0000f400ff107b82 */ /* 0x000e220000000a00 */
[----:B----4-:R-:W-:-:S07]  /*4d00*/  @!P0 IMAD.IADD R23, R20, 0x1, -R61 ;  /* 0x0000000114178824 */ /* 0x010fce00078e0a3d */
[----:B------:R-:W3:Y:S01]  /*4d10*/  LDC.64 R60, c[0x0][0x3d0] ;  /* 0x0000f400ff3c7b82 */ /* 0x000ee20000000a00 */
[----:B-1----:R-:W-:Y:S01]  /*4d20*/  @!P0 ISETP.GE.U32.AND P2, PT, R23, R66, PT ;  /* 0x000000421700820c */ /* 0x002fe20003f46070 */
[----:B------:R-:W-:-:S03]  /*4d30*/  IMAD.MOV.U32 R23, RZ, RZ, 0x1 ;  /* 0x00000001ff177424 */ /* 0x000fc600078e00ff */
[----:B------:R-:W-:Y:S01]  /*4d40*/  @!P0 ISETP.GE.AND.EX P2, PT, RZ, R67, PT, P2 ;  /* 0x00000043ff00820c */ /* 0x000fe20003f46320 */
[----:B------:R-:W-:-:S03]  /*4d50*/  @!P0 IMAD.MOV.U32 R23, RZ, RZ, RZ ;  /* 0x000000ffff178224 */ /* 0x000fc600078e00ff */
[----:B------:R-:W-:Y:S02]  /*4d60*/  @!P0 SEL R24, RZ, 0x1, P2 ;  /* 0x00000001ff188807 */ /* 0x000fe40001000000 */
[----:B---3--:R-:W-:-:S04]  /*4d70*/  @!P1 ISETP.GE.U32.AND P0, PT, R21, R60, PT ;  /* 0x0000003c1500920c */ /* 0x008fc80003f06070 */
[----:B------:R-:W-:-:S04]  /*4d80*/  @!P1 ISETP.GE.AND.EX P0, PT, RZ, R61, PT, P0 ;  /* 0x0000003dff00920c */ /* 0x000fc80003f06300 */
[----:B------:R-:W-:Y:S02]  /*4d90*/  @!P1 SEL R22, RZ, 0x1, P0 ;  /* 0x00000001ff169807 */ /* 0x000fe40000000000 */
[----:B------:R-:W-:-:S13]  /*4da0*/  ISETP.NE.AND P0, PT, R36, RZ, PT ;  /* 0x000000ff2400720c */ /* 0x000fda0003f05270 */
[----:B------:R-:W3:Y:S04]  /*4db0*/  @!P0 LDG.E R6, desc[UR8][R6.64] ;  /* 0x0000000806068981 */ /* 0x000ee8000c1e1900 */
[----:B------:R-:W3:Y:S01]  /*4dc0*/  @!P0 LDG.E R9, desc[UR8][R8.64] ;  /* 0x0000000808098981 */ /* 0x000ee2000c1e1900 */
[----:B------:R-:W-:Y:S02]  /*4dd0*/  IMAD.MOV.U32 R21, RZ, RZ, 0x1 ;  /* 0x00000001ff157424 */ /* 0x000fe400078e00ff */
[----:B------:R-:W-:Y:S02]  /*4de0*/  @!P1 IMAD.MOV.U32 R21, RZ, RZ, RZ ;  /* 0x000000ffff159224 */ /* 0x000fe400078e00ff */
[----:B------:R-:W-:Y:S01]  /*4df0*/  IMAD.MOV.U32 R20, RZ, RZ, RZ ;  /* 0x000000ffff147224 */ /* 0x000fe200078e00ff */
[----:B------:R-:W-:-:S13]  /*4e00*/  ISETP.NE.AND P2, PT, R40, RZ, PT ;  /* 0x000000ff2800720c */ /* 0x000fda0003f45270 */
[----:B------:R-:W4:Y:S04]  /*4e10*/  @!P2 LDG.E R10, desc[UR8][R10.64] ;  /* 0x000000080a0aa981 */ /* 0x000f28000c1e1900 */
[----:B------:R-:W4:Y:S01]  /*4e20*/  @!P2 LDG.E R13, desc[UR8][R12.64] ;  /* 0x000000080c0da981 */ /* 0x000f22000c1e1900 */
[----:B---3--:R-:W-:Y:S02]  /*4e30*/  @!P0 IMAD.IADD R15, R6, 0x1, -R9 ;  /* 0x00000001060f8824 */ /* 0x008fe400078e0a09 */
[----:B------:R-:W1:Y:S03]  /*4e40*/  LDC.64 R6, c[0x0][0x3d0] ;  /* 0x0000f400ff067b82 */ /* 0x000e660000000a00 */
[----:B0-----:R-:W-:-:S04]  /*4e50*/  @!P0 ISETP.GE.U32.AND P1, PT, R15, R16, PT ;  /* 0x000000100f00820c */ /* 0x001fc80003f26070 */
[----:B------:R-:W-:Y:S01]  /*4e60*/  @!P0 ISETP.GE.AND.EX P1, PT, RZ, R17, PT, P1 ;  /* 0x00000011ff00820c */ /* 0x000fe20003f26310 */
[----:B------:R-:W0:Y:S03]  /*4e70*/  LDC.64 R8, c[0x0][0x3d0] ;  /* 0x0000f400ff087b82 */ /* 0x000e260000000a00 */
[----:B------:R-:W-:Y:S02]  /*4e80*/  @!P0 SEL R20, RZ, 0x1, P1 ;  /* 0x00000001ff148807 */ /* 0x000fe40000800000 */
[----:B------:R-:W-:Y:S01]  /*4e90*/  ISETP.NE.AND P1, PT, R34, RZ, PT ;  /* 0x000000ff2200720c */ /* 0x000fe20003f25270 */
[----:B------:R-:W-:Y:S02]  /*4ea0*/  IMAD.MOV.U32 R77, RZ, RZ, 0x1 ;  /* 0x00000001ff4d7424 */ /* 0x000fe400078e00ff */
[----:B------:R-:W-:Y:S01]  /*4eb0*/  IMAD.MOV.U32 R75, RZ, RZ, RZ ;  /* 0x000000ffff4b7224 */ /* 0x000fe200078e00ff */
[----:B------:R-:W3:Y:S09]  /*4ec0*/  LDC.64 R14, c[0x0][0x3d0] ;  /* 0x0000f400ff0e7b82 */ /* 0x000ef20000000a00 */
[----:B------:R-:W2:Y:S04]  /*4ed0*/  @!P1 LDG.E R4, desc[UR8][R4.64] ;  /* 0x0000000804049981 */ /* 0x000ea8000c1e1900 */
[----:B------:R-:W2:Y:S01]  /*4ee0*/  @!P1 LDG.E R3, desc[UR8][R2.64] ;  /* 0x0000000802039981 */ /* 0x000ea2000c1e1900 */
[----:B------:R-:W-:-:S02]  /*4ef0*/  @!P0 IMAD.MOV.U32 R77, RZ, RZ, RZ ;  /* 0x000000ffff4d8224 */ /* 0x000fc400078e00ff */
[----:B----4-:R-:W-:Y:S02]  /*4f00*/  @!P2 IMAD.IADD R13, R10, 0x1, -R13 ;  /* 0x000000010a0da824 */ /* 0x010fe400078e0a0d */
[----:B------:R-:W-:Y:S01]  /*4f10*/  @!P3 IMAD.IADD R51, R18, 0x1, -R51 ;  /* 0x000000011233b824 */ /* 0x000fe200078e0a33 */
[----:B------:R-:W4:Y:S01]  /*4f20*/  LDC.64 R10, c[0x0][0x3d0] ;  /* 0x0000f400ff0a7b82 */ /* 0x000f220000000a00 */
[----:B------:R-:W-:Y:S02]  /*4f30*/  IMAD.MOV.U32 R73, RZ, RZ, 0x1 ;  /* 0x00000001ff497424 */ /* 0x000fe400078e00ff */
[----:B------:R-:W-:Y:S02]  /*4f40*/  @!P1 IMAD.MOV.U32 R73, RZ, RZ, RZ ;  /* 0x000000ffff499224 */ /* 0x000fe400078e00ff */
[----:B------:R-:W-:Y:S02]  /*4f50*/  IMAD.MOV.U32 R71, RZ, RZ, RZ ;  /* 0x000000ffff477224 */ /* 0x000fe400078e00ff */
[----:B------:R-:W-:-:S02]  /*4f60*/  IMAD.MOV.U32 R69, RZ, RZ, 0x1 ;  /* 0x00000001ff457424 */ /* 0x000fc400078e00ff */
[----:B------:R-:W-:Y:S02]  /*4f70*/  @!P2 IMAD.MOV.U32 R69, RZ, RZ, RZ ;  /* 0x000000ffff45a224 */ /* 0x000fe400078e00ff */
[----:B------:R-:W-:Y:S02]  /*4f80*/  IMAD.MOV.U32 R67, RZ, RZ, RZ ;  /* 0x000000ffff437224 */ /* 0x000fe400078e00ff */
[----:B------:R-:W-:Y:S02]  /*4f90*/  IMAD.MOV.U32 R65, RZ, RZ, 0x1 ;  /* 0x00000001ff417424 */ /* 0x000fe400078e00ff */
[----:B------:R-:W-:Y:S02]  /*4fa0*/  @!P3 IMAD.MOV.U32 R65, RZ, RZ, RZ ;  /* 0x000000ffff41b224 */ /* 0x000fe400078e00ff */
[----:B------:R-:W-:Y:S02]  /*4fb0*/  @!P4 IMAD.IADD R53, R54, 0x1, -R53 ;  /* 0x000000013635c824 */ /* 0x000fe400078e0a35 */
[----:B-----5:R-:W-:-:S02]  /*4fc0*/  @!P5 IMAD.IADD R59, R56, 0x1, -R59 ;  /* 0x00000001383bd824 */ /* 0x020fc400078e0a3b */
[----:B------:R-:W-:Y:S01]  /*4fd0*/  IMAD.MOV.U32 R57, RZ, RZ, RZ ;  /* 0x000000ffff397224 */ /* 0x000fe200078e00ff */
[----:B------:R-:W5:Y:S01]  /*4fe0*/  S2R R60, SR_LANEID ;  /* 0x00000000003c7919 */ /* 0x000f620000000000 */
[----:B------:R-:W-:Y:S02]  /*4ff0*/  IMAD.MOV.U32 R46, RZ, RZ, RZ ;  /* 0x000000ffff2e7224 */ /* 0x000fe400078e00ff */
[----:B------:R-:W-:Y:S02]  /*5000*/  IMAD.MOV.U32 R55, RZ, RZ, 0x1 ;  /* 0x00000001ff377424 */ /* 0x000fe400078e00ff */
[----:B------:R-:W-:Y:S02]  /*5010*/  @!P5 IMAD.MOV.U32 R55, RZ, RZ, RZ ;  /* 0x000000ffff37d224 */ /* 0x000fe400078e00ff */
[----:B------:R-:W-:Y:S02]  /*5020*/  IMAD.MOV.U32 R42, RZ, RZ, 0x1 ;  /* 0x00000001ff2a7424 */ /* 0x000fe400078e00ff */
[----:B------:R-:W-:Y:S01]  /*5030*/  @!P6 IMAD.MOV.U32 R42, RZ, RZ, RZ ;  /* 0x000000ffff2ae224 */ /* 0x000fe200078e00ff */
[----:B------:R-:W1:Y:S01]  /*5040*/  S2UR UR5, SR_CgaCtaId ;  /* 0x00000000000579c3 */ /* 0x000e620000008800 */
[----:B------:R-:W-:-:S02]  /*5050*/  UMOV UR4, 0x400 ;  /* 0x0000040000047882 */ /* 0x000fc40000000000 */
[----:B-1----:R-:W-:-:S05]  /*5060*/  ULEA UR6, UR5, UR4, 0x18 ;  /* 0x0000000405067291 */ /* 0x002fca000f8ec0ff */
[----:B------:R-:W-:Y:S01]  /*5070*/  BAR.SYNC.DEFER_BLOCKING 0x0 ;  /* 0x0000000000007b1d */ /* 0x000fe20000010000 */
[----:B--2---:R-:W-:-:S07]  /*5080*/  @!P1 IMAD.IADD R3, R4, 0x1, -R3 ;  /* 0x0000000104039824 */ /* 0x004fce00078e0a03 */
[----:B------:R-:W1:Y:S01]  /*5090*/  LDC.64 R4, c[0x0][0x3d0] ;  /* 0x0000f400ff047b82 */ /* 0x000e620000000a00 */
[----:B------:R-:W-:-:S04]  /*50a0*/  @!P1 ISETP.GE.U32.AND P0, PT, R3, R6, PT ;  /* 0x000000060300920c */ /* 0x000fc80003f06070 */
[----:B------:R-:W-:-:S03]  /*50b0*/  @!P1 ISETP.GE.AND.EX P0, PT, RZ, R7, PT, P0 ;  /* 0x00000007ff00920c */ /* 0x000fc60003f06300 */
[----:B------:R-:W2:Y:S01]  /*50c0*/  LDC.64 R6, c[0x0][0x3d0] ;  /* 0x0000f400ff067b82 */ /* 0x000ea20000000a00 */
[----:B------:R-:W-:Y:S02]  /*50d0*/  @!P1 SEL R75, RZ, 0x1, P0 ;  /* 0x00000001ff4b9807 */ /* 0x000fe40000000000 */
[----:B0-----:R-:W-:-:S04]  /*50e0*/  @!P2 ISETP.GE.U32.AND P0, PT, R13, R8, PT ;  /* 0x000000080d00a20c */ /* 0x001fc80003f06070 */
[----:B------:R-:W-:Y:S02]  /*50f0*/  @!P2 ISETP.GE.AND.EX P0, PT, RZ, R9, PT, P0 ;  /* 0x00000009ff00a20c */ /* 0x000fe40003f06300 */
[----:B-1----:R-:W-:Y:S02]  /*5100*/  @!P3 ISETP.GE.U32.AND P1, PT, R51, R4, PT ;  /* 0x000000043300b20c */ /* 0x002fe40003f26070 */
[----:B------:R-:W-:Y:S02]  /*5110*/  @!P2 SEL R71, RZ, 0x1, P0 ;  /* 0x00000001ff47a807 */ /* 0x000fe40000000000 */
[----:B------:R-:W-:Y:S02]  /*5120*/  @!P3 ISETP.GE.AND.EX P1, PT, RZ, R5, PT, P1 ;  /* 0x00000005ff00b20c */ /* 0x000fe40003f26310 */
[----:B------:R-:W-:Y:S02]  /*5130*/  IADD3 R5, P2, PT, R27, R26, RZ ;  /* 0x0000001a1b057210 */ /* 0x000fe40007f5e0ff */
[----:B------:R-:W-:-:S02]  /*5140*/  @!P3 SEL R67, RZ, 0x1, P1 ;  /* 0x00000001ff43b807 */ /* 0x000fc40000800000 */
[----:B------:R-:W-:Y:S01]  /*5150*/  IADD3 R5, P3, PT, R24, R5, RZ ;  /* 0x0000000518057210 */ /* 0x000fe20007f7e0ff */
[----:B------:R-:W-:-:S03]  /*5160*/  IMAD.X R58, R28, 0x1, R25, P2 ;  /* 0x000000011c3a7824 */ /* 0x000fc600010e0619 */
[----:B------:R-:W-:Y:S01]  /*5170*/  IADD3 R61, P2, PT, R22, R5, RZ ;  /* 0x00000005163d7210 */ /* 0x000fe20007f5e0ff */
[----:B------:R-:W-:Y:S01]  /*5180*/  IMAD.X R58, R23, 0x1, R58, P3 ;  /* 0x00000001173a7824 */ /* 0x000fe200018e063a */
[----:B---3--:R-:W-:Y:S02]  /*5190*/  @!P4 ISETP.GE.U32.AND P0, PT, R53, R14, PT ;  /* 0x0000000e3500c20c */ /* 0x008fe40003f06070 */
[----:B------:R-:W-:Y:S01]  /*51a0*/  IADD3 R56, P3, PT, R20, R61, RZ ;  /* 0x0000003d14387210 */ /* 0x000fe20007f7e0ff */
[----:B------:R-:W-:Y:S01]  /*51b0*/  IMAD.X R54, R21, 0x1, R58, P2 ;  /* 0x0000000115367824 */ /* 0x000fe200010e063a */
[----:B------:R-:W-:Y:S02]  /*51c0*/  @!P4 ISETP.GE.AND.EX P0, PT, RZ, R15, PT, P0 ;  /* 0x0000000fff00c20c */ /* 0x000fe40003f06300 */
[----:B------:R-:W-:Y:S01]  /*51d0*/  IADD3 R52, P2, PT, R75, R56, RZ ;  /* 0x000000384b347210 */ /* 0x000fe20007f5e0ff */
[----:B------:R-:W-:Y:S01]  /*51e0*/  IMAD.X R50, R77, 0x1, R54, P3 ;  /* 0x000000014d327824 */ /* 0x000fe200018e0636 */
[----:B--2---:R-:W-:Y:S01]  /*51f0*/  @!P5 ISETP.GE.U32.AND P1, PT, R59, R6, PT ;  /* 0x000000063b00d20c */ /* 0x004fe20003f26070 */
[----:B------:R-:W-:Y:S01]  /*5200*/  @!P6 IMAD.IADD R3, R64, 0x1, -R63 ;  /* 0x000000014003e824 */ /* 0x000fe200078e0a3f */
[----:B------:R-:W-:Y:S01]  /*5210*/  IADD3 R48, P3, PT, R71, R52, RZ ;  /* 0x0000003447307210 */ /* 0x000fe20007f7e0ff */
[----:B------:R-:W-:Y:S01]  /*5220*/  IMAD.MOV.U32 R63, RZ, RZ, RZ ;  /* 0x000000ffff3f7224 */ /* 0x000fe200078e00ff */
[----:B------:R-:W-:Y:S01]  /*5230*/  @!P4 SEL R63, RZ, 0x1, P0 ;  /* 0x00000001ff3fc807 */ /* 0x000fe20000000000 */
[----:B------:R-:W-:Y:S01]  /*5240*/  IMAD.X R44, R73, 0x1, R50, P2 ;  /* 0x00000001492c7824 */ /* 0x000fe200010e0632 */
[----:B----4-:R-:W-:-:S02]  /*5250*/  @!P6 ISETP.GE.U32.AND P0, PT, R3, R10, PT ;  /* 0x0000000a0300e20c */ /* 0x010fc40003f06070 */
[----:B------:R-:W-:Y:S01]  /*5260*/  @!P5 ISETP.GE.AND.EX P1, PT, RZ, R7, PT, P1 ;  /* 0x00000007ff00d20c */ /* 0x000fe20003f26310 */
[----:B------:R-:W-:Y:S01]  /*5270*/  IMAD.X R38, R69, 0x1, R44, P3 ;  /* 0x0000000145267824 */ /* 0x000fe200018e062c */
[----:B------:R-:W-:Y:S01]  /*5280*/  IADD3 R40, P2, PT, R67, R48, RZ ;  /* 0x0000003043287210 */ /* 0x000fe20007f5e0ff */
[----:B------:R-:W-:Y:S01]  /*5290*/  IMAD.MOV.U32 R59, RZ, RZ, 0x1 ;  /* 0x00000001ff3b7424 */ /* 0x000fe200078e00ff */
[----:B------:R-:W-:Y:S02]  /*52a0*/  @!P6 ISETP.GE.AND.EX P0, PT, RZ, R11, PT, P0 ;  /* 0x0000000bff00e20c */ /* 0x000fe40003f06300 */
[----:B------:R-:W-:Y:S01]  /*52b0*/  @!P5 SEL R57, RZ, 0x1, P1 ;  /* 0x00000001ff39d807 */ /* 0x000fe20000800000 */
[----:B------:R-:W-:Y:S01]  /*52c0*/  @!P4 IMAD.MOV.U32 R59, RZ, RZ, RZ ;  /* 0x000000ffff3bc224 */ /* 0x000fe200078e00ff */
[----:B------:R-:W-:Y:S01]  /*52d0*/  IADD3 R36, P1, PT, R63, R40, RZ ;  /* 0x000000283f247210 */ /* 0x000fe20007f3e0ff */
[----:B------:R-:W-:Y:S01]  /*52e0*/  IMAD.X R34, R65, 0x1, R38, P2 ;  /* 0x0000000141227824 */ /* 0x000fe200010e0626 */
[----:B------:R-:W-:-:S02]  /*52f0*/  @!P6 SEL R46, RZ, 0x1, P0 ;  /* 0x00000001ff2ee807 */ /* 0x000fc40000000000 */
[----:B------:R-:W-:Y:S01]  /*5300*/  IADD3 R53, P0, PT, R57, R36, RZ ;  /* 0x0000002439357210 */ /* 0x000fe20007f1e0ff */
[----:B------:R-:W-:-:S03]  /*5310*/  IMAD.X R32, R59, 0x1, R34, P1 ;  /* 0x000000013b207824 */ /* 0x000fc600008e0622 */
[----:B------:R-:W-:Y:S01]  /*5320*/  IADD3 R5, P1, PT, R46, R53, RZ ;  /* 0x000000352e057210 */ /* 0x000fe20007f3e0ff */
[----:B------:R-:W-:-:S04]  /*5330*/  IMAD.X R51, R55, 0x1, R32, P0 ;  /* 0x0000000137337824 */ /* 0x000fc800000e0620 */
[----:B------:R-:W-:Y:S01]  /*5340*/  IMAD.X R4, R42, 0x1, R51, P1 ;  /* 0x000000012a047824 */ /* 0x000fe200008e0633 */
[----:B------:R-:W0:Y:S04]  /*5350*/  SHFL.UP PT, R2, R5, 0x1, RZ ;  /* 0x0420000005027989 */ /* 0x000e2800000e00ff */
[----:B------:R-:W1:Y:S01]  /*5360*/  SHFL.UP PT, R3, R4, 0x1, RZ ;  /* 0x0420000004037989 */ /* 0x000e6200000e00ff */
[----:B-----5:R-:W-:-:S04]  /*5370*/  ISETP.GE.AND P1, PT, R60, 0x1, PT ;  /* 0x000000013c00780c */ /* 0x020fc80003f26270 */
        /* <DEDUP_REMOVED lines=28> */
[----:B------:R-:W-:-:S04]  /*5540*/  ISETP.GE.AND P1, PT, R60, 0x10, PT ;  /* 0x000000103c00780c */ /* 0x000fc80003f26270 */
        /* <DEDUP_REMOVED lines=10> */
[----:B------:R-:W2:Y:S01]  /*55f0*/  LDS.128 R12, [UR6+0x20] ;  /* 0x00002006ff0c7984 */ /* 0x000ea20008000c00 */
[----:B------:R-:W-:-:S03]  /*5600*/  SHF.R.U32.HI R62, RZ, 0x5, R30 ;  /* 0x00000005ff3e7819 */ /* 0x000fc6000001161e */
[----:B------:R-:W3:Y:S01]  /*5610*/  LDS.128 R4, [UR6+0x30] ;  /* 0x00003006ff047984 */ /* 0x000ee20008000c00 */
[----:B------:R-:W-:Y:S02]  /*5620*/  ISETP.NE.AND P1, PT, R62, 0x2, PT ;  /* 0x000000023e00780c */ /* 0x000fe40003f25270 */
[----:B0-----:R-:W-:-:S05]  /*5630*/  IADD3 R79, P0, PT, R8, R10, RZ ;  /* 0x0000000a084f7210 */ /* 0x001fca0007f1e0ff */
[----:B------:R-:W-:Y:S01]  /*5640*/  IMAD.X R81, R9, 0x1, R11, P0 ;  /* 0x0000000109517824 */ /* 0x000fe200000e060b */
[----:B-1----:R-:W-:Y:S02]  /*5650*/  IADD3 R11, P0, PT, R16, R79, RZ ;  /* 0x0000004f100b7210 */ /* 0x002fe40007f1e0ff */
[----:B------:R-:W-:Y:S02]  /*5660*/  SEL R16, R79, R8, !P1 ;  /* 0x000000084f107207 */ /* 0x000fe40004800000 */
[----:B------:R-:W-:Y:S02]  /*5670*/  SEL R64, R81, R9, !P1 ;  /* 0x0000000951407207 */ /* 0x000fe40004800000 */
[----:B------:R-:W-:Y:S01]  /*5680*/  ISETP.NE.AND P1, PT, R62, 0x3, PT ;  /* 0x000000033e00780c */ /* 0x000fe20003f25270 */
[----:B------:R-:W-:Y:S01]  /*5690*/  IMAD.X R17, R17, 0x1, R81, P0 ;  /* 0x0000000111117824 */ /* 0x000fe200000e0651 */
[----:B------:R-:W-:Y:S02]  /*56a0*/  IADD3 R79, P0, PT, R18, R11, RZ ;  /* 0x0000000b124f7210 */ /* 0x000fe40007f1e0ff */
[----:B------:R-:W-:-:S02]  /*56b0*/  SEL R16, R11, R16, !P1 ;  /* 0x000000100b107207 */ /* 0x000fc40004800000 */
[----:B------:R-:W0:Y:S01]  /*56c0*/  LDS.128 R8, [UR6+0x40] ;  /* 0x00004006ff087984 */ /* 0x000e220008000c00 */
[----:B------:R-:W-:Y:S01]  /*56d0*/  IMAD.X R19, R19, 0x1, R17, P0 ;  /* 0x0000000113137824 */ /* 0x000fe200000e0611 */
[----:B------:R-:W-:Y:S02]  /*56e0*/  SEL R64, R17, R64, !P1 ;  /* 0x0000004011407207 */ /* 0x000fe40004800000 */
[----:B------:R-:W-:Y:S02]  /*56f0*/  ISETP.NE.AND P1, PT, R62, 0x4, PT ;  /* 0x000000043e00780c */ /* 0x000fe40003f25270 */
[----:B--2---:R-:W-:Y:S02]  /*5700*/  IADD3 R17, P0, PT, R12, R79, RZ ;  /* 0x0000004f0c117210 */ /* 0x004fe40007f1e0ff */
[----:B------:R-:W-:Y:S02]  /*5710*/  SEL R16, R79, R16, !P1 ;  /* 0x000000104f107207 */ /* 0x000fe40004800000 */
[----:B------:R-:W-:Y:S01]  /*5720*/  SEL R64, R19, R64, !P1 ;  /* 0x0000004013407207 */ /* 0x000fe20004800000 */
[----:B------:R-:W-:Y:S01]  /*5730*/  IMAD.X R79, R13, 0x1, R19, P0 ;  /* 0x000000010d4f7824 */ /* 0x000fe200000e0613 */
[----:B------:R-:W-:-:S02]  /*5740*/  ISETP.NE.AND P1, PT, R62, 0x5, PT ;  /* 0x000000053e00780c */ /* 0x000fc40003f25270 */
[----:B------:R-:W-:Y:S02]  /*5750*/  IADD3 R13, P0, PT, R14, R17, RZ ;  /* 0x000000110e0d7210 */ /* 0x000fe40007f1e0ff */
[----:B------:R-:W-:Y:S02]  /*5760*/  SEL R16, R17, R16, !P1 ;  /* 0x0000001011107207 */ /* 0x000fe40004800000 */
[----:B------:R-:W-:Y:S01]  /*5770*/  ISETP.NE.AND P2, PT, R62, 0x6, PT ;  /* 0x000000063e00780c */ /* 0x000fe20003f45270 */
[----:B------:R-:W-:Y:S01]  /*5780*/  IMAD.X R19, R15, 0x1, R79, P0 ;  /* 0x000000010f137824 */ /* 0x000fe200000e064f */
[----:B---3--:R-:W-:Y:S02]  /*5790*/  IADD3 R17, P0, PT, R4, R13, RZ ;  /* 0x0000000d04117210 */ /* 0x008fe40007f1e0ff */
[----:B------:R-:W-:Y:S02]  /*57a0*/  SEL R16, R13, R16, !P2 ;  /* 0x000000100d107207 */ /* 0x000fe40005000000 */
[----:B------:R-:W-:Y:S01]  /*57b0*/  SEL R64, R79, R64, !P1 ;  /* 0x000000404f407207 */ /* 0x000fe20004800000 */
[----:B------:R-:W1:Y:S01]  /*57c0*/  LDS.128 R12, [UR6+0x50] ;  /* 0x00005006ff0c7984 */ /* 0x000e620008000c00 */
[----:B------:R-:W-:Y:S01]  /*57d0*/  ISETP.NE.AND P1, PT, R62, 0x7, PT ;  /* 0x000000073e00780c */ /* 0x000fe20003f25270 */
[----:B------:R-:W-:Y:S01]  /*57e0*/  IMAD.X R5, R5, 0x1, R19, P0 ;  /* 0x0000000105057824 */ /* 0x000fe200000e0613 */
[----:B------:R-:W-:-:S02]  /*57f0*/  SEL R64, R19, R64, !P2 ;  /* 0x0000004013407207 */ /* 0x000fc40005000000 */
[----:B------:R-:W-:Y:S02]  /*5800*/  SEL R16, R17, R16, !P1 ;  /* 0x0000001011107207 */ /* 0x000fe40004800000 */
[----:B------:R-:W-:Y:S02]  /*5810*/  IADD3 R17, P0, PT, R6, R17, RZ ;  /* 0x0000001106117210 */ /* 0x000fe40007f1e0ff */
[----:B------:R-:W-:Y:S02]  /*5820*/  ISETP.NE.AND P2, PT, R62, 0x8, PT ;  /* 0x000000083e00780c */ /* 0x000fe40003f45270 */
[----:B------:R-:W-:Y:S01]  /*5830*/  SEL R64, R5, R64, !P1 ;  /* 0x0000004005407207 */ /* 0x000fe20004800000 */
[----:B------:R-:W-:Y:S02]  /*5840*/  IMAD.X R19, R7, 0x1, R5, P0 ;  /* 0x0000000107137824 */ /* 0x000fe400000e0605 */
[----:B------:R-:W2:Y:S01]  /*5850*/  LDS.128 R4, [UR6+0x60] ;  /* 0x00006006ff047984 */ /* 0x000ea20008000c00 */
[----:B------:R-:W-:-:S02]  /*5860*/  SEL R16, R17, R16, !P2 ;  /* 0x0000001011107207 */ /* 0x000fc40005000000 */
[----:B0-----:R-:W-:Y:S02]  /*5870*/  IADD3 R17, P0, PT, R8, R17, RZ ;  /* 0x0000001108117210 */ /* 0x001fe40007f1e0ff */
[----:B------:R-:W-:Y:S02]  /*5880*/  ISETP.NE.AND P1, PT, R62, 0x9, PT ;  /* 0x000000093e00780c */ /* 0x000fe40003f25270 */
[----:B------:R-:W-:Y:S01]  /*5890*/  SEL R64, R19, R64, !P2 ;  /* 0x0000004013407207 */ /* 0x000fe20005000000 */
[----:B------:R-:W-:Y:S01]  /*58a0*/  IMAD.X R81, R9, 0x1, R19, P0 ;  /* 0x0000000109517824 */ /* 0x000fe200000e0613 */
[----:B------:R-:W-:Y:S02]  /*58b0*/  SEL R8, R17, R16, !P1 ;  /* 0x0000001011087207 */ /* 0x000fe40004800000 */
[----:B------:R-:W-:Y:S02]  /*58c0*/  IADD3 R9, P0, PT, R10, R17, RZ ;  /* 0x000000110a097210 */ /* 0x000fe40007f1e0ff */
[----:B------:R-:W0:Y:S01]  /*58d0*/  LDS.128 R16, [UR6+0x70] ;  /* 0x00007006ff107984 */ /* 0x000e220008000c00 */
[----:B------:R-:W-:-:S02]  /*58e0*/  SEL R10, R81, R64, !P1 ;  /* 0x00000040510a7207 */ /* 0x000fc40004800000 */
[----:B------:R-:W-:Y:S01]  /*58f0*/  IMAD.X R79, R11, 0x1, R81, P0 ;  /* 0x000000010b4f7824 */ /* 0x000fe200000e0651 */
[----:B------:R-:W-:-:S04]  /*5900*/  ISETP.NE.AND P1, PT, R62, 0xa, PT ;  /* 0x0000000a3e00780c */ /* 0x000fc80003f25270 */
[----:B------:R-:W-:Y:S02]  /*5910*/  SEL R8, R9, R8, !P1 ;  /* 0x0000000809087207 */ /* 0x000fe40004800000 */
[----:B------:R-:W-:Y:S02]  /*5920*/  SEL R10, R79, R10, !P1 ;  /* 0x0000000a4f0a7207 */ /* 0x000fe40004800000 */
[----:B-1----:R-:W-:Y:S02]  /*5930*/  IADD3 R11, P0, PT, R12, R9, RZ ;  /* 0x000000090c0b7210 */ /* 0x002fe40007f1e0ff */
[----:B------:R-:W-:-:S03]  /*5940*/  ISETP.NE.AND P1, PT, R62, 0xb, PT ;  /* 0x0000000b3e00780c */ /* 0x000fc60003f25270 */
[----:B------:R-:W-:Y:S01]  /*5950*/  IMAD.X R13, R13, 0x1, R79, P0 ;  /* 0x000000010d0d7824 */ /* 0x000fe200000e064f */
[----:B------:R-:W-:Y:S02]  /*5960*/  IADD3 R9, P0, PT, R14, R11, RZ ;  /* 0x0000000b0e097210 */ /* 0x000fe40007f1e0ff */
[----:B------:R-:W-:Y:S02]  /*5970*/  SEL R8, R11, R8, !P1 ;  /* 0x000000080b087207 */ /* 0x000fe40004800000 */
[----:B------:R-:W-:Y:S01]  /*5980*/  ISETP.NE.AND P4, PT, R62, 0xc, PT ;  /* 0x0000000c3e00780c */ /* 0x000fe20003f85270 */
[----:B------:R-:W-:Y:S01]  /*5990*/  IMAD.X R11, R15, 0x1, R13, P0 ;  /* 0x000000010f0b7824 */ /* 0x000fe200000e060d */
[----:B------:R-:W-:Y:S02]  /*59a0*/  SEL R10, R13, R10, !P1 ;  /* 0x0000000a0d0a7207 */ /* 0x000fe40004800000 */
[----:B------:R-:W-:Y:S02]  /*59b0*/  SEL R8, R9, R8, !P4 ;  /* 0x0000000809087207 */ /* 0x000fe40006000000 */
[----:B--2---:R-:W-:-:S02]  /*59c0*/  IADD3 R9, P3, PT, R4, R9, RZ ;  /* 0x0000000904097210 */ /* 0x004fc40007f7e0ff */
[C---:B------:R-:W-:Y:S02]  /*59d0*/  ISETP.NE.AND P0, PT, R62.reuse, 0xd, PT ;  /* 0x0000000d3e00780c */ /* 0x040fe40003f05270 */
[----:B------:R-:W-:Y:S01]  /*59e0*/  SEL R10, R11, R10, !P4 ;  /* 0x0000000a0b0a7207 */ /* 0x000fe20006000000 */
[----:B------:R-:W-:Y:S01]  /*59f0*/  IMAD.X R11, R5, 0x1, R11, P3 ;  /* 0x00000001050b7824 */ /* 0x000fe200018e060b */
[----:B------:R-:W-:Y:S02]  /*5a00*/  ISETP.NE.AND P1, PT, R62, 0xe, PT ;  /* 0x0000000e3e00780c */ /* 0x000fe40003f25270 */
[----:B------:R-:W-:Y:S02]  /*5a10*/  SEL R4, R9, R8, !P0 ;  /* 0x0000000809047207 */ /* 0x000fe40004000000 */
[----:B------:R-:W-:Y:S02]  /*5a20*/  IADD3 R5, P6, PT, R6, R9, RZ ;  /* 0x0000000906057210 */ /* 0x000fe40007fde0ff */
[----:B------:R-:W-:-:S02]  /*5a30*/  IADD3 R8, P4, P5, R2, -R46, -R53 ;  /* 0x8000002e02087210 */ /* 0x000fc40007d9e835 */
[----:B------:R-:W-:Y:S02]  /*5a40*/  SEL R6, R11, R10, !P0 ;  /* 0x0000000a0b067207 */ /* 0x000fe40004000000 */
[----:B------:R-:W-:Y:S01]  /*5a50*/  SEL R2, R5, R4, !P1 ;  /* 0x0000000405027207 */ /* 0x000fe20004800000 */
[----:B------:R-:W-:Y:S01]  /*5a60*/  IMAD.X R9, R7, 0x1, R11, P6 ;  /* 0x0000000107097824 */ /* 0x000fe200030e060b */
[----:B0-----:R-:W-:Y:S02]  /*5a70*/  IADD3 R5, P0, PT, R16, R5, RZ ;  /* 0x0000000510057210 */ /* 0x001fe40007f1e0ff */
[----:B------:R-:W-:Y:S02]  /*5a80*/  ISETP.NE.AND P2, PT, R62, 0xf, PT ;  /* 0x0000000f3e00780c */ /* 0x000fe40003f45270 */
[----:B------:R-:W-:Y:S01]  /*5a90*/  ISETP.NE.AND P3, PT, R60, RZ, PT ;  /* 0x000000ff3c00720c */ /* 0x000fe20003f65270 */
[----:B------:R-:W-:Y:S01]  /*5aa0*/  IMAD.X R17, R17, 0x1, R9, P0 ;  /* 0x0000000111117824 */ /* 0x000fe200000e0609 */
[----:B------:R-:W-:-:S02]  /*5ab0*/  SEL R2, R5, R2, !P2 ;  /* 0x0000000205027207 */ /* 0x000fc40005000000 */
[----:B------:R-:W-:Y:S02]  /*5ac0*/  SEL R7, R8, RZ, P3 ;  /* 0x000000ff08077207 */ /* 0x000fe40001800000 */
[----:B------:R-:W-:Y:S02]  /*5ad0*/  ISETP.GT.U32.AND P0, PT, R30, 0x1f, PT ;  /* 0x0000001f1e00780c */ /* 0x000fe40003f04070 */
[----:B------:R-:W-:Y:S02]  /*5ae0*/  IADD3.X R16, PT, PT, R3, ~R42, ~R51, P4, P5 ;  /* 0x8000002a03107210 */ /* 0x000fe400027eac33 */
[----:B------:R-:W-:Y:S02]  /*5af0*/  SEL R4, R9, R6, !P1 ;  /* 0x0000000609047207 */ /* 0x000fe40004800000 */
[----:B------:R-:W-:Y:S02]  /*5b00*/  IADD3 R7, P4, PT, R7, R2, RZ ;  /* 0x0000000207077210 */ /* 0x000fe40007f9e0ff */
[----:B------:R-:W-:-:S02]  /*5b10*/  SEL R9, R16, RZ, P3 ;  /* 0x000000ff10097207 */ /* 0x000fc40001800000 */
[----:B------:R-:W-:Y:S02]  /*5b20*/  SEL R2, R17, R4, !P2 ;  /* 0x0000000411027207 */ /* 0x000fe40005000000 */
[----:B------:R-:W-:Y:S02]  /*5b30*/  IADD3 R18, P1, PT, R18, R5, RZ ;  /* 0x0000000512127210 */ /* 0x000fe40007f3e0ff */
[----:B------:R-:W-:Y:S01]  /*5b40*/  ISETP.GE.U32.AND P5, PT, R30, 0x20, PT ;  /* 0x000000201e00780c */ /* 0x000fe20003fa6070 */
[----:B------:R-:W-:Y:S02]  /*5b50*/  IMAD.X R9, R9, 0x1, R2, P4 ;  /* 0x0000000109097824 */ /* 0x000fe400020e0602 */
[----:B------:R-:W-:Y:S01]  /*5b60*/  IMAD.X R19, R19, 0x1, R17, P1 ;  /* 0x0000000113137824 */ /* 0x000fe200008e0611 */
[----:B------:R-:W-:Y:S02]  /*5b70*/  SEL R17, R8, R7, !P5 ;  /* 0x0000000708117207 */ /* 0x000fe40006800000 */
[----:B------:R-:W-:Y:S01]  /*5b80*/  SEL R16, R16, R9, !P5 ;  /* 0x0000000910107207 */ /* 0x000fe20006800000 */
[----:B------:R-:W-:Y:S06]  /*5b90*/  @P0 BRA `(.L_x_501) ;  /* 0x0000000c00a00947 */ /* 0x000fec0003800000 */
[----:B------:R-:W0:Y:S01]  /*5ba0*/  LDC.64 R2, c[0x0][0x3a8] ;  /* 0x0000ea00ff027b82 */ /* 0x000e220000000a00 */
[C---:B------:R-:W-:Y:S01]  /*5bb0*/  ISETP.NE.AND P1, PT, R30.reuse, RZ, PT ;  /* 0x000000ff1e00720c */ /* 0x040fe20003f25270 */
[----:B------:R-:W-:-:S03]  /*5bc0*/  IMAD.WIDE.U32 R4, R30, 0x10, RZ ;  /* 0x000000101e047825 */ /* 0x000fc600078e00ff */
[----:B------:R-:W-:Y:S02]  /*5bd0*/  LOP3.LUT R13, R4, 0xfffffff0, RZ, 0x3c, !PT ;  /* 0xfffffff0040d7812 */ /* 0x000fe400078e3cff */
[----:B------:R-:W-:-:S07]  /*5be0*/  LOP3.LUT R5, RZ, R5, RZ, 0x33, !PT ;  /* 0x00000005ff057212 */ /* 0x000fce00078e33ff */
[----:B------:R-:W-:Y:S02]  /*5bf0*/  @!P1 IMAD.MOV.U32 R10, RZ, RZ, R18 ;  /* 0x000000ffff0a9224 */ /* 0x000fe400078e0012 */
[----:B------:R-:W-:Y:S02]  /*5c00*/  @!P1 IMAD.MOV.U32 R11, RZ, RZ, R19 ;  /* 0x000000ffff0b9224 */ /* 0x000fe400078e0013 */
[----:B------:R-:W-:Y:S02]  /*5c10*/  @!P1 IMAD.MOV.U32 R8, RZ, RZ, 0x64 ;  /* 0x00000064ff089424 */ /* 0x000fe400078e00ff */
[----:B------:R-:W-:Y:S01]  /*5c20*/  @!P1 IMAD.MOV.U32 R9, RZ, RZ, 0x0 ;  /* 0x00000000ff099424 */ /* 0x000fe200078e00ff */
[----:B------:R1:W-:Y:S01]  /*5c30*/  @!P1 STS.64 [UR6+0xb8], R10 ;  /* 0x0000b80aff009988 */ /* 0x0003e20008000a06 */
[----:B0-----:R-:W-:-:S03]  /*5c40*/  IMAD.WIDE.U32 R2, R0, 0x10, R2 ;  /* 0x0000001000027825 */ /* 0x001fc600078e0002 */
[----:B------:R-:W-:Y:S02]  /*5c50*/  IADD3 R12, P0, PT, R2, R13, RZ ;  /* 0x0000000d020c7210 */ /* 0x000fe40007f1e0ff */
[----:B------:R1:W-:Y:S01]  /*5c60*/  @!P1 ST.E.128.STRONG.GPU desc[UR8][R2.64+0x200], R8 ;  /* 0x0002000802009985 */ /* 0x0003e2000c10fd08 */
[----:B------:R-:W-:Y:S05]  /*5c70*/  NANOSLEEP 0x348 ;  /* 0x000003480000795d */ /* 0x000fea0003800000 */
[----:B------:R-:W-:-:S05]  /*5c80*/  IMAD.X R13, R3, 0x1, R5, P0 ;  /* 0x00000001030d7824 */ /* 0x000fca00000e0605 */
[----:B------:R-:W2:Y:S01]  /*5c90*/  LD.E.128.STRONG.GPU R4, desc[UR8][R12.64+0x200] ;  /* 0x000200080c047980 */ /* 0x000ea2000c10fd00 */
[----:B------:R-:W-:Y:S01]  /*5ca0*/  UMOV UR4, 0xffffffff ;  /* 0xffffffff00047882 */ /* 0x000fe20000000000 */
[----:B------:R-:W-:Y:S01]  /*5cb0*/  IMAD.MOV.U32 R62, RZ, RZ, R0 ;  /* 0x000000ffff3e7224 */ /* 0x000fe200078e0000 */
[----:B--2---:R-:W-:-:S04]  /*5cc0*/  ISETP.NE.U32.AND P0, PT, R4, 0x63, PT ;  /* 0x000000630400780c */ /* 0x004fc80003f05070 */
[----:B------:R-:W-:Y:S01]  /*5cd0*/  ISETP.NE.AND.EX P0, PT, R5, RZ, PT, P0 ;  /* 0x000000ff0500720c */ /* 0x000fe20003f05300 */
[----:B-1----:R-:W-:-:S12]  /*5ce0*/  BRA.DIV UR4, `(.L_x_502) ;  /* 0x000000ba04b07947 */ /* 0x002fd8000b800000 */
[----:B------:R-:W-:-:S13]  /*5cf0*/  VOTE.ANY P0, !P0 ;  /* 0x0000000000ff7806 */ /* 0x000fda0004000100 */
.L_x_786:
[----:B------:R-:W-:Y:S05]  /*5d00*/  @!P0 BRA `(.L_x_503) ;  /* 0x0000000000788947 */ /* 0x000fea0003800000 */
[----:B------:R-:W-:-:S07]  /*5d10*/  IMAD.MOV.U32 R9, RZ, RZ, 0x24 ;  /* 0x00000024ff097424 */ /* 0x000fce00078e00ff */
.L_x_505:
[----:B------:R-:W-:Y:S02]  /*5d20*/  VIADD R7, R9, 0x1 ;  /* 0x0000000109077836 */ /* 0x000fe40000000000 */
[----:B------:R-:W-:Y:S02]  /*5d30*/  IMAD R62, R62, 0x41a7, RZ ;  /* 0x000041a73e3e7824 */ /* 0x000fe400078e02ff */
[----:B------:R-:W0:Y:S01]  /*5d40*/  I2F.U32.RP R6, R7 ;  /* 0x0000000700067306 */ /* 0x000e220000209000 */
[----:B------:R-:W-:Y:S01]  /*5d50*/  IMAD.MOV R11, RZ, RZ, -R7 ;  /* 0x000000ffff0b7224 */ /* 0x000fe200078e0a07 */
[----:B------:R-:W-:Y:S02]  /*5d60*/  ISETP.NE.U32.AND P1, PT, R7, RZ, PT ;  /* 0x000000ff0700720c */ /* 0x000fe40003f25070 */
[----:B------:R-:W-:-:S04]  /*5d70*/  LOP3.LUT R62, R62, 0x7fffffff, RZ, 0xc0, !PT ;  /* 0x7fffffff3e3e7812 */ /* 0x000fc800078ec0ff */
[----:B0-----:R-:W0:Y:S02]  /*5d80*/  MUFU.RCP R6, R6 ;  /* 0x0000000600067308 */ /* 0x001e240000001000 */
[----:B0-----:R-:W-:-:S06]  /*5d90*/  VIADD R4, R6, 0xffffffe ;  /* 0x0ffffffe06047836 */ /* 0x001fcc0000000000 */
[----:B------:R0:W1:Y:S02]  /*5da0*/  F2I.FTZ.U32.TRUNC.NTZ R5, R4 ;  /* 0x0000000400057305 */ /* 0x000064000021f000 */
[----:B0-----:R-:W-:Y:S02]  /*5db0*/  IMAD.MOV.U32 R4, RZ, RZ, RZ ;  /* 0x000000ffff047224 */ /* 0x001fe400078e00ff */
[----:B-1----:R-:W-:-:S04]  /*5dc0*/  IMAD R11, R11, R5, RZ ;  /* 0x000000050b0b7224 */ /* 0x002fc800078e02ff */
[----:B------:R-:W-:-:S06]  /*5dd0*/  IMAD.HI.U32 R5, R5, R11, R4 ;  /* 0x0000000b05057227 */ /* 0x000fcc00078e0004 */
[----:B------:R-:W-:-:S04]  /*5de0*/  IMAD.HI.U32 R5, R5, R62, RZ ;  /* 0x0000003e05057227 */ /* 0x000fc800078e00ff */
[----:B------:R-:W-:-:S04]  /*5df0*/  IMAD.MOV R5, RZ, RZ, -R5 ;  /* 0x000000ffff057224 */ /* 0x000fc800078e0a05 */
[----:B------:R-:W-:-:S05]  /*5e00*/  IMAD R6, R7, R5, R62 ;  /* 0x0000000507067224 */ /* 0x000fca00078e023e */
[----:B------:R-:W-:-:S13]  /*5e10*/  ISETP.GE.U32.AND P0, PT, R6, R7, PT ;  /* 0x000000070600720c */ /* 0x000fda0003f06070 */
[----:B------:R-:W-:-:S05]  /*5e20*/  @P0 IMAD.IADD R6, R6, 0x1, -R7 ;  /* 0x0000000106060824 */ /* 0x000fca00078e0a07 */
[----:B------:R-:W-:-:S13]  /*5e30*/  ISETP.GE.U32.AND P0, PT, R6, R7, PT ;  /* 0x000000070600720c */ /* 0x000fda0003f06070 */
[----:B------:R-:W-:Y:S01]  /*5e40*/  @P0 IMAD.IADD R6, R6, 0x1, -R7 ;  /* 0x0000000106060824 */ /* 0x000fe200078e0a07 */
[----:B------:R-:W-:-:S04]  /*5e50*/  @!P1 LOP3.LUT R6, RZ, R7, RZ, 0x33, !PT ;  /* 0x00000007ff069212 */ /* 0x000fc800078e33ff */
[----:B------:R-:W-:Y:S05]  /*5e60*/  NANOSLEEP R6 ;  /* 0x000000060000735d */ /* 0x000fea0003800000 */
[----:B------:R-:W2:Y:S01]  /*5e70*/  LD.E.128.STRONG.GPU R4, desc[UR8][R12.64+0x200] ;  /* 0x000200080c047980 */ /* 0x000ea2000c10fd00 */
[----:B------:R-:W-:Y:S01]  /*5e80*/  UMOV UR4, 0xffffffff ;  /* 0xffffffff00047882 */ /* 0x000fe20000000000 */
[----:B------:R-:W-:Y:S02]  /*5e90*/  SHF.R.U32.HI R9, RZ, 0x1, R9 ;  /* 0x00000001ff097819 */ /* 0x000fe40000011609 */
[----:B--2---:R-:W-:-:S04]  /*5ea0*/  ISETP.NE.U32.AND P0, PT, R4, 0x63, PT ;  /* 0x000000630400780c */ /* 0x004fc80003f05070 */
[----:B------:R-:W-:Y:S01]  /*5eb0*/  ISETP.NE.AND.EX P0, PT, R5, RZ, PT, P0 ;  /* 0x000000ff0500720c */ /* 0x000fe20003f05300 */
[----:B------:R-:W-:-:S12]  /*5ec0*/  BRA.DIV UR4, `(.L_x_504) ;  /* 0x000000ba04587947 */ /* 0x000fd8000b800000 */
[----:B------:R-:W-:-:S13]  /*5ed0*/  VOTE.ANY P0, !P0 ;  /* 0x0000000000ff7806 */ /* 0x000fda0004000100 */
.L_x_789:
[----:B------:R-:W-:Y:S05]  /*5ee0*/  @P0 BRA `(.L_x_505) ;  /* 0xfffffffc008c0947 */ /* 0x000fea000383ffff */
.L_x_503:
[----:B------:R-:W-:Y:S01]  /*5ef0*/  UMOV UR4, 0xffffffff ;  /* 0xffffffff00047882 */ /* 0x000fe20000000000 */
[----:B------:R-:W-:-:S04]  /*5f00*/  ISETP.NE.U32.AND P0, PT, R4, 0x65, PT ;  /* 0x000000650400780c */ /* 0x000fc80003f05070 */
[----:B------:R-:W-:Y:S01]  /*5f10*/  ISETP.NE.AND.EX P0, PT, R5, RZ, PT, P0 ;  /* 0x000000ff0500720c */ /* 0x000fe20003f05300 */
[----:B------:R-:W-:-:S12]  /*5f20*/  BRA.DIV UR4, `(.L_x_506) ;  /* 0x000000ba04607947 */ /* 0x000fd8000b800000 */
[----:B------:R-:W0:Y:S01]  /*5f30*/  S2R R13, SR_GEMASK ;  /* 0x00000000000d7919 */ /* 0x000e220000003c00 */
[----:B------:R-:W-:Y:S01]  /*5f40*/  VOTE.ANY R8, PT, !P0 ;  /* 0x0000000000087806 */ /* 0x000fe200040e0100 */
[----:B------:R-:W1:Y:S02]  /*5f50*/  LDCU.64 UR4, c[0x0][0x3a8] ;  /* 0x00007500ff0477ac */ /* 0x000e640008000a00 */
[----:B-1----:R-:W-:-:S04]  /*5f60*/  UIADD3 UR4, UP0, UPT, UR4, 0x200, URZ ;  /* 0x0000020004047890 */ /* 0x002fc8000ff1e0ff */
[----:B------:R-:W-:Y:S01]  /*5f70*/  UIADD3.X UR5, UPT, UPT, URZ, UR5, URZ, UP0, !UPT ;  /* 0x00000005ff057290 */ /* 0x000fe200087fe4ff */
[----:B0-----:R-:W-:-:S05]  /*5f80*/  LOP3.LUT R8, R8, 0x80000000, R13, 0xec, !PT ;  /* 0x8000000008087812 */ /* 0x001fca00078eec0d */
[----:B------:R-:W-:-:S05]  /*5f90*/  VIADD R9, R8, 0xffffffff ;  /* 0xffffffff08097836 */ /* 0x000fca0000000000 */
[----:B------:R-:W-:Y:S01]  /*5fa0*/  LOP3.LUT R9, R8, R9, RZ, 0xc, !PT ;  /* 0x0000000908097212 */ /* 0x000fe200078e0cff */
[----:B------:R-:W-:-:S03]  /*5fb0*/  VIADD R8, R60, 0x2 ;  /* 0x000000023c087836 */ /* 0x000fc60000000000 */
[----:B------:R-:W0:Y:S02]  /*5fc0*/  POPC R11, R9 ;  /* 0x00000009000b7309 */ /* 0x000e240000000000 */
[----:B0-----:R-:W0:Y:S01]  /*5fd0*/  SHFL.DOWN PT, R14, R6, 0x1, R11 ;  /* 0x08200000060e7989 */ /* 0x001e2200000e000b */
[----:B------:R-:W-:-:S03]  /*5fe0*/  ISETP.GE.AND P0, PT, R60, R11, PT ;  /* 0x0000000b3c00720c */ /* 0x000fc60003f06270 */
[----:B------:R-:W1:Y:S01]  /*5ff0*/  SHFL.DOWN PT, R12, R7, 0x1, R11 ;  /* 0x08200000070c7989 */ /* 0x000e6200000e000b */
[----:B0-----:R-:W-:-:S04]  /*6000*/  SEL R15, R14, RZ, !P0 ;  /* 0x000000ff0e0f7207 */ /* 0x001fc80004000000 */
[----:B------:R-:W-:Y:S02]  /*6010*/  IADD3 R15, P1, PT, R6, R15, RZ ;  /* 0x0000000f060f7210 */ /* 0x000fe40007f3e0ff */
[----:B-1----:R-:W-:Y:S02]  /*6020*/  SEL R79, R12, RZ, !P0 ;  /* 0x000000ff0c4f7207 */ /* 0x002fe40004000000 */
[----:B------:R-:W-:Y:S01]  /*6030*/  ISETP.GT.AND P0, PT, R8, R11, PT ;  /* 0x0000000b0800720c */ /* 0x000fe20003f04270 */
[----:B------:R-:W0:Y:S01]  /*6040*/  SHFL.DOWN PT, R12, R15, 0x2, R11 ;  /* 0x084000000f0c7989 */ /* 0x000e2200000e000b */
[----:B------:R-:W-:Y:S02]  /*6050*/  VIADD R8, R60, 0x4 ;  /* 0x000000043c087836 */ /* 0x000fe40000000000 */
[----:B------:R-:W-:-:S05]  /*6060*/  IMAD.X R66, R7, 0x1, R79, P1 ;  /* 0x0000000107427824 */ /* 0x000fca00008e064f */
[----:B------:R-:W1:Y:S01]  /*6070*/  SHFL.DOWN PT, R14, R66, 0x2, R11 ;  /* 0x08400000420e7989 */ /* 0x000e6200000e000b */
[----:B0-----:R-:W-:-:S04]  /*6080*/  SEL R12, R12, RZ, !P0 ;  /* 0x000000ff0c0c7207 */ /* 0x001fc80004000000 */
[----:B------:R-:W-:Y:S02]  /*6090*/  IADD3 R7, P1, PT, R12, R15, RZ ;  /* 0x0000000f0c077210 */ /* 0x000fe40007f3e0ff */
[----:B-1----:R-:W-:-:S03]  /*60a0*/  SEL R14, R14, RZ, !P0 ;  /* 0x000000ff0e0e7207 */ /* 0x002fc60004000000 */
[----:B------:R-:W0:Y:S01]  /*60b0*/  SHFL.DOWN PT, R12, R7, 0x4, R11 ;  /* 0x08800000070c7989 */ /* 0x000e2200000e000b */
[----:B------:R-:W-:Y:S01]  /*60c0*/  ISETP.GT.AND P0, PT, R8, R11, PT ;  /* 0x0000000b0800720c */ /* 0x000fe20003f04270 */
        /* <DEDUP_REMOVED lines=8> */
[----:B------:R-:W-:-:S05]  /*6150*/  IMAD.X R15, R15, 0x1, R64, P1 ;  /* 0x000000010f0f7824 */ /* 0x000fca00008e0640 */
[----:B------:R-:W1:Y:S01]  /*6160*/  SHFL.DOWN PT, R12, R15, 0x8, R11 ;  /* 0x090000000f0c7989 */ /* 0x000e6200000e000b */
[----:B0-----:R-:W-:-:S04]  /*6170*/  SEL R6, R6, RZ, !P0 ;  /* 0x000000ff06067207 */ /* 0x001fc80004000000 */
[----:B------:R-:W-:Y:S01]  /*6180*/  IADD3 R7, P1, PT, R6, R14, RZ ;  /* 0x0000000e06077210 */ /* 0x000fe20007f3e0ff */
[----:B------:R-:W-:Y:S01]  /*6190*/  IMAD.U32 R14, RZ, RZ, UR4 ;  /* 0x00000004ff0e7e24 */ /* 0x000fe2000f8e00ff */
[----:B-1----:R-:W-:-:S03]  /*61a0*/  SEL R12, R12, RZ, !P0 ;  /* 0x000000ff0c0c7207 */ /* 0x002fc60004000000 */
[----:B------:R-:W0:Y:S01]  /*61b0*/  SHFL.DOWN PT, R6, R7, 0x10, R11 ;  /* 0x0a00000007067989 */ /* 0x000e2200000e000b */
[----:B------:R-:W-:Y:S01]  /*61c0*/  ISETP.NE.U32.AND P0, PT, R4, 0x65, PT ;  /* 0x000000650400780c */ /* 0x000fe20003f05070 */
[----:B------:R-:W-:Y:S02]  /*61d0*/  VIADD R4, R60, 0x10 ;  /* 0x000000103c047836 */ /* 0x000fe40000000000 */
[----:B------:R-:W-:Y:S01]  /*61e0*/  IMAD.X R79, R12, 0x1, R15, P1 ;  /* 0x000000010c4f7824 */ /* 0x000fe200008e060f */
[----:B------:R-:W-:Y:S01]  /*61f0*/  ISETP.NE.AND.EX P0, PT, R5, RZ, PT, P0 ;  /* 0x000000ff0500720c */ /* 0x000fe20003f05300 */
[----:B------:R-:W-:Y:S01]  /*6200*/  IMAD.U32 R15, RZ, RZ, UR5 ;  /* 0x00000005ff0f7e24 */ /* 0x000fe2000f8e00ff */
[----:B------:R-:W-:Y:S02]  /*6210*/  ISETP.GT.AND P1, PT, R4, R11, PT ;  /* 0x0000000b0400720c */ /* 0x000fe40003f24270 */
[----:B------:R-:W1:Y:S01]  /*6220*/  SHFL.DOWN PT, R12, R79, 0x10, R11 ;  /* 0x0a0000004f0c7989 */ /* 0x000e6200000e000b */
[----:B------:R-:W-:-:S05]  /*6230*/  LOP3.LUT R5, RZ, R30, RZ, 0x33, !PT ;  /* 0x0000001eff057212 */ /* 0x000fca00078e33ff */
[----:B------:R-:W-:-:S03]  /*6240*/  IMAD.IADD R81, R5, 0x1, R0 ;  /* 0x0000000105517824 */ /* 0x000fc600078e0200 */
[----:B------:R-:W-:Y:S02]  /*6250*/  VOTE.ALL P0, P0 ;  /* 0x0000000000ff7806 */ /* 0x000fe40000000000 */
[----:B0-----:R-:W-:-:S04]  /*6260*/  SEL R6, R6, RZ, !P1 ;  /* 0x000000ff06067207 */ /* 0x001fc80004800000 */
[----:B------:R-:W-:Y:S02]  /*6270*/  IADD3 R64, P2, PT, R6, R7, RZ ;  /* 0x0000000706407210 */ /* 0x000fe40007f5e0ff */
[----:B-1----:R-:W-:-:S05]  /*6280*/  SEL R12, R12, RZ, !P1 ;  /* 0x000000ff0c0c7207 */ /* 0x002fca0004800000 */
[----:B------:R-:W-:-:S07]  /*6290*/  IMAD.X R79, R12, 0x1, R79, P2 ;  /* 0x000000010c4f7824 */ /* 0x000fce00010e064f */
.L_x_803:
[----:B------:R-:W-:Y:S05]  /*62a0*/  @!P0 BRA `(.L_x_507) ;  /* 0x0000000400788947 */ /* 0x000fea0003800000 */
[----:B------:R-:W-:-:S07]  /*62b0*/  IMAD.MOV.U32 R0, RZ, RZ, 0x24 ;  /* 0x00000024ff007424 */ /* 0x000fce00078e00ff */
.L_x_513:
[----:B------:R-:W-:-:S05]  /*62c0*/  IMAD.WIDE R10, R81, 0x10, R14 ;  /* 0x00000010510a7825 */ /* 0x000fca00078e020e */
[----:B------:R-:W2:Y:S01]  /*62d0*/  LD.E.128.STRONG.GPU R4, desc[UR8][R10.64+-0x200] ;  /* 0xfffe00080a047980 */ /* 0x000ea2000c10fd00 */
[----:B------:R-:W-:Y:S05]  /*62e0*/  YIELD ;  /* 0x0000000000007946 */ /* 0x000fea0003800000 */
[----:B------:R-:W-:Y:S01]  /*62f0*/  UMOV UR4, 0xffffffff ;  /* 0xffffffff00047882 */ /* 0x000fe20000000000 */
[----:B------:R-:W-:Y:S02]  /*6300*/  SHF.R.U32.HI R0, RZ, 0x1, R0 ;  /* 0x00000001ff007819 */ /* 0x000fe40000011600 */
[----:B--2---:R-:W-:-:S04]  /*6310*/  ISETP.NE.U32.AND P0, PT, R4, 0x63, PT ;  /* 0x000000630400780c */ /* 0x004fc80003f05070 */
[----:B------:R-:W-:Y:S01]  /*6320*/  ISETP.NE.AND.EX P0, PT, R5, RZ, PT, P0 ;  /* 0x000000ff0500720c */ /* 0x000fe20003f05300 */
[----:B------:R-:W-:-:S12]  /*6330*/  BRA.DIV UR4, `(.L_x_508) ;  /* 0x000000be04007947 */ /* 0x000fd8000b800000 */
[----:B------:R-:W-:-:S13]  /*6340*/  VOTE.ANY P0, !P0 ;  /* 0x0000000000ff7806 */ /* 0x000fda0004000100 */
.L_x_806:
[----:B------:R-:W-:Y:S05]  /*6350*/  @!P0 BRA `(.L_x_509) ;  /* 0x0000000000788947 */ /* 0x000fea0003800000 */
[----:B------:R-:W-:-:S07]  /*6360*/  IMAD.MOV.U32 R9, RZ, RZ, R0 ;  /* 0x000000ffff097224 */ /* 0x000fce00078e0000 */
.L_x_511:
        /* <DEDUP_REMOVED lines=28> */
.L_x_809:
[----:B------:R-:W-:Y:S05]  /*6530*/  @P0 BRA `(.L_x_511) ;  /* 0xfffffffc008c0947 */ /* 0x000fea000383ffff */
.L_x_509:
[----:B------:R-:W-:Y:S01]  /*6540*/  UMOV UR4, 0xffffffff ;  /* 0xffffffff00047882 */ /* 0x000fe20000000000 */
[----:B------:R-:W-:-:S04]  /*6550*/  ISETP.NE.U32.AND P0, PT, R4, 0x65, PT ;  /* 0x000000650400780c */ /* 0x000fc80003f05070 */
[----:B------:R-:W-:Y:S01]  /*6560*/  ISETP.NE.AND.EX P0, PT, R5, RZ, PT, P0 ;  /* 0x000000ff0500720c */ /* 0x000fe20003f05300 */
[----:B------:R-:W-:-:S12]  /*6570*/  BRA.DIV UR4, `(.L_x_512) ;  /* 0x000000ba04b07947 */ /* 0x000fd8000b800000 */
[----:B------:R-:W-:Y:S01]  /*6580*/  VOTE.ANY R8, PT, !P0 ;  /* 0x0000000000087806 */ /* 0x000fe200040e0100 */
[----:B------:R-:W-:-:S03]  /*6590*/  VIADD R81, R81, 0xffffffe0 ;  /* 0xffffffe051517836 */ /* 0x000fc60000000000 */
[----:B------:R-:W-:-:S05]  /*65a0*/  LOP3.LUT R8, R8, 0x80000000, R13, 0xec, !PT ;  /* 0x8000000008087812 */ /* 0x000fca00078eec0d */
[----:B------:R-:W-:-:S05]  /*65b0*/  VIADD R9, R8, 0xffffffff ;  /* 0xffffffff08097836 */ /* 0x000fca0000000000 */
[----:B------:R-:W-:Y:S01]  /*65c0*/  LOP3.LUT R9, R8, R9, RZ, 0xc, !PT ;  /* 0x0000000908097212 */ /* 0x000fe200078e0cff */
[----:B------:R-:W-:-:S03]  /*65d0*/  VIADD R8, R60, 0x2 ;  /* 0x000000023c087836 */ /* 0x000fc60000000000 */
[----:B------:R-:W0:Y:S02]  /*65e0*/  POPC R11, R9 ;  /* 0x00000009000b7309 */ /* 0x000e240000000000 */
[----:B0-----:R-:W0:Y:S01]  /*65f0*/  SHFL.DOWN PT, R30, R6, 0x1, R11 ;  /* 0x08200000061e7989 */ /* 0x001e2200000e000b */
[----:B------:R-:W-:-:S03]  /*6600*/  ISETP.GE.AND P0, PT, R60, R11, PT ;  /* 0x0000000b3c00720c */ /* 0x000fc60003f06270 */
[----:B------:R-:W1:Y:S01]  /*6610*/  SHFL.DOWN PT, R12, R7, 0x1, R11 ;  /* 0x08200000070c7989 */ /* 0x000e6200000e000b */
[----:B0-----:R-:W-:Y:S02]  /*6620*/  SEL R83, R30, RZ, !P0 ;  /* 0x000000ff1e537207 */ /* 0x001fe40004000000 */
[----:B-1----:R-:W-:Y:S02]  /*6630*/  SEL R85, R12, RZ, !P0 ;  /* 0x000000ff0c557207 */ /* 0x002fe40004000000 */
[----:B------:R-:W-:-:S05]  /*6640*/  IADD3 R66, P0, PT, R6, R83, RZ ;  /* 0x0000005306427210 */ /* 0x000fca0007f1e0ff */
[----:B------:R-:W-:Y:S01]  /*6650*/  IMAD.X R68, R7, 0x1, R85, P0 ;  /* 0x0000000107447824 */ /* 0x000fe200000e0655 */
[----:B------:R-:W0:Y:S01]  /*6660*/  SHFL.DOWN PT, R12, R66, 0x2, R11 ;  /* 0x08400000420c7989 */ /* 0x000e2200000e000b */
[----:B------:R-:W-:Y:S01]  /*6670*/  ISETP.GT.AND P0, PT, R8, R11, PT ;  /* 0x0000000b0800720c */ /* 0x000fe20003f04270 */
[----:B------:R-:W-:Y:S02]  /*6680*/  VIADD R8, R60, 0x4 ;  /* 0x000000043c087836 */ /* 0x000fe40000000000 */
        /* <DEDUP_REMOVED lines=11> */
[----:B-1----:R-:W-:Y:S02]  /*6740*/  SEL R6, R6, RZ, !P0 ;  /* 0x000000ff06067207 */ /* 0x002fe40004000000 */
[----:B------:R-:W-:-:S03]  /*6750*/  ISETP.GT.AND P0, PT, R8, R11, PT ;  /* 0x0000000b0800720c */ /* 0x000fc60003f04270 */
[----:B------:R-:W-:Y:S02]  /*6760*/  IMAD.X R68, R6, 0x1, R30, P1 ;  /* 0x0000000106447824 */ /* 0x000fe400008e061e */
[----:B------:R-:W0:Y:S04]  /*6770*/  SHFL.DOWN PT, R6, R66, 0x8, R11 ;  /* 0x0900000042067989 */ /* 0x000e2800000e000b */
[----:B------:R-:W1:Y:S01]  /*6780*/  SHFL.DOWN PT, R12, R68, 0x8, R11 ;  /* 0x09000000440c7989 */ /* 0x000e6200000e000b */
[----:B0-----:R-:W-:-:S04]  /*6790*/  SEL R6, R6, RZ, !P0 ;  /* 0x000000ff06067207 */ /* 0x001fc80004000000 */
[----:B------:R-:W-:Y:S02]  /*67a0*/  IADD3 R7, P1, PT, R6, R66, RZ ;  /* 0x0000004206077210 */ /* 0x000fe40007f3e0ff */
[----:B-1----:R-:W-:Y:S02]  /*67b0*/  SEL R12, R12, RZ, !P0 ;  /* 0x000000ff0c0c7207 */ /* 0x002fe40004000000 */
[----:B------:R-:W-:Y:S01]  /*67c0*/  ISETP.NE.U32.AND P0, PT, R4, 0x65, PT ;  /* 0x000000650400780c */ /* 0x000fe20003f05070 */
[----:B------:R-:W0:Y:S01]  /*67d0*/  SHFL.DOWN PT, R6, R7, 0x10, R11 ;  /* 0x0a00000007067989 */ /* 0x000e2200000e000b */
[----:B------:R-:W-:Y:S02]  /*67e0*/  VIADD R4, R60, 0x10 ;  /* 0x000000103c047836 */ /* 0x000fe40000000000 */
[----:B------:R-:W-:Y:S01]  /*67f0*/  IMAD.X R30, R12, 0x1, R68, P1 ;  /* 0x000000010c1e7824 */ /* 0x000fe200008e0644 */
[----:B------:R-:W-:Y:S02]  /*6800*/  ISETP.NE.AND.EX P0, PT, R5, RZ, PT, P0 ;  /* 0x000000ff0500720c */ /* 0x000fe40003f05300 */
[----:B------:R-:W-:-:S02]  /*6810*/  ISETP.GT.AND P1, PT, R4, R11, PT ;  /* 0x0000000b0400720c */ /* 0x000fc40003f24270 */
[----:B------:R-:W1:Y:S09]  /*6820*/  SHFL.DOWN PT, R12, R30, 0x10, R11 ;  /* 0x0a0000001e0c7989 */ /* 0x000e7200000e000b */
[----:B------:R-:W-:Y:S02]  /*6830*/  VOTE.ALL P0, P0 ;  /* 0x0000000000ff7806 */ /* 0x000fe40000000000 */
[----:B0-----:R-:W-:-:S04]  /*6840*/  SEL R5, R6, RZ, !P1 ;  /* 0x000000ff06057207 */ /* 0x001fc80004800000 */
[----:B------:R-:W-:Y:S02]  /*6850*/  IADD3 R64, P2, P3, R5, R7, R64 ;  /* 0x0000000705407210 */ /* 0x000fe40007b5e040 */
[----:B-1----:R-:W-:-:S04]  /*6860*/  SEL R12, R12, RZ, !P1 ;  /* 0x000000ff0c0c7207 */ /* 0x002fc80004800000 */
[----:B------:R-:W-:-:S07]  /*6870*/  IADD3.X R79, PT, PT, R12, R30, R79, P2, P3 ;  /* 0x0000001e0c4f7210 */ /* 0x000fce00017e644f */
.L_x_823:
[----:B------:R-:W-:Y:S05]  /*6880*/  @P0 BRA `(.L_x_513) ;  /* 0xfffffff8008c0947 */ /* 0x000fea000383ffff */
.L_x_507:
[----:B------:R-:W0:Y:S01]  /*6890*/  S2R R30, SR_TID.X ;  /* 0x00000000001e7919 */ /* 0x000e220000002100 */
[----:B------:R-:W-:Y:S01]  /*68a0*/  ISETP.NE.AND P0, PT, R60, RZ, PT ;  /* 0x000000ff3c00720c */ /* 0x000fe20003f05270 */
[----:B------:R-:W-:Y:S01]  /*68b0*/  BSSY.RECONVERGENT B0, `(.L_x_514) ;  /* 0x0000011000007945 */ /* 0x000fe20003800200 */
[----:B------:R-:W-:-:S11]  /*68c0*/  IMAD.MOV.U32 R78, RZ, RZ, R64 ;  /* 0x000000ffff4e7224 */ /* 0x000fd600078e0040 */
[----:B------:R-:W1:Y:S01]  /*68d0*/  @!P0 S2R R5, SR_CgaCtaId ;  /* 0x0000000000058919 */ /* 0x000e620000008800 */
[----:B------:R-:W-:Y:S02]  /*68e0*/  @!P0 MOV R0, 0x400 ;  /* 0x0000040000008802 */ /* 0x000fe40000000f00 */
[----:B0-----:R-:W-:Y:S02]  /*68f0*/  ISETP.NE.AND P1, PT, R30, RZ, PT ;  /* 0x000000ff1e00720c */ /* 0x001fe40003f25270 */
[----:B-1----:R-:W-:-:S11]  /*6900*/  @!P0 LEA R11, R5, R0, 0x18 ;  /* 0x00000000050b8211 */ /* 0x002fd600078ec0ff */
[----:B------:R-:W-:Y:S05]  /*6910*/  @P1 BRA `(.L_x_515) ;  /* 0x0000000000281947 */ /* 0x000fea0003800000 */
[----:B------:R-:W0:Y:S01]  /*6920*/  S2UR UR5, SR_CgaCtaId ;  /* 0x00000000000579c3 */ /* 0x000e220000008800 */
[----:B------:R-:W-:Y:S01]  /*6930*/  IADD3 R6, P1, PT, R78, R18, RZ ;  /* 0x000000124e067210 */ /* 0x000fe20007f3e0ff */
[----:B------:R-:W-:Y:S01]  /*6940*/  UMOV UR4, 0x400 ;  /* 0x0000040000047882 */ /* 0x000fe20000000000 */
[----:B------:R-:W-:Y:S02]  /*6950*/  IMAD.MOV.U32 R4, RZ, RZ, 0x65 ;  /* 0x00000065ff047424 */ /* 0x000fe400078e00ff */
[----:B------:R-:W-:Y:S02]  /*6960*/  IMAD.MOV.U32 R5, RZ, RZ, 0x0 ;  /* 0x00000000ff057424 */ /* 0x000fe400078e00ff */
[----:B------:R-:W-:-:S05]  /*6970*/  IMAD.X R7, R79, 0x1, R19, P1 ;  /* 0x000000014f077824 */ /* 0x000fca00008e0613 */
[----:B------:R1:W-:Y:S01]  /*6980*/  ST.E.128.STRONG.GPU desc[UR8][R2.64+0x200], R4 ;  /* 0x0002000402007985 */ /* 0x0003e2000c10fd08 */
[----:B0-----:R-:W-:-:S09]  /*6990*/  ULEA UR4, UR5, UR4, 0x18 ;  /* 0x0000000405047291 */ /* 0x001fd2000f8ec0ff */
[----:B------:R1:W-:Y:S04]  /*69a0*/  STS.64 [UR4+0xb0], R6 ;  /* 0x0000b006ff007988 */ /* 0x0003e80008000a04 */
[----:B------:R1:W-:Y:S02]  /*69b0*/  STS.64 [UR4+0xa8], R78 ;  /* 0x0000a84eff007988 */ /* 0x0003e40008000a04 */
.L_x_515:
[----:B------:R-:W-:Y:S05]  /*69c0*/  BSYNC.RECONVERGENT B0 ;  /* 0x0000000000007941 */ /* 0x000fea0003800200 */
.L_x_514:
[----:B------:R0:W-:Y:S01]  /*69d0*/  @!P0 STS.64 [R11+0x90], R78 ;  /* 0x0000904e0b008388 */ /* 0x0001e20000000a00 */
[----:B-1----:R-:W-:Y:S02]  /*69e0*/  IMAD.MOV.U32 R7, RZ, RZ, R17 ;  /* 0x000000ffff077224 */ /* 0x002fe400078e0011 */
[----:B------:R-:W-:Y:S02]  /*69f0*/  IMAD.MOV.U32 R9, RZ, RZ, R16 ;  /* 0x000000ffff097224 */ /* 0x000fe400078e0010 */
[----:B------:R-:W-:Y:S02]  /*6a00*/  @!P0 IMAD.MOV.U32 R7, RZ, RZ, R78 ;  /* 0x000000ffff078224 */ /* 0x000fe400078e004e */
[----:B------:R-:W-:-:S07]  /*6a10*/  @!P0 IMAD.MOV.U32 R9, RZ, RZ, R79 ;  /* 0x000000ffff098224 */ /* 0x000fce00078e004f */
.L_x_501:
[----:B------:R-:W-:Y:S05]  /*6a20*/  WARPSYNC.ALL ;  /* 0x0000000000007948 */ /* 0x000fea0003800000 */
[----:B------:R-:W1:Y:S08]  /*6a30*/  S2UR UR5, SR_CgaCtaId ;  /* 0x00000000000579c3 */ /* 0x000e700000008800 */
[----:B------:R-:W-:Y:S01]  /*6a40*/  BAR.SYNC.DEFER_BLOCKING 0x0 ;  /* 0x0000000000007b1d */ /* 0x000fe20000010000 */
[----:B------:R-:W-:-:S02]  /*6a50*/  ISETP.NE.AND P0, PT, R30, RZ, PT ;  /* 0x000000ff1e00720c */ /* 0x000fc40003f05270 */
[C---:B------:R-:W-:Y:S02]  /*6a60*/  IADD3 R15, P4, PT, R27.reuse, R26, RZ ;  /* 0x0000001a1b0f7210 */ /* 0x040fe40007f9e0ff */
[----:B------:R-:W-:Y:S01]  /*6a70*/  ISETP.GE.U32.AND P3, PT, R27, RZ, PT ;  /* 0x000000ff1b00720c */ /* 0x000fe20003f66070 */
[----:B------:R-:W-:Y:S01]  /*6a80*/  UMOV UR4, 0x400 ;  /* 0x0000040000047882 */ /* 0x000fe20000000000 */
[----:B------:R-:W-:Y:S01]  /*6a90*/  ISETP.GE.U32.AND P2, PT, R26, RZ, PT ;  /* 0x000000ff1a00720c */ /* 0x000fe20003f46070 */
[----:B------:R-:W-:Y:S01]  /*6aa0*/  IMAD.IADD R12, R24, 0x1, R15 ;  /* 0x00000001180c7824 */ /* 0x000fe200078e020f */
[C---:B------:R-:W-:Y:S01]  /*6ab0*/  ISETP.GE.U32.AND.EX P3, PT, R28.reuse, 0x1, PT, P3 ;  /* 0x000000011c00780c */ /* 0x040fe20003f66130 */
[----:B------:R-:W-:Y:S01]  /*6ac0*/  IMAD.X R10, R28, 0x1, R25, P4 ;  /* 0x000000011c0a7824 */ /* 0x000fe200020e0619 */
[----:B------:R-:W-:Y:S01]  /*6ad0*/  ISETP.GE.U32.AND P1, PT, R22, RZ, PT ;  /* 0x000000ff1600720c */ /* 0x000fe20003f26070 */
[----:B------:R-:W-:Y:S01]  /*6ae0*/  BSSY.RECONVERGENT B0, `(.L_x_516) ;  /* 0x000002c000007945 */ /* 0x000fe20003800200 */
[----:B------:R-:W-:-:S02]  /*6af0*/  ISETP.GE.U32.AND.EX P2, PT, R25, 0x1, PT, P2 ;  /* 0x000000011900780c */ /* 0x000fc40003f46120 */
[----:B------:R-:W-:Y:S01]  /*6b00*/  ISETP.GE.U32.AND.EX P1, PT, R21, 0x1, PT, P1 ;  /* 0x000000011500780c */ /* 0x000fe20003f26110 */
[----:B-1----:R-:W-:-:S09]  /*6b10*/  ULEA UR4, UR5, UR4, 0x18 ;  /* 0x0000000405047291 */ /* 0x002fd2000f8ec0ff */
[----:B------:R-:W1:Y:S04]  /*6b20*/  LDS.64 R4, [UR4+0x90] ;  /* 0x00009004ff047984 */ /* 0x000e680008000a00 */
[----:B------:R-:W2:Y:S01]  /*6b30*/  LDS.64 R2, [UR4+0xb8] ;  /* 0x0000b804ff027984 */ /* 0x000ea20008000a00 */
[----:B-1----:R-:W-:Y:S02]  /*6b40*/  SEL R0, R4, RZ, P0 ;  /* 0x000000ff04007207 */ /* 0x002fe40000000000 */
[----:B------:R-:W-:Y:S02]  /*6b50*/  SEL R6, R5, RZ, P0 ;  /* 0x000000ff05067207 */ /* 0x000fe40000000000 */
[----:B------:R-:W1:Y:S01]  /*6b60*/  LDS.64 R4, [UR4+0xa8] ;  /* 0x0000a804ff047984 */ /* 0x000e620008000a00 */
[----:B------:R-:W-:Y:S08]  /*6b70*/  BAR.SYNC.DEFER_BLOCKING 0x0 ;  /* 0x0000000000007b1d */ /* 0x000ff00000010000 */
[----:B------:R-:W-:Y:S01]  /*6b80*/  BAR.SYNC.DEFER_BLOCKING 0x0 ;  /* 0x0000000000007b1d */ /* 0x000fe20000010000 */
[----:B0-----:R-:W-:Y:S01]  /*6b90*/  IADD3 R11, P0, PT, R7, R0, RZ ;  /* 0x00000000070b7210 */ /* 0x001fe20007f1e0ff */
[----:B--2---:R-:W-:-:S03]  /*6ba0*/  IMAD.IADD R7, R3, 0x1, R2 ;  /* 0x0000000103077824 */ /* 0x004fc600078e0202 */
[----:B------:R-:W-:Y:S01]  /*6bb0*/  IADD3 R15, P6, PT, R11, R15, RZ ;  /* 0x0000000f0b0f7210 */ /* 0x000fe20007fde0ff */
[----:B------:R-:W-:Y:S01]  /*6bc0*/  IMAD.X R9, R9, 0x1, R6, P0 ;  /* 0x0000000109097824 */ /* 0x000fe200000e0606 */
[C---:B------:R-:W-:Y:S02]  /*6bd0*/  IADD3 R14, P5, PT, R11.reuse, R61, RZ ;  /* 0x0000003d0b0e7210 */ /* 0x040fe40007fbe0ff */
[----:B------:R-:W-:Y:S01]  /*6be0*/  IADD3 R12, P4, PT, R11, R12, RZ ;  /* 0x0000000c0b0c7210 */ /* 0x000fe20007f9e0ff */
[----:B------:R-:W-:Y:S01]  /*6bf0*/  IMAD.X R10, R9, 0x1, R10, P6 ;  /* 0x00000001090a7824 */ /* 0x000fe200030e060a */
        /* <DEDUP_REMOVED lines=13> */
[C---:B------:R-:W-:Y:S01]  /*6cd0*/  IMAD.X R51, R9.reuse, 0x1, R51, P5 ;  /* 0x0000000109337824 */ /* 0x040fe200028e0633 */
[----:B------:R-:W-:Y:S01]  /*6ce0*/  ISETP.GE.U32.AND P0, PT, R24, RZ, PT ;  /* 0x000000ff1800720c */ /* 0x000fe20003f06070 */
[----:B------:R-:W-:-:S02]  /*6cf0*/  IMAD.X R83, R9, 0x1, R32, P4 ;  /* 0x0000000109537824 */ /* 0x000fc400020e0620 */
[----:B------:R-:W-:Y:S01]  /*6d00*/  IMAD.X R8, R28, 0x1, R9, P6 ;  /* 0x000000011c087824 */ /* 0x000fe200030e0609 */
[----:B------:R-:W-:Y:S01]  /*6d10*/  ISETP.GE.U32.AND.EX P0, PT, R23, 0x1, PT, P0 ;  /* 0x000000011700780c */ /* 0x000fe20003f06100 */
[----:B-1----:R-:W-:Y:S01]  /*6d20*/  @P3 IMAD.IADD R0, R9, 0x1, -R5 ;  /* 0x0000000109003824 */ /* 0x002fe200078e0a05 */
[----:B------:R-:W-:Y:S11]  /*6d30*/  @P3 BRA `(.L_x_517) ;  /* 0x0000000000183947 */ /* 0x000ff60003800000 */
[----:B------:R-:W-:-:S04]  /*6d40*/  ISETP.NE.U32.AND P3, PT, R27, RZ, PT ;  /* 0x000000ff1b00720c */ /* 0x000fc80003f65070 */
[----:B------:R-:W-:-:S13]  /*6d50*/  ISETP.NE.AND.EX P3, PT, R28, RZ, PT, P3 ;  /* 0x000000ff1c00720c */ /* 0x000fda0003f65330 */
[--C-:B------:R-:W-:Y:S01]  /*6d60*/  @!P3 IMAD R6, R30, 0xb, R4.reuse ;  /* 0x0000000b1e06b824 */ /* 0x100fe200078e0204 */
[----:B------:R-:W-:-:S04]  /*6d70*/  @P3 IADD3 R0, PT, PT, R11, R3, -R4 ;  /* 0x000000030b003210 */ /* 0x000fc80007ffe804 */
[----:B------:R-:W-:-:S04]  /*6d80*/  @!P3 IADD3 R6, PT, PT, R5, R6, R7 ;  /* 0x000000060506b210 */ /* 0x000fc80007ffe007 */
[----:B------:R-:W-:-:S07]  /*6d90*/  @!P3 IADD3 R0, PT, PT, R6, -R11, -R9 ;  /* 0x8000000b0600b210 */ /* 0x000fce0007ffe809 */
.L_x_517:
[----:B------:R-:W-:Y:S05]  /*6da0*/  BSYNC.RECONVERGENT B0 ;  /* 0x0000000000007941 */ /* 0x000fea0003800200 */
.L_x_516:
[----:B------:R-:W-:Y:S01]  /*6db0*/  BSSY.RECONVERGENT B0, `(.L_x_518) ;  /* 0x000000b000007945 */ /* 0x000fe20003800200 */
[----:B------:R-:W-:Y:S02]  /*6dc0*/  IMAD R11, R30, 0xb, R4 ;  /* 0x0000000b1e0b7824 */ /* 0x000fe400078e0204 */
[----:B------:R-:W-:Y:S01]  /*6dd0*/  @P2 IMAD.IADD R6, R8, 0x1, -R5 ;  /* 0x0000000108062824 */ /* 0x000fe200078e0a05 */
[----:B------:R-:W-:Y:S06]  /*6de0*/  @P2 BRA `(.L_x_519) ;  /* 0x00000000001c2947 */ /* 0x000fec0003800000 */
[----:B------:R-:W-:-:S04]  /*6df0*/  ISETP.NE.U32.AND P2, PT, R26, RZ, PT ;  /* 0x000000ff1a00720c */ /* 0x000fc80003f45070 */
[----:B------:R-:W-:-:S13]  /*6e00*/  ISETP.NE.AND.EX P2, PT, R25, RZ, PT, P2 ;  /* 0x000000ff1900720c */ /* 0x000fda0003f45320 */
[----:B------:R-:W-:-:S05]  /*6e10*/  @!P2 IMAD R6, R30, 0xb, R4 ;  /* 0x0000000b1e06a824 */ /* 0x000fca00078e0204 */
[----:B------:R-:W-:Y:S02]  /*6e20*/  @!P2 IADD3 R9, PT, PT, R5, R6, R7 ;  /* 0x000000060509a210 */ /* 0x000fe40007ffe007 */
[----:B------:R-:W-:Y:S02]  /*6e30*/  @P2 IADD3 R6, PT, PT, R13, R3, -R4 ;  /* 0x000000030d062210 */ /* 0x000fe40007ffe804 */
[----:B------:R-:W-:-:S05]  /*6e40*/  @!P2 IADD3 R8, PT, PT, R9, -R13, -R8 ;  /* 0x8000000d0908a210 */ /* 0x000fca0007ffe808 */
[----:B------:R-:W-:-:S07]  /*6e50*/  @!P2 VIADD R6, R8, 0x1 ;  /* 0x000000010806a836 */ /* 0x000fce0000000000 */
.L_x_519:
[----:B------:R-:W-:Y:S05]  /*6e60*/  BSYNC.RECONVERGENT B0 ;  /* 0x0000000000007941 */ /* 0x000fea0003800200 */
.L_x_518:
[----:B------:R-:W-:Y:S01]  /*6e70*/  BSSY.RECONVERGENT B0, `(.L_x_520) ;  /* 0x000000a000007945 */ /* 0x000fe20003800200 */
[----:B------:R-:W-:Y:S01]  /*6e80*/  IADD3 R18, PT, PT, R5, R11, R7 ;  /* 0x0000000b05127210 */ /* 0x000fe20007ffe007 */
[----:B------:R-:W-:Y:S01]  /*6e90*/  @P0 IMAD.IADD R8, R10, 0x1, -R5 ;  /* 0x000000010a080824 */ /* 0x000fe200078e0a05 */
[----:B------:R-:W-:Y:S01]  /*6ea0*/  LEA R0, R0, UR4, 0x2 ;  /* 0x0000000400007c11 */ /* 0x000fe2000f8e10ff */
[----:B------:R-:W-:Y:S06]  /*6eb0*/  @P0 BRA `(.L_x_521) ;  /* 0x0000000000140947 */ /* 0x000fec0003800000 */
[----:B------:R-:W-:-:S04]  /*6ec0*/  ISETP.NE.U32.AND P0, PT, R24, RZ, PT ;  /* 0x000000ff1800720c */ /* 0x000fc80003f05070 */
[----:B------:R-:W-:-:S13]  /*6ed0*/  ISETP.NE.AND.EX P0, PT, R23, RZ, PT, P0 ;  /* 0x000000ff1700720c */ /* 0x000fda0003f05300 */
[----:B------:R-:W-:Y:S02]  /*6ee0*/  @!P0 IADD3 R9, PT, PT, R18, -R15, -R10 ;  /* 0x8000000f12098210 */ /* 0x000fe40007ffe80a */
[----:B------:R-:W-:-:S03]  /*6ef0*/  @P0 IADD3 R8, PT, PT, R15, R3, -R4 ;  /* 0x000000030f080210 */ /* 0x000fc60007ffe804 */
[----:B------:R-:W-:-:S07]  /*6f00*/  @!P0 VIADD R8, R9, 0x2 ;  /* 0x0000000209088836 */ /* 0x000fce0000000000 */
.L_x_521:
[----:B------:R-:W-:Y:S05]  /*6f10*/  BSYNC.RECONVERGENT B0 ;  /* 0x0000000000007941 */ /* 0x000fea0003800200 */
.L_x_520:
[----:B------:R-:W-:Y:S01]  /*6f20*/  BSSY.RECONVERGENT B0, `(.L_x_522) ;  /* 0x000000a000007945 */ /* 0x000fe20003800200 */
[----:B------:R-:W-:Y:S01]  /*6f30*/  IMAD.IADD R9, R3, 0x1, -R4 ;  /* 0x0000000103097824 */ /* 0x000fe200078e0a04 */
[----:B------:R-:W-:Y:S01]  /*6f40*/  LEA R6, R6, UR4, 0x2 ;  /* 0x0000000406067c11 */ /* 0x000fe2000f8e10ff */
[----:B------:R-:W-:Y:S01]  /*6f50*/  @P1 IMAD.IADD R11, R17, 0x1, -R5 ;  /* 0x00000001110b1824 */ /* 0x000fe200078e0a05 */
[----:B------:R-:W-:Y:S06]  /*6f60*/  @P1 BRA `(.L_x_523) ;  /* 0x0000000000141947 */ /* 0x000fec0003800000 */
[----:B------:R-:W-:-:S04]  /*6f70*/  ISETP.NE.U32.AND P0, PT, R22, RZ, PT ;  /* 0x000000ff1600720c */ /* 0x000fc80003f05070 */
[----:B------:R-:W-:-:S13]  /*6f80*/  ISETP.NE.AND.EX P0, PT, R21, RZ, PT, P0 ;  /* 0x000000ff1500720c */ /* 0x000fda0003f05300 */
[----:B------:R-:W-:Y:S01]  /*6f90*/  @!P0 IADD3 R10, PT, PT, R18, -R12, -R17 ;  /* 0x8000000c120a8210 */ /* 0x000fe20007ffe811 */
[----:B------:R-:W-:-:S04]  /*6fa0*/  @P0 IMAD.IADD R11, R9, 0x1, R12 ;  /* 0x00000001090b0824 */ /* 0x000fc800078e020c */
[----:B------:R-:W-:-:S07]  /*6fb0*/  @!P0 VIADD R11, R10, 0x3 ;  /* 0x000000030a0b8836 */ /* 0x000fce0000000000 */
.L_x_523:
[----:B------:R-:W-:Y:S05]  /*6fc0*/  BSYNC.RECONVERGENT B0 ;  /* 0x0000000000007941 */ /* 0x000fea0003800200 */
.L_x_522:
[----:B------:R-:W-:Y:S01]  /*6fd0*/  ISETP.GE.U32.AND P4, PT, R20, RZ, PT ;  /* 0x000000ff1400720c */ /* 0x000fe20003f86070 */
[----:B------:R-:W-:Y:S01]  /*6fe0*/  BSSY.RECONVERGENT B0, `(.L_x_524) ;  /* 0x0000016000007945 */ /* 0x000fe20003800200 */
[----:B------:R-:W-:Y:S02]  /*6ff0*/  ISETP.GE.U32.AND P2, PT, R75, RZ, PT ;  /* 0x000000ff4b00720c */ /* 0x000fe40003f46070 */
[----:B------:R-:W-:Y:S02]  /*7000*/  ISETP.GE.U32.AND.EX P4, PT, R77, 0x1, PT, P4 ;  /* 0x000000014d00780c */ /* 0x000fe40003f86140 */
[----:B------:R-:W-:Y:S02]  /*7010*/  ISETP.GE.U32.AND P1, PT, R71, RZ, PT ;  /* 0x000000ff4700720c */ /* 0x000fe40003f26070 */
[----:B------:R-:W-:Y:S02]  /*7020*/  ISETP.GE.U32.AND P0, PT, R67, RZ, PT ;  /* 0x000000ff4300720c */ /* 0x000fe40003f06070 */
[----:B------:R-:W-:-:S02]  /*7030*/  ISETP.GE.U32.AND P6, PT, R63, RZ, PT ;  /* 0x000000ff3f00720c */ /* 0x000fc40003fc6070 */
[----:B------:R-:W-:Y:S02]  /*7040*/  ISETP.GE.U32.AND P3, PT, R57, RZ, PT ;  /* 0x000000ff3900720c */ /* 0x000fe40003f66070 */
[----:B------:R-:W-:Y:S02]  /*7050*/  ISETP.GE.U32.AND P5, PT, R46, RZ, PT ;  /* 0x000000ff2e00720c */ /* 0x000fe40003fa6070 */
[----:B------:R-:W-:Y:S01]  /*7060*/  ISETP.GE.U32.AND.EX P2, PT, R73, 0x1, PT, P2 ;  /* 0x000000014900780c */ /* 0x000fe20003f46120 */
[----:B------:R-:W-:Y:S01]  /*7070*/  @P4 IMAD.IADD R13, R19, 0x1, -R5 ;  /* 0x00000001130d4824 */ /* 0x000fe200078e0a05 */
[----:B------:R-:W-:Y:S02]  /*7080*/  ISETP.GE.U32.AND.EX P1, PT, R69, 0x1, PT, P1 ;  /* 0x000000014500780c */ /* 0x000fe40003f26110 */
[----:B------:R-:W-:Y:S02]  /*7090*/  ISETP.GE.U32.AND.EX P0, PT, R65, 0x1, PT, P0 ;  /* 0x000000014100780c */ /* 0x000fe40003f06100 */
[----:B------:R-:W-:-:S02]  /*70a0*/  ISETP.GE.U32.AND.EX P6, PT, R59, 0x1, PT, P6 ;  /* 0x000000013b00780c */ /* 0x000fc40003fc6160 */
[----:B------:R-:W-:Y:S02]  /*70b0*/  ISETP.GE.U32.AND.EX P3, PT, R55, 0x1, PT, P3 ;  /* 0x000000013700780c */ /* 0x000fe40003f66130 */
[----:B------:R-:W-:Y:S02]  /*70c0*/  ISETP.GE.U32.AND.EX P5, PT, R42, 0x1, PT, P5 ;  /* 0x000000012a00780c */ /* 0x000fe40003fa6150 */
[----:B------:R-:W-:Y:S01]  /*70d0*/  LEA R10, R8, UR4, 0x2 ;  /* 0x00000004080a7c11 */ /* 0x000fe2000f8e10ff */
[----:B------:R-:W-:Y:S10]  /*70e0*/  @P4 BRA `(.L_x_525) ;  /* 0x0000000000144947 */ /* 0x000ff40003800000 */
[----:B------:R-:W-:-:S04]  /*70f0*/  ISETP.NE.U32.AND P4, PT, R20, RZ, PT ;  /* 0x000000ff1400720c */ /* 0x000fc80003f85070 */
[----:B------:R-:W-:-:S13]  /*7100*/  ISETP.NE.AND.EX P4, PT, R77, RZ, PT, P4 ;  /* 0x000000ff4d00720c */ /* 0x000fda0003f85340 */
[----:B------:R-:W-:Y:S01]  /*7110*/  @!P4 IADD3 R8, PT, PT, R18, -R14, -R19 ;  /* 0x8000000e1208c210 */ /* 0x000fe20007ffe813 */
[----:B------:R-:W-:-:S04]  /*7120*/  @P4 IMAD.IADD R13, R9, 0x1, R14 ;  /* 0x00000001090d4824 */ /* 0x000fc800078e020e */
[----:B------:R-:W-:-:S07]  /*7130*/  @!P4 VIADD R13, R8, 0x4 ;  /* 0x00000004080dc836 */ /* 0x000fce0000000000 */
.L_x_525:
[----:B------:R-:W-:Y:S05]  /*7140*/  BSYNC.RECONVERGENT B0 ;  /* 0x0000000000007941 */ /* 0x000fea0003800200 */
.L_x_524:
[----:B------:R-:W-:Y:S01]  /*7150*/  BSSY.RECONVERGENT B0, `(.L_x_526) ;  /* 0x0000009000007945 */ /* 0x000fe20003800200 */
[----:B------:R-:W-:Y:S01]  /*7160*/  @P2 IMAD.IADD R8, R61, 0x1, -R5 ;  /* 0x000000013d082824 */ /* 0x000fe200078e0a05 */
[----:B------:R-:W-:Y:S02]  /*7170*/  LEA R12, R11, UR4, 0x2 ;  /* 0x000000040b0c7c11 */ /* 0x000fe4000f8e10ff */
[----:B------:R-:W-:Y:S05]  /*7180*/  @P2 BRA `(.L_x_527) ;  /* 0x0000000000142947 */ /* 0x000fea0003800000 */
[----:B------:R-:W-:-:S04]  /*7190*/  ISETP.NE.U32.AND P2, PT, R75, RZ, PT ;  /* 0x000000ff4b00720c */ /* 0x000fc80003f45070 */
[----:B------:R-:W-:-:S13]  /*71a0*/  ISETP.NE.AND.EX P2, PT, R73, RZ, PT, P2 ;  /* 0x000000ff4900720c */ /* 0x000fda0003f45320 */
[----:B------:R-:W-:Y:S01]  /*71b0*/  @!P2 IADD3 R11, PT, PT, R18, -R56, -R61 ;  /* 0x80000038120ba210 */ /* 0x000fe20007ffe83d */
[----:B------:R-:W-:-:S04]  /*71c0*/  @P2 IMAD.IADD R8, R9, 0x1, R56 ;  /* 0x0000000109082824 */ /* 0x000fc800078e0238 */
[----:B------:R-:W-:-:S07]  /*71d0*/  @!P2 VIADD R8, R11, 0x5 ;  /* 0x000000050b08a836 */ /* 0x000fce0000000000 */
.L_x_527:
[----:B------:R-:W-:Y:S05]  /*71e0*/  BSYNC.RECONVERGENT B0 ;  /* 0x0000000000007941 */ /* 0x000fea0003800200 */
.L_x_526:
        /* <DEDUP_REMOVED lines=9> */
.L_x_529:
[----:B------:R-:W-:Y:S05]  /*7280*/  BSYNC.RECONVERGENT B0 ;  /* 0x0000000000007941 */ /* 0x000fea0003800200 */
.L_x_528:
        /* <DEDUP_REMOVED lines=9> */
.L_x_531:
[----:B------:R-:W-:Y:S05]  /*7320*/  BSYNC.RECONVERGENT B0 ;  /* 0x0000000000007941 */ /* 0x000fea0003800200 */
.L_x_530:
[----:B------:R-:W-:Y:S01]  /*7330*/  BSSY.RECONVERGENT B0, `(.L_x_532) ;  /* 0x000000b000007945 */ /* 0x000fe20003800200 */
[--C-:B------:R-:W-:Y:S01]  /*7340*/  @P6 IMAD.IADD R8, R53, 0x1, -R5.reuse ;  /* 0x0000000135086824 */ /* 0x100fe200078e0a05 */
[----:B------:R-:W-:Y:S01]  /*7350*/  LEA R24, R11, UR4, 0x2 ;  /* 0x000000040b187c11 */ /* 0x000fe2000f8e10ff */
[--C-:B------:R-:W-:Y:S02]  /*7360*/  @P3 IMAD.IADD R21, R83, 0x1, -R5.reuse ;  /* 0x0000000153153824 */ /* 0x100fe400078e0a05 */
[----:B------:R-:W-:Y:S01]  /*7370*/  @P5 IMAD.IADD R23, R51, 0x1, -R5 ;  /* 0x0000000133175824 */ /* 0x000fe200078e0a05 */
[----:B------:R-:W-:Y:S06]  /*7380*/  @P6 BRA `(.L_x_533) ;  /* 0x0000000000146947 */ /* 0x000fec0003800000 */
[----:B------:R-:W-:-:S04]  /*7390*/  ISETP.NE.U32.AND P0, PT, R63, RZ, PT ;  /* 0x000000ff3f00720c */ /* 0x000fc80003f05070 */
[----:B------:R-:W-:-:S13]  /*73a0*/  ISETP.NE.AND.EX P0, PT, R59, RZ, PT, P0 ;  /* 0x000000ff3b00720c */ /* 0x000fda0003f05300 */
[----:B------:R-:W-:Y:S01]  /*73b0*/  @!P0 IADD3 R11, PT, PT, R18, -R40, -R53 ;  /* 0x80000028120b8210 */ /* 0x000fe20007ffe835 */
[----:B------:R-:W-:-:S04]  /*73c0*/  @P0 IMAD.IADD R8, R9, 0x1, R40 ;  /* 0x0000000109080824 */ /* 0x000fc800078e0228 */
[----:B------:R-:W-:-:S07]  /*73d0*/  @!P0 VIADD R8, R11, 0x8 ;  /* 0x000000080b088836 */ /* 0x000fce0000000000 */
.L_x_533:
[----:B------:R-:W-:Y:S05]  /*73e0*/  BSYNC.RECONVERGENT B0 ;  /* 0x0000000000007941 */ /* 0x000fea0003800200 */
.L_x_532:
[----:B------:R-:W-:Y:S01]  /*73f0*/  BSSY.RECONVERGENT B0, `(.L_x_534) ;  /* 0x0000009000007945 */ /* 0x000fe20003800200 */
[----:B------:R-:W-:Y:S02]  /*7400*/  LEA R28, R8, UR4, 0x2 ;  /* 0x00000004081c7c11 */ /* 0x000fe4000f8e10ff */
[----:B------:R-:W-:Y:S01]  /*7410*/  LEA R26, R13, UR4, 0x2 ;  /* 0x000000040d1a7c11 */ /* 0x000fe2000f8e10ff */
[----:B------:R-:W-:Y:S06]  /*7420*/  @P3 BRA `(.L_x_535) ;  /* 0x0000000000143947 */ /* 0x000fec0003800000 */
[----:B------:R-:W-:-:S04]  /*7430*/  ISETP.NE.U32.AND P0, PT, R57, RZ, PT ;  /* 0x000000ff3900720c */ /* 0x000fc80003f05070 */
[----:B------:R-:W-:-:S13]  /*7440*/  ISETP.NE.AND.EX P0, PT, R55, RZ, PT, P0 ;  /* 0x000000ff3700720c */ /* 0x000fda0003f05300 */
[----:B------:R-:W-:Y:S01]  /*7450*/  @!P0 IADD3 R8, PT, PT, R18, -R36, -R83 ;  /* 0x8000002412088210 */ /* 0x000fe20007ffe853 */
[----:B------:R-:W-:-:S04]  /*7460*/  @P0 IMAD.IADD R21, R9, 0x1, R36 ;  /* 0x0000000109150824 */ /* 0x000fc800078e0224 */
[----:B------:R-:W-:-:S07]  /*7470*/  @!P0 VIADD R21, R8, 0x9 ;  /* 0x0000000908158836 */ /* 0x000fce0000000000 */
.L_x_535:
[----:B------:R-:W-:Y:S05]  /*7480*/  BSYNC.RECONVERGENT B0 ;  /* 0x0000000000007941 */ /* 0x000fea0003800200 */
.L_x_534:
[----:B------:R-:W-:Y:S04]  /*7490*/  BSSY.RECONVERGENT B0, `(.L_x_536) ;  /* 0x0000007000007945 */ /* 0x000fe80003800200 */
[----:B------:R-:W-:Y:S05]  /*74a0*/  @P5 BRA `(.L_x_537) ;  /* 0x0000000000145947 */ /* 0x000fea0003800000 */
[----:B------:R-:W-:-:S04]  /*74b0*/  ISETP.NE.U32.AND P0, PT, R46, RZ, PT ;  /* 0x000000ff2e00720c */ /* 0x000fc80003f05070 */
[----:B------:R-:W-:-:S13]  /*74c0*/  ISETP.NE.AND.EX P0, PT, R42, RZ, PT, P0 ;  /* 0x000000ff2a00720c */ /* 0x000fda0003f05300 */
[----:B------:R-:W-:Y:S01]  /*74d0*/  @!P0 IADD3 R8, PT, PT, R18, -R16, -R51 ;  /* 0x8000001012088210 */ /* 0x000fe20007ffe833 */
[----:B------:R-:W-:-:S04]  /*74e0*/  @P0 IMAD.IADD R23, R9, 0x1, R16 ;  /* 0x0000000109170824 */ /* 0x000fc800078e0210 */
[----:B------:R-:W-:-:S07]  /*74f0*/  @!P0 VIADD R23, R8, 0xa ;  /* 0x0000000a08178836 */ /* 0x000fce0000000000 */
.L_x_537:
[----:B------:R-:W-:Y:S05]  /*7500*/  BSYNC.RECONVERGENT B0 ;  /* 0x0000000000007941 */ /* 0x000fea0003800200 */
.L_x_536:
[----:B------:R-:W0:Y:S01]  /*7510*/  LDCU.U8 UR5, c[0x0][0x3f8] ;  /* 0x00007f00ff0577ac */ /* 0x000e220008000000 */
[----:B------:R-:W-:Y:S01]  /*7520*/  STS [R0], R35 ;  /* 0x0000002300007388 */ /* 0x000fe20000000800 */
[----:B------:R-:W-:Y:S02]  /*7530*/  LEA R32, R21, UR4, 0x2 ;  /* 0x0000000415207c11 */ /* 0x000fe4000f8e10ff */
[----:B------:R-:W-:Y:S02]  /*7540*/  CS2R R8, SRZ ;  /* 0x0000000000087805 */ /* 0x000fe4000001ff00 */
[----:B------:R-:W-:Y:S01]  /*7550*/  LEA R34, R23, UR4, 0x2 ;  /* 0x0000000417227c11 */ /* 0x000fe2000f8e10ff */
[----:B------:R-:W-:Y:S01]  /*7560*/  STS [R6], R37 ;  /* 0x0000002506007388 */ /* 0x000fe20000000800 */
[----:B------:R-:W1:Y:S01]  /*7570*/  S2R R27, SR_CTAID.X ;  /* 0x00000000001b7919 */ /* 0x000e620000002500 */
[----:B------:R-:W-:Y:S01]  /*7580*/  SHF.R.S32.HI R25, RZ, 0x1f, R5 ;  /* 0x0000001fff197819 */ /* 0x000fe20000011405 */
[----:B------:R-:W2:Y:S01]  /*7590*/  LDCU.128 UR12, c[0x0][0x390] ;  /* 0x00007200ff0c77ac */ /* 0x000ea20008000c00 */
[----:B------:R3:W-:Y:S04]  /*75a0*/  STS [R10], R39 ;  /* 0x000000270a007388 */ /* 0x0007e80000000800 */
[----:B------:R4:W-:Y:S01]  /*75b0*/  STS [R12], R41 ;  /* 0x000000290c007388 */ /* 0x0009e20000000800 */
[----:B0-----:R-:W-:-:S03]  /*75c0*/  ISETP.NE.AND P0, PT, RZ, UR5, PT ;  /* 0x00000005ff007c0c */ /* 0x001fc6000bf05270 */
[----:B------:R0:W-:Y:S04]  /*75d0*/  STS [R20], R43 ;  /* 0x0000002b14007388 */ /* 0x0001e80000000800 */
[----:B------:R-:W-:Y:S04]  /*75e0*/  STS [R22], R45 ;  /* 0x0000002d16007388 */ /* 0x000fe80000000800 */
[----:B------:R-:W-:Y:S02]  /*75f0*/  STS [R24], R47 ;  /* 0x0000002f18007388 */ /* 0x000fe40000000800 */
[----:B------:R-:W5:Y:S02]  /*7600*/  @!P0 LDC.64 R14, c[0x0][0x408] ;  /* 0x00010200ff0e8b82 */ /* 0x000f640000000a00 */
[----:B------:R-:W-:Y:S04]  /*7610*/  STS [R26], R49 ;  /* 0x000000311a007388 */ /* 0x000fe80000000800 */
[----:B------:R-:W-:Y:S02]  /*7620*/  STS [R28], R33 ;  /* 0x000000211c007388 */ /* 0x000fe40000000800 */
[----:B------:R-:W2:Y:S02]  /*7630*/  @!P0 LDC.64 R16, c[0x0][0x408] ;  /* 0x00010200ff108b82 */ /* 0x000ea40000000a00 */
[----:B------:R-:W-:Y:S04]  /*7640*/  STS [R32], R31 ;  /* 0x0000001f20007388 */ /* 0x000fe80000000800 */
[----:B------:R-:W-:Y:S02]  /*7650*/  STS [R34], R29 ;  /* 0x0000001d22007388 */ /* 0x000fe40000000800 */
[----:B------:R-:W0:Y:S08]  /*7660*/  @!P0 LDC.64 R18, c[0x0][0x408] ;  /* 0x00010200ff128b82 */ /* 0x000e300000000a00 */
[----:B------:R-:W-:Y:S01]  /*7670*/  BAR.SYNC.DEFER_BLOCKING 0x0 ;  /* 0x0000000000007b1d */ /* 0x000fe20000010000 */
[----:B---3--:R-:W-:-:S02]  /*7680*/  CS2R R10, SRZ ;  /* 0x00000000000a7805 */ /* 0x008fc4000001ff00 */
[----:B----4-:R-:W-:-:S03]  /*7690*/  CS2R R12, SRZ ;  /* 0x00000000000c7805 */ /* 0x010fc6000001ff00 */
[----:B-----5:R3:W4:Y:S04]  /*76a0*/  @!P0 LDG.E.64 R8, desc[UR8][R14.64] ;  /* 0x000000080e088981 */ /* 0x020728000c1e1b00 */
[----:B--2---:R-:W2:Y:S04]  /*76b0*/  @!P0 LDG.E.64 R10, desc[UR8][R16.64+0x8] ;  /* 0x00000808100a8981 */ /* 0x004ea8000c1e1b00 */
[----:B0-----:R0:W5:Y:S01]  /*76c0*/  @!P0 LDG.E.64 R12, desc[UR8][R18.64+0x10] ;  /* 0x00001008120c8981 */ /* 0x001162000c1e1b00 */
[----:B------:R-:W-:Y:S01]  /*76d0*/  LEA R20, R30, UR4, 0x2 ;  /* 0x000000041e147c11 */ /* 0x000fe2000f8e10ff */
[----:B------:R-:W2:Y:S01]  /*76e0*/  LDCU.64 UR4, c[0x0][0x388] ;  /* 0x00007100ff0477ac */ /* 0x000ea20008000a00 */
[----:B------:R-:W-:Y:S01]  /*76f0*/  IMAD.IADD R0, R4, 0x1, R5 ;  /* 0x0000000104007824 */ /* 0x000fe200078e0205 */
[----:B------:R-:W-:Y:S01]  /*7700*/  BSSY.RECONVERGENT B0, `(.L_x_538) ;  /* 0x000001f000007945 */ /* 0x000fe20003800200 */
[C---:B---3--:R-:W-:Y:S01]  /*7710*/  IMAD.IADD R15, R30.reuse, 0x1, -R3 ;  /* 0x000000011e0f7824 */ /* 0x048fe200078e0a03 */
[----:B------:R-:W3:Y:S04]  /*7720*/  LDS R21, [R20] ;  /* 0x0000000014157984 */ /* 0x000ee80000000800 */
[----:B------:R0:W0:Y:S01]  /*7730*/  LDS R23, [R20+0x800] ;  /* 0x0008000014177984 */ /* 0x0000220000000800 */
[----:B----4-:R-:W-:Y:S01]  /*7740*/  IADD3 R8, P0, P1, R30, R8, R5 ;  /* 0x000000081e087210 */ /* 0x010fe2000791e005 */
[----:B-1----:R-:W-:-:S02]  /*7750*/  IMAD R5, R27, 0x1600, -R0 ;  /* 0x000016001b057824 */ /* 0x002fc400078e0a00 */
[C---:B------:R-:W-:Y:S01]  /*7760*/  IMAD.IADD R0, R30.reuse, 0x1, -R7 ;  /* 0x000000011e007824 */ /* 0x040fe200078e0a07 */
[----:B0-----:R-:W-:Y:S02]  /*7770*/  IADD3.X R19, PT, PT, RZ, R9, R25, P0, P1 ;  /* 0x00000009ff137210 */ /* 0x001fe400007e2419 */
[----:B------:R-:W-:Y:S02]  /*7780*/  ISETP.GE.AND P0, PT, R30, R3, PT ;  /* 0x000000031e00720c */ /* 0x000fe40003f06270 */
[--C-:B------:R-:W-:Y:S02]  /*7790*/  SHF.R.S32.HI R9, RZ, 0x1f, R4.reuse ;  /* 0x0000001fff097819 */ /* 0x100fe40000011404 */
[----:B--2---:R-:W-:Y:S02]  /*77a0*/  IADD3 R14, P2, P3, R15, R10, R4 ;  /* 0x0000000a0f0e7210 */ /* 0x004fe40007b5e004 */
[----:B------:R-:W-:Y:S02]  /*77b0*/  LEA R4, P1, R8, UR4, 0x2 ;  /* 0x0000000408047c11 */ /* 0x000fe4000f8210ff */
[----:B-----5:R-:W-:-:S02]  /*77c0*/  IADD3 R6, P4, P5, R0, R12, R5 ;  /* 0x0000000c00067210 */ /* 0x020fc40007d9e005 */
[----:B------:R-:W-:Y:S02]  /*77d0*/  SHF.R.S32.HI R12, RZ, 0x1f, R5 ;  /* 0x0000001fff0c7819 */ /* 0x000fe40000011405 */
[----:B------:R-:W-:Y:S02]  /*77e0*/  LEA.HI.X R5, R8, UR5, R19, 0x2, P1 ;  /* 0x0000000508057c11 */ /* 0x000fe400088f1413 */
[----:B------:R-:W-:Y:S02]  /*77f0*/  SHF.R.S32.HI R17, RZ, 0x1f, R0 ;  /* 0x0000001fff117819 */ /* 0x000fe40000011400 */
[----:B------:R-:W-:Y:S01]  /*7800*/  SHF.R.S32.HI R10, RZ, 0x1f, R15 ;  /* 0x0000001fff0a7819 */ /* 0x000fe2000001140f */
[----:B---3--:R0:W-:Y:S01]  /*7810*/  @!P0 STG.E desc[UR8][R4.64], R21 ;  /* 0x0000001504008986 */ /* 0x0081e2000c101908 */
[----:B------:R-:W-:Y:S01]  /*7820*/  IADD3.X R17, PT, PT, R17, R13, R12, P4, P5 ;  /* 0x0000000d11117210 */ /* 0x000fe200027ea40c */
[----:B------:R-:W-:Y:S01]  /*7830*/  VIADD R12, R30, 0x200 ;  /* 0x000002001e0c7836 */ /* 0x000fe20000000000 */
[----:B------:R-:W-:-:S02]  /*7840*/  IADD3.X R9, PT, PT, R10, R11, R9, P2, P3 ;  /* 0x0000000b0a097210 */ /* 0x000fc400017e6409 */
[----:B------:R-:W-:Y:S02]  /*7850*/  LEA R8, P2, R14, UR12, 0x2 ;  /* 0x0000000c0e087c11 */ /* 0x000fe4000f8410ff */
[C---:B------:R-:W-:Y:S02]  /*7860*/  SHF.L.U64.HI R0, R6.reuse, 0x2, R17 ;  /* 0x0000000206007819 */ /* 0x040fe40000010211 */
[----:B------:R-:W-:Y:S02]  /*7870*/  LEA R10, P3, -R6, UR14, 0x2 ;  /* 0x0000000e060a7c11 */ /* 0x000fe4000f8611ff */
[----:B------:R-:W-:Y:S02]  /*7880*/  LEA.HI.X R9, R14, UR13, R9, 0x2, P2 ;  /* 0x0000000d0e097c11 */ /* 0x000fe400090f1409 */
[----:B------:R-:W-:Y:S02]  /*7890*/  IADD3.X R11, PT, PT, ~R0, UR15, RZ, P3, !PT ;  /* 0x0000000f000b7c10 */ /* 0x000fe40009ffe5ff */
[----:B------:R-:W-:Y:S01]  /*78a0*/  ISETP.GE.AND P1, PT, R12, R3, PT ;  /* 0x000000030c00720c */ /* 0x000fe20003f26270 */
[----:B0-----:R-:W-:-:S12]  /*78b0*/  @!P0 BRA `(.L_x_539) ;  /* 0x00000000000c8947 */ /* 0x001fd80003800000 */
[----:B------:R-:W-:-:S13]  /*78c0*/  ISETP.GE.AND P0, PT, R30, R7, PT ;  /* 0x000000071e00720c */ /* 0x000fda0003f06270 */
[----:B------:R0:W-:Y:S04]  /*78d0*/  @!P0 STG.E desc[UR8][R8.64], R21 ;  /* 0x0000001508008986 */ /* 0x0001e8000c101908 */
[----:B------:R0:W-:Y:S02]  /*78e0*/  @P0 STG.E desc[UR8][R10.64+-0x4], R21 ;  /* 0xfffffc150a000986 */ /* 0x0001e4000c101908 */
.L_x_539:
[----:B------:R-:W-:Y:S05]  /*78f0*/  BSYNC.RECONVERGENT B0 ;  /* 0x0000000000007941 */ /* 0x000fea0003800200 */
.L_x_538:
[----:B------:R-:W-:Y:S04]  /*7900*/  BSSY.RECONVERGENT B0, `(.L_x_540) ;  /* 0x0000007000007945 */ /* 0x000fe80003800200 */
[----:B------:R-:W-:Y:S05]  /*7910*/  @!P1 BRA `(.L_x_541) ;  /* 0x0000000000109947 */ /* 0x000fea0003800000 */
[----:B------:R-:W-:-:S13]  /*7920*/  ISETP.GE.AND P0, PT, R12, R7, PT ;  /* 0x000000070c00720c */ /* 0x000fda0003f06270 */
[----:B------:R2:W-:Y:S04]  /*7930*/  @P0 STG.E desc[UR8][R10.64+-0x804], R23 ;  /* 0xfff7fc170a000986 */ /* 0x0005e8000c101908 */
[----:B------:R2:W-:Y:S01]  /*7940*/  @!P0 STG.E desc[UR8][R8.64+0x800], R23 ;  /* 0x0008001708008986 */ /* 0x0005e2000c101908 */
[----:B------:R-:W-:Y:S05]  /*7950*/  BRA `(.L_x_542) ;  /* 0x0000000000047947 */ /* 0x000fea0003800000 */
.L_x_541:
[----:B------:R1:W-:Y:S02]  /*7960*/  STG.E desc[UR8][R4.64+0x800], R23 ;  /* 0x0008001704007986 */ /* 0x0003e4000c101908 */
.L_x_542:
[----:B------:R-:W-:Y:S05]  /*7970*/  BSYNC.RECONVERGENT B0 ;  /* 0x0000000000007941 */ /* 0x000fea0003800200 */
.L_x_540:
[----:B------:R3:W4:Y:S01]  /*7980*/  LDS R13, [R20+0x1000] ;  /* 0x00100000140d7984 */ /* 0x0007220000000800 */
[----:B------:R-:W-:Y:S01]  /*7990*/  LOP3.LUT R0, R30, 0x400, RZ, 0xfc, !PT ;  /* 0x000004001e007812 */ /* 0x000fe200078efcff */
[----:B------:R-:W-:Y:S03]  /*79a0*/  BSSY.RECONVERGENT B0, `(.L_x_543) ;  /* 0x0000008000007945 */ /* 0x000fe60003800200 */
[----:B------:R-:W-:-:S13]  /*79b0*/  ISETP.GE.AND P0, PT, R0, R3, PT ;  /* 0x000000030000720c */ /* 0x000fda0003f06270 */
[----:B---3--:R-:W-:Y:S05]  /*79c0*/  @!P0 BRA `(.L_x_544) ;  /* 0x0000000000108947 */ /* 0x008fea0003800000 */
[----:B------:R-:W-:-:S13]  /*79d0*/  ISETP.GE.AND P0, PT, R0, R7, PT ;  /* 0x000000070000720c */ /* 0x000fda0003f06270 */
[----:B----4-:R4:W-:Y:S04]  /*79e0*/  @P0 STG.E desc[UR8][R10.64+-0x1004], R13 ;  /* 0xffeffc0d0a000986 */ /* 0x0109e8000c101908 */
[----:B------:R4:W-:Y:S01]  /*79f0*/  @!P0 STG.E desc[UR8][R8.64+0x1000], R13 ;  /* 0x0010000d08008986 */ /* 0x0009e2000c101908 */
[----:B------:R-:W-:Y:S05]  /*7a00*/  BRA `(.L_x_545) ;  /* 0x0000000000047947 */ /* 0x000fea0003800000 */
.L_x_544:
[----:B----4-:R3:W-:Y:S02]  /*7a10*/  STG.E desc[UR8][R4.64+0x1000], R13 ;  /* 0x0010000d04007986 */ /* 0x0107e4000c101908 */
.L_x_545:
[----:B------:R-:W-:Y:S05]  /*7a20*/  BSYNC.RECONVERGENT B0 ;  /* 0x0000000000007941 */ /* 0x000fea0003800200 */
.L_x_543:
[----:B---34-:R3:W4:Y:S01]  /*7a30*/  LDS R13, [R20+0x1800] ;  /* 0x00180000140d7984 */ /* 0x0187220000000800 */
[----:B------:R-:W-:Y:S01]  /*7a40*/  VIADD R0, R30, 0x600 ;  /* 0x000006001e007836 */ /* 0x000fe20000000000 */
[----:B------:R-:W-:Y:S04]  /*7a50*/  BSSY.RECONVERGENT B0, `(.L_x_546) ;  /* 0x0000008000007945 */ /* 0x000fe80003800200 */
[----:B------:R-:W-:-:S13]  /*7a60*/  ISETP.GE.AND P0, PT, R0, R3, PT ;  /* 0x000000030000720c */ /* 0x000fda0003f06270 */
[----:B---3--:R-:W-:Y:S05]  /*7a70*/  @!P0 BRA `(.L_x_547) ;  /* 0x0000000000108947 */ /* 0x008fea0003800000 */
[----:B------:R-:W-:-:S13]  /*7a80*/  ISETP.GE.AND P0, PT, R0, R7, PT ;  /* 0x000000070000720c */ /* 0x000fda0003f06270 */
[----:B----4-:R4:W-:Y:S04]  /*7a90*/  @P0 STG.E desc[UR8][R10.64+-0x1804], R13 ;  /* 0xffe7fc0d0a000986 */ /* 0x0109e8000c101908 */
[----:B------:R4:W-:Y:S01]  /*7aa0*/  @!P0 STG.E desc[UR8][R8.64+0x1800], R13 ;  /* 0x0018000d08008986 */ /* 0x0009e2000c101908 */
[----:B------:R-:W-:Y:S05]  /*7ab0*/  BRA `(.L_x_548) ;  /* 0x0000000000047947 */ /* 0x000fea0003800000 */
.L_x_547:
[----:B----4-:R3:W-:Y:S02]  /*7ac0*/  STG.E desc[UR8][R4.64+0x1800], R13 ;  /* 0x0018000d04007986 */ /* 0x0107e4000c101908 */
.L_x_548:
[----:B------:R-:W-:Y:S05]  /*7ad0*/  BSYNC.RECONVERGENT B0 ;  /* 0x0000000000007941 */ /* 0x000fea0003800200 */
.L_x_546:
[----:B---34-:R3:W4:Y:S01]  /*7ae0*/  LDS R13, [R20+0x2000] ;  /* 0x00200000140d7984 */ /* 0x0187220000000800 */
        /* <DEDUP_REMOVED lines=8> */
.L_x_550:
[----:B----4-:R3:W-:Y:S02]  /*7b70*/  STG.E desc[UR8][R4.64+0x2000], R13 ;  /* 0x0020000d04007986 */ /* 0x0107e4000c101908 */
.L_x_551:
[----:B------:R-:W-:Y:S05]  /*7b80*/  BSYNC.RECONVERGENT B0 ;  /* 0x0000000000007941 */ /* 0x000fea0003800200 */
.L_x_549:
        /* <DEDUP_REMOVED lines=9> */
.L_x_553:
[----:B----4-:R3:W-:Y:S02]  /*7c20*/  STG.E desc[UR8][R4.64+0x2800], R13 ;  /* 0x0028000d04007986 */ /* 0x0107e4000c101908 */
.L_x_554:
[----:B------:R-:W-:Y:S05]  /*7c30*/  BSYNC.RECONVERGENT B0 ;  /* 0x0000000000007941 */ /* 0x000fea0003800200 */
.L_x_552:
        /* <DEDUP_REMOVED lines=9> */
.L_x_556:
[----:B----4-:R3:W-:Y:S02]  /*7cd0*/  STG.E desc[UR8][R4.64+0x3000], R13 ;  /* 0x0030000d04007986 */ /* 0x0107e4000c101908 */
.L_x_557:
[----:B------:R-:W-:Y:S05]  /*7ce0*/  BSYNC.RECONVERGENT B0 ;  /* 0x0000000000007941 */ /* 0x000fea0003800200 */
.L_x_555:
        /* <DEDUP_REMOVED lines=9> */
.L_x_559:
[----:B----4-:R3:W-:Y:S02]  /*7d80*/  STG.E desc[UR8][R4.64+0x3800], R13 ;  /* 0x0038000d04007986 */ /* 0x0107e4000c101908 */
.L_x_560:
[----:B------:R-:W-:Y:S05]  /*7d90*/  BSYNC.RECONVERGENT B0 ;  /* 0x0000000000007941 */ /* 0x000fea0003800200 */
.L_x_558:
        /* <DEDUP_REMOVED lines=9> */
.L_x_562:
[----:B----4-:R3:W-:Y:S02]  /*7e30*/  STG.E desc[UR8][R4.64+0x4000], R13 ;  /* 0x0040000d04007986 */ /* 0x0107e4000c101908 */
.L_x_563:
[----:B------:R-:W-:Y:S05]  /*7e40*/  BSYNC.RECONVERGENT B0 ;  /* 0x0000000000007941 */ /* 0x000fea0003800200 */
.L_x_561:
        /* <DEDUP_REMOVED lines=9> */
.L_x_565:
[----:B----4-:R3:W-:Y:S02]  /*7ee0*/  STG.E desc[UR8][R4.64+0x4800], R13 ;  /* 0x0048000d04007986 */ /* 0x0107e4000c101908 */
.L_x_566:
[----:B------:R-:W-:Y:S05]  /*7ef0*/  BSYNC.RECONVERGENT B0 ;  /* 0x0000000000007941 */ /* 0x000fea0003800200 */
.L_x_564:
[----:B---34-:R3:W4:Y:S01]  /*7f00*/  LDS R13, [R20+0x5000] ;  /* 0x00500000140d7984 */ /* 0x0187220000000800 */
[----:B------:R-:W-:-:S04]  /*7f10*/  LOP3.LUT R2, R30, 0x1400, RZ, 0xfc, !PT ;  /* 0x000014001e027812 */ /* 0x000fc800078efcff */
[----:B------:R-:W-:-:S13]  /*7f20*/  ISETP.GE.AND P0, PT, R2, R3, PT ;  /* 0x000000030200720c */ /* 0x000fda0003f06270 */
[----:B---3--:R-:W-:Y:S05]  /*7f30*/  @!P0 BRA `(.L_x_567) ;  /* 0x0000000000148947 */ /* 0x008fea0003800000 */
[----:B------:R-:W-:-:S13]  /*7f40*/  ISETP.GE.AND P0, PT, R2, R7, PT ;  /* 0x000000070200720c */ /* 0x000fda0003f06270 */
[----:B----4-:R3:W-:Y:S01]  /*7f50*/  @P0 STG.E desc[UR8][R10.64+-0x5004], R13 ;  /* 0xffaffc0d0a000986 */ /* 0x0107e2000c101908 */
[----:B------:R-:W-:Y:S05]  /*7f60*/  @P0 EXIT ;  /* 0x000000000000094d */ /* 0x000fea0003800000 */
[----:B------:R-:W-:Y:S01]  /*7f70*/  STG.E desc[UR8][R8.64+0x5000], R13 ;  /* 0x0050000d08007986 */ /* 0x000fe2000c101908 */
[----:B------:R-:W-:Y:S05]  /*7f80*/  EXIT ;  /* 0x000000000000794d */ /* 0x000fea0003800000 */
.L_x_567:
[----:B----4-:R-:W-:Y:S01]  /*7f90*/  STG.E desc[UR8][R4.64+0x5000], R13 ;  /* 0x0050000d04007986 */ /* 0x010fe2000c101908 */
[----:B------:R-:W-:Y:S05]  /*7fa0*/  EXIT ;  /* 0x000000000000794d */ /* 0x000fea0003800000 */
.L_x_447:
[----:B------:R-:W0:Y:S01]  /*7fb0*/  LDCU UR4, c[0x0][0x3f0] ;  /* 0x00007e00ff0477ac */ /* 0x000e220008000800 */
[----:B------:R-:W-:Y:S01]  /*7fc0*/  ISETP.NE.AND P0, PT, R0, RZ, PT ;  /* 0x000000ff0000720c */ /* 0x000fe20003f05270 */
[----:B------:R-:W-:Y:S01]  /*7fd0*/  BSSY.RECONVERGENT B0, `(.L_x_568) ;  /* 0x000094e000007945 */ /* 0x000fe20003800200 */
[----:B0-----:R-:W-:-:S04]  /*7fe0*/  IMAD.U32 R3, RZ, RZ, UR4 ;  /* 0x00000004ff037e24 */ /* 0x001fc8000f8e00ff */
[----:B------:R-:W-:-:S07]  /*7ff0*/  IMAD.IADD R5, R3, 0x1, -R7 ;  /* 0x0000000103057824 */ /* 0x000fce00078e0a07 */
[----:B------:R-:W-:Y:S05]  /*8000*/  @P0 BRA `(.L_x_569) ;  /* 0x0000004000900947 */ /* 0x000fea0003800000 */
[----:B------:R-:W0:Y:S01]  /*8010*/  S2R R20, SR_TID.X ;  /* 0x0000000000147919 */ /* 0x000e220000002100 */
[----:B------:R-:W1:Y:S01]  /*8020*/  LDCU.U8 UR7, c[0x0][0x3f8] ;  /* 0x00007f00ff0777ac */ /* 0x000e620008000000 */
[----:B------:R-:W2:Y:S01]  /*8030*/  LDC R4, c[0x0][0x380] ;  /* 0x0000e000ff047b82 */ /* 0x000ea20000000800 */
[----:B------:R-:W-:Y:S01]  /*8040*/  BSSY.RECONVERGENT B1, `(.L_x_570) ;  /* 0x0000039000017945 */ /* 0x000fe20003800200 */
[----:B------:R-:W-:Y:S01]  /*8050*/  IMAD.MOV.U32 R22, RZ, RZ, 0x1 ;  /* 0x00000001ff167424 */ /* 0x000fe200078e00ff */
[----:B------:R-:W3:Y:S01]  /*8060*/  LDCU UR4, c[0x0][0x400] ;  /* 0x00008000ff0477ac */ /* 0x000ee20008000800 */
[----:B------:R-:W-:Y:S01]  /*8070*/  IMAD.MOV.U32 R23, RZ, RZ, 0x1 ;  /* 0x00000001ff177424 */ /* 0x000fe200078e00ff */
[----:B-1----:R-:W-:-:S04]  /*8080*/  UISETP.NE.AND UP0, UPT, UR7, URZ, UPT ;  /* 0x000000ff0700728c */ /* 0x002fc8000bf05270 */
[----:B---3--:R-:W-:-:S06]  /*8090*/  USEL UR4, UR4, URZ, !UP0 ;  /* 0x000000ff04047287 */ /* 0x008fcc000c000000 */
[----:B--2---:R-:W-:Y:S01]  /*80a0*/  IADD3 R4, PT, PT, R4, UR4, R7 ;  /* 0x0000000404047c10 */ /* 0x004fe2000fffe007 */
[----:B0-----:R-:W-:-:S04]  /*80b0*/  IMAD R21, R20, 0xb, RZ ;  /* 0x0000000b14157824 */ /* 0x001fc800078e02ff */
[C---:B------:R-:W-:Y:S01]  /*80c0*/  VIADD R17, R21.reuse, 0x1 ;  /* 0x0000000115117836 */ /* 0x040fe20000000000 */
[CC--:B------:R-:W-:Y:S01]  /*80d0*/  ISETP.GE.AND P0, PT, R21.reuse, R5.reuse, PT ;  /* 0x000000051500720c */ /* 0x0c0fe20003f06270 */
[C---:B------:R-:W-:Y:S02]  /*80e0*/  VIADD R18, R21.reuse, 0x2 ;  /* 0x0000000215127836 */ /* 0x040fe40000000000 */
[----:B------:R-:W-:Y:S01]  /*80f0*/  VIADD R2, R21, 0x3 ;  /* 0x0000000315027836 */ /* 0x000fe20000000000 */
[-C--:B------:R-:W-:Y:S01]  /*8100*/  ISETP.GE.AND P5, PT, R17, R5.reuse, PT ;  /* 0x000000051100720c */ /* 0x080fe20003fa6270 */
[C---:B------:R-:W-:Y:S01]  /*8110*/  VIADD R14, R21.reuse, 0x4 ;  /* 0x00000004150e7836 */ /* 0x040fe20000000000 */
[-C--:B------:R-:W-:Y:S01]  /*8120*/  ISETP.GE.AND P1, PT, R18, R5.reuse, PT ;  /* 0x000000051200720c */ /* 0x080fe20003f26270 */
[C---:B------:R-:W-:Y:S01]  /*8130*/  VIADD R15, R21.reuse, 0x5 ;  /* 0x00000005150f7836 */ /* 0x040fe20000000000 */
[-C--:B------:R-:W-:Y:S01]  /*8140*/  ISETP.GE.AND P2, PT, R2, R5.reuse, PT ;  /* 0x000000050200720c */ /* 0x080fe20003f46270 */
[C---:B------:R-:W-:Y:S01]  /*8150*/  VIADD R16, R21.reuse, 0x6 ;  /* 0x0000000615107836 */ /* 0x040fe20000000000 */
[-C--:B------:R-:W-:Y:S01]  /*8160*/  ISETP.GE.AND P3, PT, R14, R5.reuse, PT ;  /* 0x000000050e00720c */ /* 0x080fe20003f66270 */
[----:B------:R-:W-:Y:S01]  /*8170*/  IMAD.IADD R19, R21, 0x1, R4 ;  /* 0x0000000115137824 */ /* 0x000fe200078e0204 */
[----:B------:R-:W-:Y:S01]  /*8180*/  ISETP.GE.AND P4, PT, R15, R5, PT ;  /* 0x000000050f00720c */ /* 0x000fe20003f86270 */
[----:B------:R-:W-:-:S12]  /*8190*/  @P0 BRA `(.L_x_571) ;  /* 0x00000000008c0947 */ /* 0x000fd80003800000 */
[----:B------:R-:W0:Y:S01]  /*81a0*/  LDCU.128 UR12, c[0x0][0x3c0] ;  /* 0x00007800ff0c77ac */ /* 0x000e220008000c00 */
[----:B------:R-:W1:Y:S01]  /*81b0*/  LDCU.128 UR16, c[0x0][0x3b0] ;  /* 0x00007600ff1077ac */ /* 0x000e620008000c00 */
[----:B0-----:R-:W-:-:S05]  /*81c0*/  IADD3 R4, P0, PT, R19, UR14, RZ ;  /* 0x0000000e13047c10 */ /* 0x001fca000ff1e0ff */
[----:B------:R-:W-:Y:S02]  /*81d0*/  IMAD.SHL.U32 R8, R4, 0x4, RZ ;  /* 0x0000000404087824 */ /* 0x000fe400078e00ff */
[----:B------:R-:W-:-:S03]  /*81e0*/  IMAD.X R7, RZ, RZ, UR15, P0 ;  /* 0x0000000fff077e24 */ /* 0x000fc600080e06ff */
[----:B------:R-:W-:Y:S02]  /*81f0*/  IADD3 R6, P0, PT, R8, UR12, RZ ;  /* 0x0000000c08067c10 */ /* 0x000fe4000ff1e0ff */
[----:B------:R-:W-:Y:S02]  /*8200*/  SHF.L.U64.HI R4, R4, 0x2, R7 ;  /* 0x0000000204047819 */ /* 0x000fe40000010207 */
[----:B-1----:R-:W-:Y:S02]  /*8210*/  IADD3 R8, P6, PT, R8, UR18, RZ ;  /* 0x0000001208087c10 */ /* 0x002fe4000ffde0ff */
[C---:B------:R-:W-:Y:S02]  /*8220*/  IADD3.X R7, PT, PT, R4.reuse, UR13, RZ, P0, !PT ;  /* 0x0000000d04077c10 */ /* 0x040fe400087fe4ff */
[----:B------:R-:W-:-:S03]  /*8230*/  IADD3.X R9, PT, PT, R4, UR19, RZ, P6, !PT ;  /* 0x0000001304097c10 */ /* 0x000fc6000b7fe4ff */
[----:B------:R-:W2:Y:S04]  /*8240*/  LDG.E R6, desc[UR8][R6.64] ;  /* 0x0000000806067981 */ /* 0x000ea8000c1e1900 */
[----:B------:R-:W2:Y:S01]  /*8250*/  LDG.E R9, desc[UR8][R8.64] ;  /* 0x0000000808097981 */ /* 0x000ea2000c1e1900 */
[----:B------:R-:W-:Y:S02]  /*8260*/  IMAD.MOV.U32 R22, RZ, RZ, RZ ;  /* 0x000000ffff167224 */ /* 0x000fe400078e00ff */
[----:B------:R-:W-:Y:S02]  /*8270*/  IMAD.MOV.U32 R23, RZ, RZ, 0x1 ;  /* 0x00000001ff177424 */ /* 0x000fe400078e00ff */
[----:B--2---:R-:W-:-:S05]  /*8280*/  IMAD.IADD R4, R6, 0x1, -R9 ;  /* 0x0000000106047824 */ /* 0x004fca00078e0a09 */
[----:B------:R-:W-:-:S04]  /*8290*/  ISETP.GT.U32.AND P0, PT, R4, UR16, PT ;  /* 0x0000001004007c0c */ /* 0x000fc8000bf04070 */
[----:B------:R-:W-:-:S13]  /*82a0*/  ISETP.GT.AND.EX P0, PT, RZ, UR17, PT, P0 ;  /* 0x00000011ff007c0c */ /* 0x000fda000bf04300 */
[----:B------:R-:W-:Y:S05]  /*82b0*/  @P0 BRA `(.L_x_571) ;  /* 0x0000000000440947 */ /* 0x000fea0003800000 */
        /* <DEDUP_REMOVED lines=13> */
[----:B--2---:R-:W-:-:S05]  /*8390*/  IMAD.IADD R4, R6, 0x1, -R9 ;  /* 0x0000000106047824 */ /* 0x004fca00078e0a09 */
[----:B------:R-:W-:-:S04]  /*83a0*/  ISETP.GE.U32.AND P0, PT, R4, UR16, PT ;  /* 0x0000001004007c0c */ /* 0x000fc8000bf06070 */
[----:B------:R-:W-:-:S04]  /*83b0*/  ISETP.GE.AND.EX P0, PT, RZ, UR17, PT, P0 ;  /* 0x00000011ff007c0c */ /* 0x000fc8000bf06300 */
[----:B------:R-:W-:-:S09]  /*83c0*/  SEL R22, RZ, 0x1, P0 ;  /* 0x00000001ff167807 */ /* 0x000fd20000000000 */
.L_x_571:
[----:B------:R-:W-:Y:S05]  /*83d0*/  BSYNC.RECONVERGENT B1 ;  /* 0x0000000000017941 */ /* 0x000fea0003800200 */
.L_x_570:
[----:B------:R-:W-:Y:S01]  /*83e0*/  BSSY.RECONVERGENT B1, `(.L_x_572) ;  /* 0x000002a000017945 */ /* 0x000fe20003800200 */
[----:B------:R-:W-:Y:S01]  /*83f0*/  ISETP.GE.AND P6, PT, R16, R5, PT ;  /* 0x000000051000720c */ /* 0x000fe20003fc6270 */
[----:B------:R-:W-:Y:S02]  /*8400*/  IMAD.MOV.U32 R27, RZ, RZ, 0x1 ;  /* 0x00000001ff1b7424 */ /* 0x000fe400078e00ff */
[----:B------:R-:W-:Y:S02]  /*8410*/  IMAD.MOV.U32 R26, RZ, RZ, 0x1 ;  /* 0x00000001ff1a7424 */ /* 0x000fe400078e00ff */
[----:B------:R-:W-:Y:S02]  /*8420*/  VIADD R24, R21, 0x7 ;  /* 0x0000000715187836 */ /* 0x000fe40000000000 */
[----:B------:R-:W-:Y:S01]  /*8430*/  VIADD R25, R19, 0x1 ;  /* 0x0000000113197836 */ /* 0x000fe20000000000 */
[----:B------:R-:W-:Y:S06]  /*8440*/  @P5 BRA `(.L_x_573) ;  /* 0x00000000008c5947 */ /* 0x000fec0003800000 */
        /* <DEDUP_REMOVED lines=35> */
.L_x_573:
[----:B------:R-:W-:Y:S05]  /*8680*/  BSYNC.RECONVERGENT B1 ;  /* 0x0000000000017941 */ /* 0x000fea0003800200 */
.L_x_572:
        /* <DEDUP_REMOVED lines=42> */
.L_x_575:
[----:B------:R-:W-:Y:S05]  /*8930*/  BSYNC.RECONVERGENT B1 ;  /* 0x0000000000017941 */ /* 0x000fea0003800200 */
.L_x_574:
        /* <DEDUP_REMOVED lines=42> */
.L_x_577:
[----:B------:R-:W-:Y:S05]  /*8be0*/  BSYNC.RECONVERGENT B1 ;  /* 0x0000000000017941 */ /* 0x000fea0003800200 */
.L_x_576:
        /* <DEDUP_REMOVED lines=42> */
.L_x_579:
[----:B------:R-:W-:Y:S05]  /*8e90*/  BSYNC.RECONVERGENT B1 ;  /* 0x0000000000017941 */ /* 0x000fea0003800200 */
.L_x_578:
[----:B------:R-:W-:Y:S01]  /*8ea0*/  BSSY.RECONVERGENT B1, `(.L_x_580) ;  /* 0x0000038000017945 */ /* 0x000fe20003800200 */
[----:B------:R-:W-:Y:S01]  /*8eb0*/  ISETP.GE.AND P3, PT, R36, R5, PT ;  /* 0x000000052400720c */ /* 0x000fe20003f66270 */
[----:B------:R-:W-:Y:S02]  /*8ec0*/  IMAD.MOV.U32 R50, RZ, RZ, 0x1 ;  /* 0x00000001ff327424 */ /* 0x000fe400078e00ff */
[----:B------:R-:W-:Y:S02]  /*8ed0*/  IMAD.MOV.U32 R51, RZ, RZ, 0x1 ;  /* 0x00000001ff337424 */ /* 0x000fe400078e00ff */
[----:B------:R-:W-:Y:S02]  /*8ee0*/  IMAD.MOV.U32 R52, RZ, RZ, 0x1 ;  /* 0x00000001ff347424 */ /* 0x000fe400078e00ff */
[----:B------:R-:W-:Y:S02]  /*8ef0*/  IMAD.MOV.U32 R53, RZ, RZ, 0x1 ;  /* 0x00000001ff357424 */ /* 0x000fe400078e00ff */
[----:B------:R-:W-:-:S02]  /*8f00*/  IMAD.MOV.U32 R54, RZ, RZ, 0x1 ;  /* 0x00000001ff367424 */ /* 0x000fc400078e00ff */
[----:B------:R-:W-:Y:S02]  /*8f10*/  IMAD.MOV.U32 R55, RZ, RZ, 0x1 ;  /* 0x00000001ff377424 */ /* 0x000fe400078e00ff */
[----:B------:R-:W-:Y:S02]  /*8f20*/  IMAD.MOV.U32 R56, RZ, RZ, 0x1 ;  /* 0x00000001ff387424 */ /* 0x000fe400078e00ff */
[----:B------:R-:W-:Y:S02]  /*8f30*/  IMAD.MOV.U32 R57, RZ, RZ, 0x1 ;  /* 0x00000001ff397424 */ /* 0x000fe400078e00ff */
[----:B------:R-:W-:Y:S02]  /*8f40*/  IMAD.MOV.U32 R42, RZ, RZ, 0x1 ;  /* 0x00000001ff2a7424 */ /* 0x000fe400078e00ff */
[----:B------:R-:W-:Y:S02]  /*8f50*/  IMAD.MOV.U32 R43, RZ, RZ, 0x1 ;  /* 0x00000001ff2b7424 */ /* 0x000fe400078e00ff */
[----:B------:R-:W-:-:S02]  /*8f60*/  IMAD.MOV.U32 R45, RZ, RZ, 0x1 ;  /* 0x00000001ff2d7424 */ /* 0x000fc400078e00ff */
[----:B------:R-:W-:Y:S02]  /*8f70*/  IMAD.MOV.U32 R47, RZ, RZ, 0x1 ;  /* 0x00000001ff2f7424 */ /* 0x000fe400078e00ff */
[C---:B------:R-:W-:Y:S02]  /*8f80*/  VIADD R44, R19.reuse, 0x6 ;  /* 0x00000006132c7836 */ /* 0x040fe40000000000 */
[C---:B------:R-:W-:Y:S02]  /*8f90*/  VIADD R46, R19.reuse, 0x7 ;  /* 0x00000007132e7836 */ /* 0x040fe40000000000 */
[C---:B------:R-:W-:Y:S02]  /*8fa0*/  VIADD R48, R19.reuse, 0x8 ;  /* 0x0000000813307836 */ /* 0x040fe40000000000 */
[C---:B------:R-:W-:Y:S02]  /*8fb0*/  VIADD R49, R19.reuse, 0x9 ;  /* 0x0000000913317836 */ /* 0x040fe40000000000 */
[----:B------:R-:W-:-:S02]  /*8fc0*/  VIADD R40, R19, 0xa ;  /* 0x0000000a13287836 */ /* 0x000fc40000000000 */
[----:B------:R-:W-:Y:S01]  /*8fd0*/  VIADD R41, R19, 0x5 ;  /* 0x0000000513297836 */ /* 0x000fe20000000000 */
[----:B------:R-:W-:Y:S06]  /*8fe0*/  @P4 BRA `(.L_x_581) ;  /* 0x00000000008c4947 */ /* 0x000fec0003800000 */
[----:B------:R-:W0:Y:S01]  /*8ff0*/  LDCU.128 UR12, c[0x0][0x3c0] ;  /* 0x00007800ff0c77ac */ /* 0x000e220008000c00 */
[----:B------:R-:W1:Y:S01]  /*9000*/  LDCU.128 UR16, c[0x0][0x3b0] ;  /* 0x00007600ff1077ac */ /* 0x000e620008000c00 */
[----:B0-----:R-:W-:-:S05]  /*9010*/  IADD3 R7, P0, PT, R41, UR14, RZ ;  /* 0x0000000e29077c10 */ /* 0x001fca000ff1e0ff */
[----:B------:R-:W-:Y:S02]  /*9020*/  IMAD.X R4, RZ, RZ, UR15, P0 ;  /* 0x0000000fff047e24 */ /* 0x000fe400080e06ff */
[----:B------:R-:W-:-:S03]  /*9030*/  IMAD.SHL.U32 R6, R7, 0x4, RZ ;  /* 0x0000000407067824 */ /* 0x000fc600078e00ff */
[----:B------:R-:W-:Y:S02]  /*9040*/  SHF.L.U64.HI R7, R7, 0x2, R4 ;  /* 0x0000000207077819 */ /* 0x000fe40000010204 */
[C---:B------:R-:W-:Y:S02]  /*9050*/  IADD3 R4, P0, PT, R6.reuse, UR12, RZ ;  /* 0x0000000c06047c10 */ /* 0x040fe4000ff1e0ff */
        /* <DEDUP_REMOVED lines=28> */
.L_x_581:
[----:B------:R-:W-:Y:S05]  /*9220*/  BSYNC.RECONVERGENT B1 ;  /* 0x0000000000017941 */ /* 0x000fea0003800200 */
.L_x_580:
[----:B------:R-:W-:Y:S04]  /*9230*/  BSSY.RECONVERGENT B1, `(.L_x_582) ;  /* 0x0000025000017945 */ /* 0x000fe80003800200 */
        /* <DEDUP_REMOVED lines=36> */
.L_x_583:
[----:B------:R-:W-:Y:S05]  /*9480*/  BSYNC.RECONVERGENT B1 ;  /* 0x0000000000017941 */ /* 0x000fea0003800200 */
.L_x_582:
        /* <DEDUP_REMOVED lines=37> */
.L_x_585:
[----:B------:R-:W-:Y:S05]  /*96e0*/  BSYNC.RECONVERGENT B1 ;  /* 0x0000000000017941 */ /* 0x000fea0003800200 */
.L_x_584:
        /* <DEDUP_REMOVED lines=37> */
.L_x_587:
[----:B------:R-:W-:Y:S05]  /*9940*/  BSYNC.RECONVERGENT B1 ;  /* 0x0000000000017941 */ /* 0x000fea0003800200 */
.L_x_586:
        /* <DEDUP_REMOVED lines=37> */
.L_x_589:
[----:B------:R-:W-:Y:S05]  /*9ba0*/  BSYNC.RECONVERGENT B1 ;  /* 0x0000000000017941 */ /* 0x000fea0003800200 */
.L_x_588:
        /* <DEDUP_REMOVED lines=37> */
.L_x_591:
[----:B------:R-:W-:Y:S05]  /*9e00*/  BSYNC.RECONVERGENT B1 ;  /* 0x0000000000017941 */ /* 0x000fea0003800200 */
.L_x_590:
[----:B------:R-:W-:Y:S01]  /*9e10*/  BAR.SYNC.DEFER_BLOCKING 0x0 ;  /* 0x0000000000007b1d */ /* 0x000fe20000010000 */
[----:B------:R-:W-:Y:S02]  /*9e20*/  IADD3 R63, P0, PT, R22, R27, RZ ;  /* 0x0000001b163f7210 */ /* 0x000fe40007f1e0ff */
[----:B------:R-:W-:Y:S02]  /*9e30*/  SHF.R.U32.HI R65, RZ, 0x5, R20 ;  /* 0x00000005ff417819 */ /* 0x000fe40000011614 */
[----:B------:R-:W-:Y:S01]  /*9e40*/  IADD3 R5, P1, PT, R30, R63, RZ ;  /* 0x0000003f1e057210 */ /* 0x000fe20007f3e0ff */
[----:B------:R-:W-:Y:S02]  /*9e50*/  IMAD.X R72, R23, 0x1, R26, P0 ;  /* 0x0000000117487824 */ /* 0x000fe400000e061a */
[----:B------:R-:W0:Y:S01]  /*9e60*/  S2UR UR5, SR_CgaCtaId ;  /* 0x00000000000579c3 */ /* 0x000e220000008800 */
[----:B------:R-:W1:Y:S01]  /*9e70*/  S2R R73, SR_LANEID ;  /* 0x0000000000497919 */ /* 0x000e620000000000 */
[----:B------:R-:W-:Y:S01]  /*9e80*/  IADD3 R5, P0, PT, R34, R5, RZ ;  /* 0x0000000522057210 */ /* 0x000fe20007f1e0ff */
[----:B------:R-:W-:Y:S01]  /*9e90*/  IMAD.X R58, R31, 0x1, R72, P1 ;  /* 0x000000011f3a7824 */ /* 0x000fe200008e0648 */
[----:B------:R-:W-:Y:S01]  /*9ea0*/  UMOV UR4, 0x400 ;  /* 0x0000040000047882 */ /* 0x000fe20000000000 */
[----:B------:R-:W-:Y:S01]  /*9eb0*/  ISETP.NE.AND P6, PT, R65, 0xb, PT ;  /* 0x0000000b4100780c */ /* 0x000fe20003fc5270 */
[----:B------:R-:W-:Y:S01]  /*9ec0*/  BSSY.RECONVERGENT B1, `(.L_x_592) ;  /* 0x00000b1000017945 */ /* 0x000fe20003800200 */
[----:B------:R-:W-:Y:S01]  /*9ed0*/  IADD3 R5, P1, PT, R38, R5, RZ ;  /* 0x0000000526057210 */ /* 0x000fe20007f3e0ff */
[----:B------:R-:W-:Y:S01]  /*9ee0*/  IMAD.X R4, R35, 0x1, R58, P0 ;  /* 0x0000000123047824 */ /* 0x000fe200000e063a */
[----:B------:R-:W-:-:S02]  /*9ef0*/  ISETP.NE.AND P4, PT, R65, 0xc, PT ;  /* 0x0000000c4100780c */ /* 0x000fc40003f85270 */
[----:B------:R-:W-:Y:S01]  /*9f00*/  IADD3 R5, P0, PT, R50, R5, RZ ;  /* 0x0000000532057210 */ /* 0x000fe20007f1e0ff */
[----:B------:R-:W-:Y:S01]  /*9f10*/  IMAD.X R4, R39, 0x1, R4, P1 ;  /* 0x0000000127047824 */ /* 0x000fe200008e0604 */
[----:B------:R-:W-:Y:S02]  /*9f20*/  ISETP.NE.AND P3, PT, R65, 0xd, PT ;  /* 0x0000000d4100780c */ /* 0x000fe40003f65270 */
[----:B------:R-:W-:Y:S01]  /*9f30*/  IADD3 R5, P1, PT, R52, R5, RZ ;  /* 0x0000000534057210 */ /* 0x000fe20007f3e0ff */
[----:B------:R-:W-:-:S03]  /*9f40*/  IMAD.X R60, R51, 0x1, R4, P0 ;  /* 0x00000001333c7824 */ /* 0x000fc600000e0604 */
[----:B------:R-:W-:Y:S01]  /*9f50*/  IADD3 R59, P0, PT, R54, R5, RZ ;  /* 0x00000005363b7210 */ /* 0x000fe20007f1e0ff */
[----:B------:R-:W-:-:S03]  /*9f60*/  IMAD.X R62, R53, 0x1, R60, P1 ;  /* 0x00000001353e7824 */ /* 0x000fc600008e063c */
[----:B------:R-:W-:Y:S01]  /*9f70*/  IADD3 R61, P1, PT, R56, R59, RZ ;  /* 0x0000003b383d7210 */ /* 0x000fe20007f3e0ff */
[----:B------:R-:W-:Y:S01]  /*9f80*/  IMAD.X R64, R55, 0x1, R62, P0 ;  /* 0x0000000137407824 */ /* 0x000fe200000e063e */
[----:B0-----:R-:W-:Y:S02]  /*9f90*/  ULEA UR6, UR5, UR4, 0x18 ;  /* 0x0000000405067291 */ /* 0x001fe4000f8ec0ff */
[----:B------:R-:W-:Y:S01]  /*9fa0*/  IADD3 R66, P0, PT, R42, R61, RZ ;  /* 0x0000003d2a427210 */ /* 0x000fe20007f1e0ff */
[----:B------:R-:W-:-:S03]  /*9fb0*/  IMAD.X R68, R57, 0x1, R64, P1 ;  /* 0x0000000139447824 */ /* 0x000fc600008e0640 */
[----:B------:R-:W-:Y:S01]  /*9fc0*/  IADD3 R7, P1, PT, R45, R66, RZ ;  /* 0x000000422d077210 */ /* 0x000fe20007f3e0ff */
[----:B------:R-:W-:Y:S01]  /*9fd0*/  IMAD.X R70, R43, 0x1, R68, P0 ;  /* 0x000000012b467824 */ /* 0x000fe200000e0644 */
[----:B-1----:R-:W-:-:S03]  /*9fe0*/  ISETP.NE.AND P2, PT, R73, 0x1f, PT ;  /* 0x0000001f4900780c */ /* 0x002fc60003f45270 */
[----:B------:R-:W-:Y:S01]  /*9ff0*/  IMAD.X R6, R47, 0x1, R70, P1 ;  /* 0x000000012f067824 */ /* 0x000fe200008e0646 */
[----:B------:R-:W0:Y:S01]  /*a000*/  SHFL.UP PT, R4, R7, 0x1, RZ ;  /* 0x0420000007047989 */ /* 0x000e2200000e00ff */
[----:B------:R-:W-:-:S03]  /*a010*/  ISETP.GE.AND P1, PT, R73, 0x1, PT ;  /* 0x000000014900780c */ /* 0x000fc60003f26270 */
[----:B------:R-:W1:Y:S01]  /*a020*/  SHFL.UP PT, R5, R6, 0x1, RZ ;  /* 0x0420000006057989 */ /* 0x000e6200000e00ff */
[----:B0-----:R-:W-:-:S04]  /*a030*/  SEL R4, R4, RZ, P1 ;  /* 0x000000ff04047207 */ /* 0x001fc80000800000 */
[----:B------:R-:W-:Y:S02]  /*a040*/  IADD3 R9, P0, PT, R4, R7, RZ ;  /* 0x0000000704097210 */ /* 0x000fe40007f1e0ff */
[----:B-1----:R-:W-:Y:S02]  /*a050*/  SEL R5, R5, RZ, P1 ;  /* 0x000000ff05057207 */ /* 0x002fe40000800000 */
[----:B------:R-:W-:Y:S01]  /*a060*/  ISETP.GE.AND P1, PT, R73, 0x2, PT ;  /* 0x000000024900780c */ /* 0x000fe20003f26270 */
[----:B------:R-:W0:Y:S02]  /*a070*/  SHFL.UP PT, R4, R9, 0x2, RZ ;  /* 0x0440000009047989 */ /* 0x000e2400000e00ff */
[----:B------:R-:W-:-:S05]  /*a080*/  IMAD.X R8, R5, 0x1, R6, P0 ;  /* 0x0000000105087824 */ /* 0x000fca00000e0606 */
[----:B------:R-:W1:Y:S01]  /*a090*/  SHFL.UP PT, R5, R8, 0x2, RZ ;  /* 0x0440000008057989 */ /* 0x000e6200000e00ff */
[----:B0-----:R-:W-:-:S04]  /*a0a0*/  SEL R4, R4, RZ, P1 ;  /* 0x000000ff04047207 */ /* 0x001fc80000800000 */
[----:B------:R-:W-:Y:S02]  /*a0b0*/  IADD3 R7, P0, PT, R4, R9, RZ ;  /* 0x0000000904077210 */ /* 0x000fe40007f1e0ff */
[----:B-1----:R-:W-:-:S03]  /*a0c0*/  SEL R5, R5, RZ, P1 ;  /* 0x000000ff05057207 */ /* 0x002fc60000800000 */
[----:B------:R-:W0:Y:S01]  /*a0d0*/  SHFL.UP PT, R4, R7, 0x4, RZ ;  /* 0x0480000007047989 */ /* 0x000e2200000e00ff */
[----:B------:R-:W-:Y:S01]  /*a0e0*/  ISETP.GE.AND P1, PT, R73, 0x4, PT ;  /* 0x000000044900780c */ /* 0x000fe20003f26270 */
        /* <DEDUP_REMOVED lines=18> */
[----:B------:R-:W-:Y:S02]  /*a210*/  @!P2 SHF.R.U32.HI R4, RZ, 0x2, R20 ;  /* 0x00000002ff04a819 */ /* 0x000fe40000011614 */
[----:B-1----:R-:W-:Y:S02]  /*a220*/  SEL R5, R5, RZ, P1 ;  /* 0x000000ff05057207 */ /* 0x002fe40000800000 */
[----:B------:R-:W-:Y:S02]  /*a230*/  @!P2 LOP3.LUT R71, R4, 0xf8, RZ, 0xc0, !PT ;  /* 0x000000f80447a812 */ /* 0x000fe400078ec0ff */
[----:B------:R-:W-:Y:S01]  /*a240*/  ISETP.NE.AND P1, PT, R65, 0x2, PT ;  /* 0x000000024100780c */ /* 0x000fe20003f25270 */
[----:B------:R-:W-:-:S05]  /*a250*/  IMAD.X R13, R5, 0x1, R6, P0 ;  /* 0x00000001050d7824 */ /* 0x000fca00000e0606 */
[----:B------:R-:W-:Y:S01]  /*a260*/  @!P2 STS.64 [R71+UR6], R12 ;  /* 0x0000000c4700a988 */ /* 0x000fe20008000a06 */
[----:B------:R-:W-:Y:S01]  /*a270*/  BAR.SYNC.DEFER_BLOCKING 0x0 ;  /* 0x0000000000007b1d */ /* 0x000fe20000010000 */
[----:B------:R-:W-:-:S05]  /*a280*/  ISETP.NE.AND P2, PT, R65, 0x9, PT ;  /* 0x000000094100780c */ /* 0x000fca0003f45270 */
[----:B------:R-:W0:Y:S04]  /*a290*/  LDS.128 R8, [UR6] ;  /* 0x00000006ff087984 */ /* 0x000e280008000c00 */
[----:B------:R-:W1:Y:S01]  /*a2a0*/  LDS.128 R4, [UR6+0x10] ;  /* 0x00001006ff047984 */ /* 0x000e620008000c00 */
[----:B0-----:R-:W-:-:S04]  /*a2b0*/  IADD3 R69, P0, PT, R8, R10, RZ ;  /* 0x0000000a08457210 */ /* 0x001fc80007f1e0ff */
[----:B------:R-:W-:Y:S01]  /*a2c0*/  SEL R74, R69, R8, !P1 ;  /* 0x00000008454a7207 */ /* 0x000fe20004800000 */
[----:B------:R-:W-:Y:S01]  /*a2d0*/  IMAD.X R11, R9, 0x1, R11, P0 ;  /* 0x00000001090b7824 */ /* 0x000fe200000e060b */
[----:B-1----:R-:W-:-:S04]  /*a2e0*/  IADD3 R67, P0, PT, R4, R69, RZ ;  /* 0x0000004504437210 */ /* 0x002fc80007f1e0ff */
[----:B------:R-:W-:Y:S01]  /*a2f0*/  SEL R76, R11, R9, !P1 ;  /* 0x000000090b4c7207 */ /* 0x000fe20004800000 */
[----:B------:R-:W-:Y:S01]  /*a300*/  IMAD.X R69, R5, 0x1, R11, P0 ;  /* 0x0000000105457824 */ /* 0x000fe200000e060b */
[----:B------:R-:W-:Y:S01]  /*a310*/  ISETP.NE.AND P1, PT, R65, 0x3, PT ;  /* 0x000000034100780c */ /* 0x000fe20003f25270 */
[----:B------:R-:W0:Y:S01]  /*a320*/  LDS.128 R8, [UR6+0x20] ;  /* 0x00002006ff087984 */ /* 0x000e220008000c00 */
[----:B------:R-:W-:Y:S02]  /*a330*/  IADD3 R5, P0, PT, R6, R67, RZ ;  /* 0x0000004306057210 */ /* 0x000fe40007f1e0ff */
[----:B------:R-:W-:Y:S02]  /*a340*/  SEL R74, R67, R74, !P1 ;  /* 0x0000004a434a7207 */ /* 0x000fe40004800000 */
[----:B------:R-:W-:Y:S01]  /*a350*/  SEL R76, R69, R76, !P1 ;  /* 0x0000004c454c7207 */ /* 0x000fe20004800000 */
[----:B------:R-:W-:Y:S01]  /*a360*/  IMAD.X R71, R7, 0x1, R69, P0 ;  /* 0x0000000107477824 */ /* 0x000fe200000e0645 */
[----:B------:R-:W-:-:S04]  /*a370*/  ISETP.NE.AND P1, PT, R65, 0x4, PT ;  /* 0x000000044100780c */ /* 0x000fc80003f25270 */
[----:B------:R-:W-:Y:S02]  /*a380*/  SEL R74, R5, R74, !P1 ;  /* 0x0000004a054a7207 */ /* 0x000fe40004800000 */
[----:B------:R-:W-:Y:S02]  /*a390*/  SEL R76, R71, R76, !P1 ;  /* 0x0000004c474c7207 */ /* 0x000fe40004800000 */
[----:B------:R-:W-:Y:S02]  /*a3a0*/  ISETP.NE.AND P1, PT, R65, 0x5, PT ;  /* 0x000000054100780c */ /* 0x000fe40003f25270 */
[----:B0-----:R-:W-:Y:S02]  /*a3b0*/  IADD3 R67, P0, PT, R8, R5, RZ ;  /* 0x0000000508437210 */ /* 0x001fe40007f1e0ff */
[----:B------:R-:W0:Y:S02]  /*a3c0*/  LDS.128 R4, [UR6+0x30] ;  /* 0x00003006ff047984 */ /* 0x000e240008000c00 */
[----:B------:R-:W-:Y:S01]  /*a3d0*/  SEL R74, R67, R74, !P1 ;  /* 0x0000004a434a7207 */ /* 0x000fe20004800000 */
[----:B------:R-:W-:Y:S01]  /*a3e0*/  IMAD.X R69, R9, 0x1, R71, P0 ;  /* 0x0000000109457824 */ /* 0x000fe200000e0647 */
[----:B------:R-:W-:-:S04]  /*a3f0*/  IADD3 R9, P0, PT, R10, R67, RZ ;  /* 0x000000430a097210 */ /* 0x000fc80007f1e0ff */
        /* <DEDUP_REMOVED lines=16> */
[----:B0-----:R-:W-:Y:S02]  /*a500*/  IADD3 R67, P0, PT, R8, R5, RZ ;  /* 0x0000000508437210 */ /* 0x001fe40007f1e0ff */
[----:B------:R-:W0:Y:S02]  /*a510*/  LDS.128 R4, [UR6+0x50] ;  /* 0x00005006ff047984 */ /* 0x000e240008000c00 */
[----:B------:R-:W-:Y:S01]  /*a520*/  SEL R74, R67, R74, !P2 ;  /* 0x0000004a434a7207 */ /* 0x000fe20005000000 */
[----:B------:R-:W-:Y:S01]  /*a530*/  IMAD.X R69, R9, 0x1, R71, P0 ;  /* 0x0000000109457824 */ /* 0x000fe200000e0647 */
[----:B------:R-:W-:-:S02]  /*a540*/  IADD3 R9, P1, PT, R10, R67, RZ ;  /* 0x000000430a097210 */ /* 0x000fc40007f3e0ff */
[----:B------:R-:W-:Y:S02]  /*a550*/  ISETP.NE.AND P0, PT, R73, RZ, PT ;  /* 0x000000ff4900720c */ /* 0x000fe40003f05270 */
[----:B------:R-:W-:Y:S01]  /*a560*/  SEL R76, R69, R76, !P2 ;  /* 0x0000004c454c7207 */ /* 0x000fe20005000000 */
[----:B------:R-:W-:Y:S01]  /*a570*/  IMAD.X R11, R11, 0x1, R69, P1 ;  /* 0x000000010b0b7824 */ /* 0x000fe200008e0645 */
[----:B------:R-:W-:-:S04]  /*a580*/  ISETP.NE.AND P2, PT, R65, 0xa, PT ;  /* 0x0000000a4100780c */ /* 0x000fc80003f45270 */
[----:B------:R-:W-:Y:S02]  /*a590*/  SEL R74, R9, R74, !P2 ;  /* 0x0000004a094a7207 */ /* 0x000fe40005000000 */
[----:B------:R-:W-:Y:S02]  /*a5a0*/  SEL R76, R11, R76, !P2 ;  /* 0x0000004c0b4c7207 */ /* 0x000fe40005000000 */
[----:B------:R-:W-:Y:S02]  /*a5b0*/  ISETP.NE.AND P2, PT, R65, 0xe, PT ;  /* 0x0000000e4100780c */ /* 0x000fe40003f45270 */
[----:B0-----:R-:W-:-:S04]  /*a5c0*/  IADD3 R69, P1, PT, R4, R9, RZ ;  /* 0x0000000904457210 */ /* 0x001fc80007f3e0ff */
[----:B------:R-:W-:Y:S01]  /*a5d0*/  IADD3 R67, P5, PT, R6, R69, RZ ;  /* 0x0000004506437210 */ /* 0x000fe20007fbe0ff */
[----:B------:R-:W-:Y:S01]  /*a5e0*/  IMAD.X R71, R5, 0x1, R11, P1 ;  /* 0x0000000105477824 */ /* 0x000fe200008e060b */
[----:B------:R-:W-:Y:S01]  /*a5f0*/  SEL R74, R69, R74, !P6 ;  /* 0x0000004a454a7207 */ /* 0x000fe20007000000 */
[----:B------:R-:W0:Y:S01]  /*a600*/  LDS.128 R8, [UR6+0x60] ;  /* 0x00006006ff087984 */ /* 0x000e220008000c00 */
[----:B------:R-:W-:Y:S01]  /*a610*/  ISETP.NE.AND P1, PT, R65, 0xf, PT ;  /* 0x0000000f4100780c */ /* 0x000fe20003f25270 */
[----:B------:R-:W-:Y:S01]  /*a620*/  IMAD.X R69, R7, 0x1, R71, P5 ;  /* 0x0000000107457824 */ /* 0x000fe200028e0647 */
[----:B------:R-:W-:Y:S01]  /*a630*/  SEL R76, R71, R76, !P6 ;  /* 0x0000004c474c7207 */ /* 0x000fe20007000000 */
[----:B------:R-:W1:Y:S01]  /*a640*/  LDS.128 R4, [UR6+0x70] ;  /* 0x00007006ff047984 */ /* 0x000e620008000c00 */
[----:B------:R-:W-:Y:S01]  /*a650*/  BAR.SYNC.DEFER_BLOCKING 0x0 ;  /* 0x0000000000007b1d */ /* 0x000fe20000010000 */
[----:B0-----:R-:W-:Y:S02]  /*a660*/  IADD3 R65, P5, PT, R8, R67, RZ ;  /* 0x0000004308417210 */ /* 0x001fe40007fbe0ff */
[----:B------:R-:W-:-:S02]  /*a670*/  SEL R8, R67, R74, !P4 ;  /* 0x0000004a43087207 */ /* 0x000fc40006000000 */
[----:B------:R-:W-:Y:S01]  /*a680*/  SEL R74, R69, R76, !P4 ;  /* 0x0000004c454a7207 */ /* 0x000fe20006000000 */
[----:B------:R-:W-:Y:S01]  /*a690*/  IMAD.X R67, R9, 0x1, R69, P5 ;  /* 0x0000000109437824 */ /* 0x000fe200028e0645 */
[----:B------:R-:W-:Y:S02]  /*a6a0*/  IADD3 R9, P4, PT, R10, R65, RZ ;  /* 0x000000410a097210 */ /* 0x000fe40007f9e0ff */
[----:B------:R-:W-:Y:S02]  /*a6b0*/  SEL R8, R65, R8, !P3 ;  /* 0x0000000841087207 */ /* 0x000fe40005800000 */
[----:B------:R-:W-:Y:S01]  /*a6c0*/  SEL R10, R67, R74, !P3 ;  /* 0x0000004a430a7207 */ /* 0x000fe20005800000 */
[----:B------:R-:W-:Y:S01]  /*a6d0*/  IMAD.X R69, R11, 0x1, R67, P4 ;  /* 0x000000010b457824 */ /* 0x000fe200020e0643 */
[----:B-1----:R-:W-:Y:S02]  /*a6e0*/  IADD3 R65, P3, PT, R4, R9, RZ ;  /* 0x0000000904417210 */ /* 0x002fe40007f7e0ff */
[----:B------:R-:W-:-:S02]  /*a6f0*/  SEL R4, R9, R8, !P2 ;  /* 0x0000000809047207 */ /* 0x000fc40005000000 */
[----:B------:R-:W-:Y:S01]  /*a700*/  IADD3 R8, P4, P5, R12, -R45, -R66 ;  /* 0x8000002d0c087210 */ /* 0x000fe20007d9e842 */
[----:B------:R-:W-:Y:S01]  /*a710*/  IMAD.X R67, R5, 0x1, R69, P3 ;  /* 0x0000000105437824 */ /* 0x000fe200018e0645 */
[----:B------:R-:W-:Y:S01]  /*a720*/  SEL R11, R65, R4, !P1 ;  /* 0x00000004410b7207 */ /* 0x000fe20004800000 */
[----:B------:R-:W-:Y:S01]  /*a730*/  IMAD R5, R0, -0x1600, R3 ;  /* 0xffffea0000057824 */ /* 0x000fe200078e0203 */
[----:B------:R-:W-:Y:S02]  /*a740*/  SEL R4, R69, R10, !P2 ;  /* 0x0000000a45047207 */ /* 0x000fe40005000000 */
[----:B------:R-:W-:Y:S02]  /*a750*/  ISETP.GE.U32.AND P3, PT, R20, 0x20, PT ;  /* 0x000000201400780c */ /* 0x000fe40003f66070 */
[----:B------:R-:W-:Y:S02]  /*a760*/  ISETP.GE.AND P2, PT, R21, R5, PT ;  /* 0x000000051500720c */ /* 0x000fe40003f46270 */
[----:B------:R-:W-:-:S02]  /*a770*/  SEL R8, R8, RZ, P0 ;  /* 0x000000ff08087207 */ /* 0x000fc40000000000 */
[----:B------:R-:W-:Y:S02]  /*a780*/  SEL R11, R11, RZ, P3 ;  /* 0x000000ff0b0b7207 */ /* 0x000fe40001800000 */
[----:B------:R-:W-:Y:S02]  /*a790*/  IADD3.X R9, PT, PT, R13, ~R47, ~R70, P4, P5 ;  /* 0x8000002f0d097210 */ /* 0x000fe400027eac46 */
[----:B------:R-:W-:Y:S02]  /*a7a0*/  SEL R4, R67, R4, !P1 ;  /* 0x0000000443047207 */ /* 0x000fe40004800000 */
[----:B------:R-:W-:Y:S02]  /*a7b0*/  IADD3 R8, P4, PT, R8, R11, RZ ;  /* 0x0000000b08087210 */ /* 0x000fe40007f9e0ff */
[----:B------:R-:W-:Y:S02]  /*a7c0*/  IADD3 R6, P1, PT, R6, R65, RZ ;  /* 0x0000004106067210 */ /* 0x000fe40007f3e0ff */
[----:B------:R-:W-:-:S02]  /*a7d0*/  SEL R9, R9, RZ, P0 ;  /* 0x000000ff09097207 */ /* 0x000fc40000000000 */
[----:B------:R-:W-:Y:S01]  /*a7e0*/  SEL R4, R4, RZ, P3 ;  /* 0x000000ff04047207 */ /* 0x000fe20001800000 */
[----:B------:R-:W-:-:S04]  /*a7f0*/  IMAD.X R10, R7, 0x1, R67, P1 ;  /* 0x00000001070a7824 */ /* 0x000fc800008e0643 */
[----:B------:R-:W-:Y:S01]  /*a800*/  IMAD.X R9, R9, 0x1, R4, P4 ;  /* 0x0000000109097824 */ /* 0x000fe200020e0604 */
[----:B------:R-:W-:Y:S06]  /*a810*/  @P2 BRA `(.L_x_593) ;  /* 0x00000000006c2947 */ /* 0x000fec0003800000 */
[----:B------:R-:W-:Y:S01]  /*a820*/  ISETP.GT.U32.AND P0, PT, R22, -0x1, PT ;  /* 0xffffffff1600780c */ /* 0x000fe20003f04070 */
[----:B------:R-:W-:Y:S01]  /*a830*/  BSSY.RECONVERGENT B2, `(.L_x_594) ;  /* 0x0000017000027945 */ /* 0x000fe20003800200 */
[----:B------:R-:W-:Y:S02]  /*a840*/  IMAD.MOV.U32 R4, RZ, RZ, R9 ;  /* 0x000000ffff047224 */ /* 0x000fe400078e0009 */
[----:B------:R-:W-:-:S13]  /*a850*/  ISETP.GT.U32.AND.EX P0, PT, R23, RZ, PT, P0 ;  /* 0x000000ff1700720c */ /* 0x000fda0003f04100 */
[----:B------:R-:W-:Y:S05]  /*a860*/  @P0 BRA `(.L_x_595) ;  /* 0x00000000004c0947 */ /* 0x000fea0003800000 */
[----:B------:R-:W-:-:S04]  /*a870*/  ISETP.NE.U32.AND P0, PT, R22, RZ, PT ;  /* 0x000000ff1600720c */ /* 0x000fc80003f05070 */
[----:B------:R-:W-:-:S13]  /*a880*/  ISETP.NE.AND.EX P0, PT, R23, RZ, PT, P0 ;  /* 0x000000ff1700720c */ /* 0x000fda0003f05300 */
[----:B------:R-:W-:-:S04]  /*a890*/  @P0 IMAD R4, R0, 0x1600, -R3 ;  /* 0x0000160000040824 */ /* 0x000fc800078e0a03 */
[----:B------:R-:W-:-:S04]  /*a8a0*/  @P0 VIADD R7, R4, 0x1600 ;  /* 0x0000160004070836 */ /* 0x000fc80000000000 */
[--C-:B------:R-:W-:Y:S02]  /*a8b0*/  @P0 IMAD.IADD R4, R6, 0x1, -R7.reuse ;  /* 0x0000000106040824 */ /* 0x100fe400078e0a07 */
[----:B------:R-:W-:-:S03]  /*a8c0*/  @P0 IMAD.IADD R7, R10, 0x1, -R7 ;  /* 0x000000010a070824 */ /* 0x000fc600078e0a07 */
[----:B------:R-:W-:-:S04]  /*a8d0*/  @P0 SHF.R.S32.HI R4, RZ, 0x1f, R4 ;  /* 0x0000001fff040819 */ /* 0x000fc80000011404 */
[----:B------:R-:W-:-:S05]  /*a8e0*/  @P0 LOP3.LUT R7, R7, R4, RZ, 0xfc, !PT ;  /* 0x0000000407070212 */ /* 0x000fca00078efcff */
[----:B------:R-:W-:Y:S01]  /*a8f0*/  @P0 IMAD.IADD R4, R7, 0x1, R8 ;  /* 0x0000000107040824 */ /* 0x000fe200078e0208 */
[----:B------:R-:W-:Y:S06]  /*a900*/  @P0 BRA `(.L_x_595) ;  /* 0x0000000000240947 */ /* 0x000fec0003800000 */
[----:B------:R-:W-:-:S04]  /*a910*/  IMAD R0, R0, 0x1600, -R3 ;  /* 0x0000160000007824 */ /* 0x000fc800078e0a03 */
[----:B------:R-:W-:-:S04]  /*a920*/  VIADD R7, R0, 0x1600 ;  /* 0x0000160000077836 */ /* 0x000fc80000000000 */
[--C-:B------:R-:W-:Y:S02]  /*a930*/  IMAD.IADD R0, R6, 0x1, -R7.reuse ;  /* 0x0000000106007824 */ /* 0x100fe400078e0a07 */
[----:B------:R-:W-:-:S03]  /*a940*/  IMAD.IADD R7, R10, 0x1, -R7 ;  /* 0x000000010a077824 */ /* 0x000fc600078e0a07 */
[----:B------:R-:W-:-:S04]  /*a950*/  SHF.R.S32.HI R4, RZ, 0x1f, R0 ;  /* 0x0000001fff047819 */ /* 0x000fc80000011400 */
[----:B------:R-:W-:-:S05]  /*a960*/  LOP3.LUT R7, R7, R4, RZ, 0xfc, !PT ;  /* 0x0000000407077212 */ /* 0x000fca00078efcff */
[----:B------:R-:W-:-:S04]  /*a970*/  IMAD.IADD R7, R0, 0x1, R7 ;  /* 0x0000000100077824 */ /* 0x000fc800078e0207 */
[----:B------:R-:W-:-:S05]  /*a980*/  IMAD R7, R20, 0xb, R7 ;  /* 0x0000000b14077824 */ /* 0x000fca00078e0207 */
[----:B------:R-:W-:-:S07]  /*a990*/  IADD3 R4, PT, PT, R7, -R8, -R9 ;  /* 0x8000000807047210 */ /* 0x000fce0007ffe809 */
.L_x_595:
[----:B------:R-:W-:Y:S05]  /*a9a0*/  BSYNC.RECONVERGENT B2 ;  /* 0x0000000000027941 */ /* 0x000fea0003800200 */
.L_x_594:
[----:B------:R-:W-:-:S05]  /*a9b0*/  LEA R0, R4, UR6, 0x2 ;  /* 0x0000000604007c11 */ /* 0x000fca000f8e10ff */
[----:B------:R0:W-:Y:S02]  /*a9c0*/  STS [R0], R19 ;  /* 0x0000001300007388 */ /* 0x0001e40000000800 */
.L_x_593:
[----:B------:R-:W-:Y:S05]  /*a9d0*/  BSYNC.RECONVERGENT B1 ;  /* 0x0000000000017941 */ /* 0x000fea0003800200 */
.L_x_592:
[----:B------:R-:W-:Y:S01]  /*a9e0*/  ISETP.GE.AND P0, PT, R17, R5, PT ;  /* 0x000000051100720c */ /* 0x000fe20003f06270 */
[----:B------:R-:W-:Y:S01]  /*a9f0*/  BSSY.RECONVERGENT B1, `(.L_x_596) ;  /* 0x000001d000017945 */ /* 0x000fe20003800200 */
[----:B------:R-:W-:-:S05]  /*aa00*/  IADD3 R11, P1, PT, R22, R8, RZ ;  /* 0x00000008160b7210 */ /* 0x000fca0007f3e0ff */
[----:B0-----:R-:W-:-:S06]  /*aa10*/  IMAD.X R0, R23, 0x1, R9, P1 ;  /* 0x0000000117007824 */ /* 0x001fcc00008e0609 */
[----:B------:R-:W-:Y:S05]  /*aa20*/  @P0 BRA `(.L_x_597) ;  /* 0x0000000000640947 */ /* 0x000fea0003800000 */
[----:B------:R-:W-:Y:S01]  /*aa30*/  ISETP.GT.U32.AND P0, PT, R27, -0x1, PT ;  /* 0xffffffff1b00780c */ /* 0x000fe20003f04070 */
[----:B------:R-:W-:Y:S03]  /*aa40*/  BSSY.RECONVERGENT B2, `(.L_x_598) ;  /* 0x0000015000027945 */ /* 0x000fe60003800200 */
[----:B------:R-:W-:-:S13]  /*aa50*/  ISETP.GT.U32.AND.EX P0, PT, R26, RZ, PT, P0 ;  /* 0x000000ff1a00720c */ /* 0x000fda0003f04100 */
[----:B------:R-:W-:Y:S05]  /*aa60*/  @P0 BRA `(.L_x_599) ;  /* 0x0000000000480947 */ /* 0x000fea0003800000 */
[----:B------:R-:W-:-:S04]  /*aa70*/  ISETP.NE.U32.AND P0, PT, R27, RZ, PT ;  /* 0x000000ff1b00720c */ /* 0x000fc80003f05070 */
[----:B------:R-:W-:-:S13]  /*aa80*/  ISETP.NE.AND.EX P0, PT, R26, RZ, PT, P0 ;  /* 0x000000ff1a00720c */ /* 0x000fda0003f05300 */
[----:B------:R-:W-:-:S05]  /*aa90*/  @P0 IADD3 R7, PT, PT, -R5, 0x1600, RZ ;  /* 0x0000160005070810 */ /* 0x000fca0007ffe1ff */
[--C-:B------:R-:W-:Y:S02]  /*aaa0*/  @P0 IMAD.IADD R4, R6, 0x1, -R7.reuse ;  /* 0x0000000106040824 */ /* 0x100fe400078e0a07 */
[----:B------:R-:W-:-:S03]  /*aab0*/  @P0 IMAD.IADD R7, R10, 0x1, -R7 ;  /* 0x000000010a070824 */ /* 0x000fc600078e0a07 */
[----:B------:R-:W-:-:S04]  /*aac0*/  @P0 SHF.R.S32.HI R4, RZ, 0x1f, R4 ;  /* 0x0000001fff040819 */ /* 0x000fc80000011404 */
[----:B------:R-:W-:-:S05]  /*aad0*/  @P0 LOP3.LUT R4, R7, R4, RZ, 0xfc, !PT ;  /* 0x0000000407040212 */ /* 0x000fca00078efcff */
[----:B------:R-:W-:Y:S01]  /*aae0*/  @P0 IMAD.IADD R0, R4, 0x1, R11 ;  /* 0x0000000104000824 */ /* 0x000fe200078e020b */
[----:B------:R-:W-:Y:S06]  /*aaf0*/  @P0 BRA `(.L_x_599) ;  /* 0x0000000000240947 */ /* 0x000fec0003800000 */
[----:B------:R-:W-:-:S05]  /*ab00*/  IADD3 R7, PT, PT, -R5, 0x1600, RZ ;  /* 0x0000160005077810 */ /* 0x000fca0007ffe1ff */
[--C-:B------:R-:W-:Y:S02]  /*ab10*/  IMAD.IADD R4, R6, 0x1, -R7.reuse ;  /* 0x0000000106047824 */ /* 0x100fe400078e0a07 */
[----:B------:R-:W-:-:S03]  /*ab20*/  IMAD.IADD R7, R10, 0x1, -R7 ;  /* 0x000000010a077824 */ /* 0x000fc600078e0a07 */
[----:B------:R-:W-:-:S04]  /*ab30*/  SHF.R.S32.HI R12, RZ, 0x1f, R4 ;  /* 0x0000001fff0c7819 */ /* 0x000fc80000011404 */
[----:B------:R-:W-:-:S05]  /*ab40*/  LOP3.LUT R7, R7, R12, RZ, 0xfc, !PT ;  /* 0x0000000c07077212 */ /* 0x000fca00078efcff */
[----:B------:R-:W-:-:S04]  /*ab50*/  IMAD.IADD R7, R4, 0x1, R7 ;  /* 0x0000000104077824 */ /* 0x000fc800078e0207 */
[----:B------:R-:W-:-:S05]  /*ab60*/  IMAD R7, R20, 0xb, R7 ;  /* 0x0000000b14077824 */ /* 0x000fca00078e0207 */
[----:B------:R-:W-:-:S05]  /*ab70*/  IADD3 R0, PT, PT, R7, -R11, -R0 ;  /* 0x8000000b07007210 */ /* 0x000fca0007ffe800 */
[----:B------:R-:W-:-:S07]  /*ab80*/  VIADD R0, R0, 0x1 ;  /* 0x0000000100007836 */ /* 0x000fce0000000000 */
.L_x_599:
[----:B------:R-:W-:Y:S05]  /*ab90*/  BSYNC.RECONVERGENT B2 ;  /* 0x0000000000027941 */ /* 0x000fea0003800200 */
.L_x_598:
[----:B------:R-:W-:-:S05]  /*aba0*/  LEA R0, R0, UR6, 0x2 ;  /* 0x0000000600007c11 */ /* 0x000fca000f8e10ff */
[----:B------:R0:W-:Y:S02]  /*abb0*/  STS [R0], R25 ;  /* 0x0000001900007388 */ /* 0x0001e40000000800 */
.L_x_597:
[----:B------:R-:W-:Y:S05]  /*abc0*/  BSYNC.RECONVERGENT B1 ;  /* 0x0000000000017941 */ /* 0x000fea0003800200 */
.L_x_596:
[----:B------:R-:W-:Y:S01]  /*abd0*/  IADD3 R7, PT, PT, -R5, 0x1600, RZ ;  /* 0x0000160005077810 */ /* 0x000fe20007ffe1ff */
[----:B------:R-:W-:Y:S01]  /*abe0*/  BSSY.RECONVERGENT B1, `(.L_x_600) ;  /* 0x0000017000017945 */ /* 0x000fe20003800200 */
[----:B------:R-:W-:Y:S02]  /*abf0*/  ISETP.GE.AND P0, PT, R18, R5, PT ;  /* 0x000000051200720c */ /* 0x000fe40003f06270 */
[----:B------:R-:W-:Y:S01]  /*ac00*/  IADD3 R11, P1, PT, R8, R63, RZ ;  /* 0x0000003f080b7210 */ /* 0x000fe20007f3e0ff */
[--C-:B0-----:R-:W-:Y:S02]  /*ac10*/  IMAD.IADD R0, R6, 0x1, -R7.reuse ;  /* 0x0000000106007824 */ /* 0x101fe400078e0a07 */
[----:B------:R-:W-:Y:S02]  /*ac20*/  IMAD.IADD R4, R10, 0x1, -R7 ;  /* 0x000000010a047824 */ /* 0x000fe400078e0a07 */
[----:B------:R-:W-:Y:S01]  /*ac30*/  IMAD.X R10, R9, 0x1, R72, P1 ;  /* 0x00000001090a7824 */ /* 0x000fe200008e0648 */
[----:B------:R-:W-:-:S04]  /*ac40*/  SHF.R.S32.HI R7, RZ, 0x1f, R0 ;  /* 0x0000001fff077819 */ /* 0x000fc80000011400 */
[----:B------:R-:W-:-:S05]  /*ac50*/  LOP3.LUT R4, R4, R7, RZ, 0xfc, !PT ;  /* 0x0000000704047212 */ /* 0x000fca00078efcff */
[----:B------:R-:W-:Y:S01]  /*ac60*/  IMAD.IADD R7, R0, 0x1, R4 ;  /* 0x0000000100077824 */ /* 0x000fe200078e0204 */
[----:B------:R-:W-:Y:S06]  /*ac70*/  @P0 BRA `(.L_x_601) ;  /* 0x0000000000340947 */ /* 0x000fec0003800000 */
[----:B------:R-:W-:Y:S01]  /*ac80*/  ISETP.GT.U32.AND P0, PT, R30, -0x1, PT ;  /* 0xffffffff1e00780c */ /* 0x000fe20003f04070 */
[----:B------:R-:W-:Y:S03]  /*ac90*/  BSSY.RECONVERGENT B2, `(.L_x_602) ;  /* 0x0000009000027945 */ /* 0x000fe60003800200 */
[----:B------:R-:W-:-:S13]  /*aca0*/  ISETP.GT.U32.AND.EX P0, PT, R31, RZ, PT, P0 ;  /* 0x000000ff1f00720c */ /* 0x000fda0003f04100 */
[----:B------:R-:W-:Y:S05]  /*acb0*/  @P0 BRA `(.L_x_603) ;  /* 0x0000000000180947 */ /* 0x000fea0003800000 */
[----:B------:R-:W-:-:S04]  /*acc0*/  ISETP.NE.U32.AND P0, PT, R30, RZ, PT ;  /* 0x000000ff1e00720c */ /* 0x000fc80003f05070 */
[----:B------:R-:W-:-:S13]  /*acd0*/  ISETP.NE.AND.EX P0, PT, R31, RZ, PT, P0 ;  /* 0x000000ff1f00720c */ /* 0x000fda0003f05300 */
[----:B------:R-:W-:Y:S02]  /*ace0*/  @!P0 IMAD R12, R20, 0xb, R7 ;  /* 0x0000000b140c8824 */ /* 0x000fe400078e0207 */
[----:B------:R-:W-:-:S05]  /*acf0*/  @P0 IMAD.IADD R10, R11, 0x1, R4 ;  /* 0x000000010b0a0824 */ /* 0x000fca00078e0204 */
[----:B------:R-:W-:-:S05]  /*ad00*/  @!P0 IADD3 R11, PT, PT, R12, -R11, -R10 ;  /* 0x8000000b0c0b8210 */ /* 0x000fca0007ffe80a */
[----:B------:R-:W-:-:S07]  /*ad10*/  @!P0 VIADD R10, R11, 0x2 ;  /* 0x000000020b0a8836 */ /* 0x000fce0000000000 */
.L_x_603:
[----:B------:R-:W-:Y:S05]  /*ad20*/  BSYNC.RECONVERGENT B2 ;  /* 0x0000000000027941 */ /* 0x000fea0003800200 */
.L_x_602:
[----:B------:R-:W-:-:S05]  /*ad30*/  LEA R10, R10, UR6, 0x2 ;  /* 0x000000060a0a7c11 */ /* 0x000fca000f8e10ff */
[----:B------:R0:W-:Y:S02]  /*ad40*/  STS [R10], R29 ;  /* 0x0000001d0a007388 */ /* 0x0001e40000000800 */
.L_x_601:
[----:B------:R-:W-:Y:S05]  /*ad50*/  BSYNC.RECONVERGENT B1 ;  /* 0x0000000000017941 */ /* 0x000fea0003800200 */
.L_x_600:
[----:B------:R-:W-:Y:S01]  /*ad60*/  ISETP.GE.AND P0, PT, R2, R5, PT ;  /* 0x000000050200720c */ /* 0x000fe20003f06270 */
[----:B------:R-:W-:Y:S01]  /*ad70*/  BSSY.RECONVERGENT B1, `(.L_x_604) ;  /* 0x0000012000017945 */ /* 0x000fe20003800200 */
[----:B------:R-:W-:-:S04]  /*ad80*/  IADD3 R27, P1, PT, R22, R27, RZ ;  /* 0x0000001b161b7210 */ /* 0x000fc80007f3e0ff */
[----:B------:R-:W-:-:S04]  /*ad90*/  IADD3 R27, P2, PT, R30, R27, RZ ;  /* 0x0000001b1e1b7210 */ /* 0x000fc80007f5e0ff */
[----:B------:R-:W-:-:S05]  /*ada0*/  IADD3 R11, P3, PT, R8, R27, RZ ;  /* 0x0000001b080b7210 */ /* 0x000fca0007f7e0ff */
[----:B0-----:R-:W-:Y:S01]  /*adb0*/  IMAD.X R10, R9, 0x1, R58, P3 ;  /* 0x00000001090a7824 */ /* 0x001fe200018e063a */
[----:B------:R-:W-:Y:S07]  /*adc0*/  @P0 BRA `(.L_x_605) ;  /* 0x0000000000300947 */ /* 0x000fee0003800000 */
[----:B------:R-:W-:Y:S01]  /*add0*/  ISETP.GT.U32.AND P0, PT, R34, -0x1, PT ;  /* 0xffffffff2200780c */ /* 0x000fe20003f04070 */
[----:B------:R-:W-:Y:S03]  /*ade0*/  BSSY.RECONVERGENT B2, `(.L_x_606) ;  /* 0x0000008000027945 */ /* 0x000fe60003800200 */
[----:B------:R-:W-:-:S13]  /*adf0*/  ISETP.GT.U32.AND.EX P0, PT, R35, RZ, PT, P0 ;  /* 0x000000ff2300720c */ /* 0x000fda0003f04100 */
[----:B------:R-:W-:Y:S05]  /*ae00*/  @P0 BRA `(.L_x_607) ;  /* 0x0000000000140947 */ /* 0x000fea0003800000 */
[----:B------:R-:W-:-:S04]  /*ae10*/  ISETP.NE.U32.AND P0, PT, R34, RZ, PT ;  /* 0x000000ff2200720c */ /* 0x000fc80003f05070 */
[----:B------:R-:W-:-:S13]  /*ae20*/  ISETP.NE.AND.EX P0, PT, R35, RZ, PT, P0 ;  /* 0x000000ff2300720c */ /* 0x000fda0003f05300 */
[----:B------:R-:W-:-:S04]  /*ae30*/  @P0 IMAD.IADD R10, R11, 0x1, R4 ;  /* 0x000000010b0a0824 */ /* 0x000fc800078e0204 */
[----:B------:R-:W-:-:S05]  /*ae40*/  @!P0 IMAD.IADD R11, R10, 0x1, R11 ;  /* 0x000000010a0b8824 */ /* 0x000fca00078e020b */
[----:B------:R-:W-:-:S07]  /*ae50*/  @!P0 IADD3 R10, PT, PT, -R11, R2, R7 ;  /* 0x000000020b0a8210 */ /* 0x000fce0007ffe107 */
.L_x_607:
[----:B------:R-:W-:Y:S05]  /*ae60*/  BSYNC.RECONVERGENT B2 ;  /* 0x0000000000027941 */ /* 0x000fea0003800200 */
.L_x_606:
[----:B------:R-:W-:-:S05]  /*ae70*/  LEA R10, R10, UR6, 0x2 ;  /* 0x000000060a0a7c11 */ /* 0x000fca000f8e10ff */
[----:B------:R0:W-:Y:S02]  /*ae80*/  STS [R10], R33 ;  /* 0x000000210a007388 */ /* 0x0001e40000000800 */
.L_x_605:
[----:B------:R-:W-:Y:S05]  /*ae90*/  BSYNC.RECONVERGENT B1 ;  /* 0x0000000000017941 */ /* 0x000fea0003800200 */
.L_x_604:
[----:B------:R-:W-:Y:S01]  /*aea0*/  ISETP.GE.AND P0, PT, R14, R5, PT ;  /* 0x000000050e00720c */ /* 0x000fe20003f06270 */
[----:B------:R-:W-:Y:S01]  /*aeb0*/  IMAD.X R26, R23, 0x1, R26, P1 ;  /* 0x00000001171a7824 */ /* 0x000fe200008e061a */
[----:B------:R-:W-:Y:S01]  /*aec0*/  IADD3 R27, P3, PT, R34, R27, RZ ;  /* 0x0000001b221b7210 */ /* 0x000fe20007f7e0ff */
[----:B------:R-:W-:Y:S02]  /*aed0*/  BSSY.RECONVERGENT B1, `(.L_x_608) ;  /* 0x0000012000017945 */ /* 0x000fe40003800200 */
[----:B------:R-:W-:Y:S01]  /*aee0*/  IMAD.X R26, R31, 0x1, R26, P2 ;  /* 0x000000011f1a7824 */ /* 0x000fe200010e061a */
[----:B------:R-:W-:-:S03]  /*aef0*/  IADD3 R11, P1, PT, R8, R27, RZ ;  /* 0x0000001b080b7210 */ /* 0x000fc60007f3e0ff */
[----:B------:R-:W-:-:S04]  /*af00*/  IMAD.X R26, R35, 0x1, R26, P3 ;  /* 0x00000001231a7824 */ /* 0x000fc800018e061a */
[----:B------:R-:W-:Y:S01]  /*af10*/  IMAD.X R2, R9, 0x1, R26, P1 ;  /* 0x0000000109027824 */ /* 0x000fe200008e061a */
[----:B------:R-:W-:Y:S06]  /*af20*/  @P0 BRA `(.L_x_609) ;  /* 0x0000000000300947 */ /* 0x000fec0003800000 */
[----:B------:R-:W-:Y:S01]  /*af30*/  ISETP.GT.U32.AND P0, PT, R38, -0x1, PT ;  /* 0xffffffff2600780c */ /* 0x000fe20003f04070 */
[----:B------:R-:W-:Y:S03]  /*af40*/  BSSY.RECONVERGENT B2, `(.L_x_610) ;  /* 0x0000008000027945 */ /* 0x000fe60003800200 */
[----:B------:R-:W-:-:S13]  /*af50*/  ISETP.GT.U32.AND.EX P0, PT, R39, RZ, PT, P0 ;  /* 0x000000ff2700720c */ /* 0x000fda0003f04100 */
[----:B------:R-:W-:Y:S05]  /*af60*/  @P0 BRA `(.L_x_611) ;  /* 0x0000000000140947 */ /* 0x000fea0003800000 */
[----:B------:R-:W-:-:S04]  /*af70*/  ISETP.NE.U32.AND P0, PT, R38, RZ, PT ;  /* 0x000000ff2600720c */ /* 0x000fc80003f05070 */
[----:B------:R-:W-:-:S13]  /*af80*/  ISETP.NE.AND.EX P0, PT, R39, RZ, PT, P0 ;  /* 0x000000ff2700720c */ /* 0x000fda0003f05300 */
[----:B------:R-:W-:-:S04]  /*af90*/  @P0 IMAD.IADD R2, R11, 0x1, R4 ;  /* 0x000000010b020824 */ /* 0x000fc800078e0204 */
[----:B0-----:R-:W-:-:S05]  /*afa0*/  @!P0 IMAD.IADD R10, R2, 0x1, R11 ;  /* 0x00000001020a8824 */ /* 0x001fca00078e020b */
[----:B------:R-:W-:-:S07]  /*afb0*/  @!P0 IADD3 R2, PT, PT, -R10, R14, R7 ;  /* 0x0000000e0a028210 */ /* 0x000fce0007ffe107 */
.L_x_611:
[----:B------:R-:W-:Y:S05]  /*afc0*/  BSYNC.RECONVERGENT B2 ;  /* 0x0000000000027941 */ /* 0x000fea0003800200 */
.L_x_610:
[----:B------:R-:W-:-:S05]  /*afd0*/  LEA R2, R2, UR6, 0x2 ;  /* 0x0000000602027c11 */ /* 0x000fca000f8e10ff */
[----:B------:R1:W-:Y:S02]  /*afe0*/  STS [R2], R37 ;  /* 0x0000002502007388 */ /* 0x0003e40000000800 */
.L_x_609:
[----:B------:R-:W-:Y:S05]  /*aff0*/  BSYNC.RECONVERGENT B1 ;  /* 0x0000000000017941 */ /* 0x000fea0003800200 */
.L_x_608:
[----:B------:R-:W-:Y:S01]  /*b000*/  ISETP.GE.AND P0, PT, R15, R5, PT ;  /* 0x000000050f00720c */ /* 0x000fe20003f06270 */
[----:B------:R-:W-:Y:S01]  /*b010*/  BSSY.RECONVERGENT B1, `(.L_x_612) ;  /* 0x0000012000017945 */ /* 0x000fe20003800200 */
[----:B------:R-:W-:-:S04]  /*b020*/  IADD3 R27, P2, PT, R38, R27, RZ ;  /* 0x0000001b261b7210 */ /* 0x000fc80007f5e0ff */
[----:B------:R-:W-:Y:S01]  /*b030*/  IADD3 R11, P1, PT, R8, R27, RZ ;  /* 0x0000001b080b7210 */ /* 0x000fe20007f3e0ff */
[----:B-1----:R-:W-:-:S04]  /*b040*/  IMAD.X R2, R39, 0x1, R26, P2 ;  /* 0x0000000127027824 */ /* 0x002fc800010e061a */
[----:B------:R-:W-:Y:S02]  /*b050*/  IMAD.X R2, R9, 0x1, R2, P1 ;  /* 0x0000000109027824 */ /* 0x000fe400008e0602 */
        /* <DEDUP_REMOVED lines=10> */
.L_x_615:
[----:B------:R-:W-:Y:S05]  /*b100*/  BSYNC.RECONVERGENT B2 ;  /* 0x0000000000027941 */ /* 0x000fea0003800200 */
.L_x_614:
[----:B------:R-:W-:-:S05]  /*b110*/  LEA R2, R2, UR6, 0x2 ;  /* 0x0000000602027c11 */ /* 0x000fca000f8e10ff */
[----:B------:R1:W-:Y:S02]  /*b120*/  STS [R2], R41 ;  /* 0x0000002902007388 */ /* 0x0003e40000000800 */
.L_x_613:
[----:B------:R-:W-:Y:S05]  /*b130*/  BSYNC.RECONVERGENT B1 ;  /* 0x0000000000017941 */ /* 0x000fea0003800200 */
.L_x_612:
[----:B------:R-:W-:Y:S01]  /*b140*/  ISETP.GE.AND P0, PT, R16, R5, PT ;  /* 0x000000051000720c */ /* 0x000fe20003f06270 */
[----:B------:R-:W-:Y:S01]  /*b150*/  IMAD.IADD R27, R50, 0x1, R27 ;  /* 0x00000001321b7824 */ /* 0x000fe200078e021b */
[----:B------:R-:W-:Y:S04]  /*b160*/  BSSY.RECONVERGENT B1, `(.L_x_616) ;  /* 0x0000010000017945 */ /* 0x000fe80003800200 */
[----:B------:R-:W-:-:S05]  /*b170*/  IADD3 R11, P1, PT, R8, R27, RZ ;  /* 0x0000001b080b7210 */ /* 0x000fca0007f3e0ff */
[----:B-1----:R-:W-:Y:S02]  /*b180*/  IMAD.X R2, R9, 0x1, R60, P1 ;  /* 0x0000000109027824 */ /* 0x002fe400008e063c */
        /* <DEDUP_REMOVED lines=10> */
.L_x_619:
[----:B------:R-:W-:Y:S05]  /*b230*/  BSYNC.RECONVERGENT B2 ;  /* 0x0000000000027941 */ /* 0x000fea0003800200 */
.L_x_618:
[----:B------:R-:W-:-:S05]  /*b240*/  LEA R11, R2, UR6, 0x2 ;  /* 0x00000006020b7c11 */ /* 0x000fca000f8e10ff */
[----:B------:R1:W-:Y:S02]  /*b250*/  STS [R11], R44 ;  /* 0x0000002c0b007388 */ /* 0x0003e40000000800 */
.L_x_617:
[----:B------:R-:W-:Y:S05]  /*b260*/  BSYNC.RECONVERGENT B1 ;  /* 0x0000000000017941 */ /* 0x000fea0003800200 */
.L_x_616:
[----:B------:R-:W-:Y:S01]  /*b270*/  ISETP.GE.AND P0, PT, R24, R5, PT ;  /* 0x000000051800720c */ /* 0x000fe20003f06270 */
[----:B-1----:R-:W-:Y:S01]  /*b280*/  IMAD.IADD R11, R52, 0x1, R27 ;  /* 0x00000001340b7824 */ /* 0x002fe200078e021b */
[----:B------:R-:W-:Y:S04]  /*b290*/  BSSY.RECONVERGENT B1, `(.L_x_620) ;  /* 0x0000010000017945 */ /* 0x000fe80003800200 */
[----:B------:R-:W-:-:S05]  /*b2a0*/  IADD3 R11, P1, PT, R8, R11, RZ ;  /* 0x0000000b080b7210 */ /* 0x000fca0007f3e0ff */
        /* <DEDUP_REMOVED lines=11> */
.L_x_623:
[----:B------:R-:W-:Y:S05]  /*b360*/  BSYNC.RECONVERGENT B2 ;  /* 0x0000000000027941 */ /* 0x000fea0003800200 */
.L_x_622:
[----:B------:R-:W-:-:S05]  /*b370*/  LEA R11, R2, UR6, 0x2 ;  /* 0x00000006020b7c11 */ /* 0x000fca000f8e10ff */
[----:B------:R1:W-:Y:S02]  /*b380*/  STS [R11], R46 ;  /* 0x0000002e0b007388 */ /* 0x0003e40000000800 */
.L_x_621:
[----:B------:R-:W-:Y:S05]  /*b390*/  BSYNC.RECONVERGENT B1 ;  /* 0x0000000000017941 */ /* 0x000fea0003800200 */
.L_x_620:
[----:B------:R-:W-:Y:S01]  /*b3a0*/  ISETP.GE.AND P0, PT, R28, R5, PT ;  /* 0x000000051c00720c */ /* 0x000fe20003f06270 */
[----:B------:R-:W-:Y:S01]  /*b3b0*/  BSSY.RECONVERGENT B1, `(.L_x_624) ;  /* 0x0000010000017945 */ /* 0x000fe20003800200 */
[----:B------:R-:W-:-:S05]  /*b3c0*/  IADD3 R59, P1, PT, R8, R59, RZ ;  /* 0x0000003b083b7210 */ /* 0x000fca0007f3e0ff */
[----:B------:R-:W-:-:S06]  /*b3d0*/  IMAD.X R2, R9, 0x1, R64, P1 ;  /* 0x0000000109027824 */ /* 0x000fcc00008e0640 */
[----:B------:R-:W-:Y:S05]  /*b3e0*/  @P0 BRA `(.L_x_625) ;  /* 0x0000000000300947 */ /* 0x000fea0003800000 */
        /* <DEDUP_REMOVED lines=9> */
.L_x_627:
[----:B------:R-:W-:Y:S05]  /*b480*/  BSYNC.RECONVERGENT B2 ;  /* 0x0000000000027941 */ /* 0x000fea0003800200 */
.L_x_626:
[----:B-1----:R-:W-:-:S05]  /*b490*/  LEA R11, R2, UR6, 0x2 ;  /* 0x00000006020b7c11 */ /* 0x002fca000f8e10ff */
[----:B------:R2:W-:Y:S02]  /*b4a0*/  STS [R11], R48 ;  /* 0x000000300b007388 */ /* 0x0005e40000000800 */
.L_x_625:
[----:B------:R-:W-:Y:S05]  /*b4b0*/  BSYNC.RECONVERGENT B1 ;  /* 0x0000000000017941 */ /* 0x000fea0003800200 */
.L_x_624:
        /* <DEDUP_REMOVED lines=14> */
.L_x_631:
[----:B------:R-:W-:Y:S05]  /*b5a0*/  BSYNC.RECONVERGENT B2 ;  /* 0x0000000000027941 */ /* 0x000fea0003800200 */
.L_x_630:
[----:B------:R-:W-:-:S05]  /*b5b0*/  LEA R2, R2, UR6, 0x2 ;  /* 0x0000000602027c11 */ /* 0x000fca000f8e10ff */
[----:B------:R3:W-:Y:S02]  /*b5c0*/  STS [R2], R49 ;  /* 0x0000003102007388 */ /* 0x0007e40000000800 */
.L_x_629:
[----:B------:R-:W-:Y:S05]  /*b5d0*/  BSYNC.RECONVERGENT B1 ;  /* 0x0000000000017941 */ /* 0x000fea0003800200 */
.L_x_628:
[----:B------:R-:W-:Y:S01]  /*b5e0*/  ISETP.GE.AND P0, PT, R36, R5, PT ;  /* 0x000000052400720c */ /* 0x000fe20003f06270 */
[----:B------:R-:W-:Y:S01]  /*b5f0*/  BSSY.RECONVERGENT B1, `(.L_x_632) ;  /* 0x0000010000017945 */ /* 0x000fe20003800200 */
[----:B-12---:R-:W-:-:S05]  /*b600*/  IADD3 R11, P1, PT, R8, R66, RZ ;  /* 0x00000042080b7210 */ /* 0x006fca0007f3e0ff */
[----:B---3--:R-:W-:-:S06]  /*b610*/  IMAD.X R2, R9, 0x1, R70, P1 ;  /* 0x0000000109027824 */ /* 0x008fcc00008e0646 */
        /* <DEDUP_REMOVED lines=10> */
.L_x_635:
[----:B------:R-:W-:Y:S05]  /*b6c0*/  BSYNC.RECONVERGENT B2 ;  /* 0x0000000000027941 */ /* 0x000fea0003800200 */
.L_x_634:
[----:B------:R-:W-:-:S05]  /*b6d0*/  LEA R9, R2, UR6, 0x2 ;  /* 0x0000000602097c11 */ /* 0x000fca000f8e10ff */
[----:B------:R1:W-:Y:S02]  /*b6e0*/  STS [R9], R40 ;  /* 0x0000002809007388 */ /* 0x0003e40000000800 */
.L_x_633:
[----:B------:R-:W-:Y:S05]  /*b6f0*/  BSYNC.RECONVERGENT B1 ;  /* 0x0000000000017941 */ /* 0x000fea0003800200 */
.L_x_632:
[----:B------:R-:W-:Y:S01]  /*b700*/  UISETP.NE.AND UP0, UPT, UR7, URZ, UPT ;  /* 0x000000ff0700728c */ /* 0x000fe2000bf05270 */
[----:B------:R-:W-:Y:S01]  /*b710*/  BAR.SYNC.DEFER_BLOCKING 0x0 ;  /* 0x0000000000007b1d */ /* 0x000fe20000010000 */
[----:B-1----:R-:W-:Y:S02]  /*b720*/  CS2R R8, SRZ ;  /* 0x0000000000087805 */ /* 0x002fe4000001ff00 */
[----:B0-----:R-:W-:Y:S02]  /*b730*/  CS2R R10, SRZ ;  /* 0x00000000000a7805 */ /* 0x001fe4000001ff00 */
[----:B------:R-:W-:Y:S02]  /*b740*/  PLOP3.LUT P0, PT, PT, PT, UP0, 0x80, 0x8 ;  /* 0x000000000008781c */ /* 0x000fe40003f0f008 */
[----:B------:R-:W-:Y:S01]  /*b750*/  CS2R R12, SRZ ;  /* 0x00000000000c7805 */ /* 0x000fe2000001ff00 */
[----:B------:R-:W0:Y:S01]  /*b760*/  LDCU.128 UR12, c[0x0][0x390] ;  /* 0x00007200ff0c77ac */ /* 0x000e220008000c00 */
[----:B------:R-:W1:Y:S09]  /*b770*/  LDCU.64 UR10, c[0x0][0x388] ;  /* 0x00007100ff0a77ac */ /* 0x000e720008000a00 */
[----:B------:R-:W2:Y:S08]  /*b780*/  @!P0 LDC.64 R14, c[0x0][0x408] ;  /* 0x00010200ff0e8b82 */ /* 0x000eb00000000a00 */
[----:B------:R-:W3:Y:S08]  /*b790*/  @!P0 LDC.64 R16, c[0x0][0x408] ;  /* 0x00010200ff108b82 */ /* 0x000ef00000000a00 */
[----:B------:R-:W4:Y:S01]  /*b7a0*/  @!P0 LDC.64 R18, c[0x0][0x408] ;  /* 0x00010200ff128b82 */ /* 0x000f220000000a00 */
[----:B--2---:R-:W2:Y:S04]  /*b7b0*/  @!P0 LDG.E.64 R8, desc[UR8][R14.64] ;  /* 0x000000080e088981 */ /* 0x004ea8000c1e1b00 */
[----:B---3--:R3:W2:Y:S04]  /*b7c0*/  @!P0 LDG.E.64 R10, desc[UR8][R16.64+0x8] ;  /* 0x00000808100a8981 */ /* 0x0086a8000c1e1b00 */
[----:B----4-:R4:W5:Y:S01]  /*b7d0*/  @!P0 LDG.E.64 R12, desc[UR8][R18.64+0x10] ;  /* 0x00001008120c8981 */ /* 0x010962000c1e1b00 */
[C---:B------:R-:W-:Y:S01]  /*b7e0*/  IMAD.IADD R21, R20.reuse, 0x1, -R4 ;  /* 0x0000000114157824 */ /* 0x040fe200078e0a04 */
[----:B0-----:R-:W-:Y:S01]  /*b7f0*/  UIADD3 UR4, UP0, UPT, UR14, -0x4, URZ ;  /* 0xfffffffc0e047890 */ /* 0x001fe2000ff1e0ff */
[----:B------:R-:W-:Y:S01]  /*b800*/  BSSY.RECONVERGENT B1, `(.L_x_636) ;  /* 0x000001e000017945 */ /* 0x000fe20003800200 */
[----:B---3--:R-:W-:-:S02]  /*b810*/  LEA R16, R20, UR6, 0x2 ;  /* 0x0000000614107c11 */ /* 0x008fc4000f8e10ff */
[----:B------:R-:W-:Y:S01]  /*b820*/  UIADD3.X UR5, UPT, UPT, UR15, -0x1, URZ, UP0, !UPT ;  /* 0xffffffff0f057890 */ /* 0x000fe200087fe4ff */
[----:B--2---:R-:W-:-:S05]  /*b830*/  IADD3 R8, P1, PT, R20, R8, RZ ;  /* 0x0000000814087210 */ /* 0x004fca0007f3e0ff */
[----:B------:R-:W-:Y:S01]  /*b840*/  IMAD.X R9, RZ, RZ, R9, P1 ;  /* 0x000000ffff097224 */ /* 0x000fe200008e0609 */
[----:B------:R-:W-:Y:S02]  /*b850*/  ISETP.GE.AND P1, PT, R20, R5, PT ;  /* 0x000000051400720c */ /* 0x000fe40003f26270 */
[----:B------:R-:W-:-:S04]  /*b860*/  IADD3 R2, P2, PT, R21, R10, RZ ;  /* 0x0000000a15027210 */ /* 0x000fc80007f5e0ff */
[----:B------:R-:W-:Y:S02]  /*b870*/  LEA.HI.X.SX32 R21, R21, R11, 0x1, P2 ;  /* 0x0000000b15157211 */ /* 0x000fe400010f0eff */
[----:B-1----:R-:W-:Y:S02]  /*b880*/  LEA R10, P2, R8, UR10, 0x2 ;  /* 0x0000000a080a7c11 */ /* 0x002fe4000f8410ff */
[----:B------:R-:W-:Y:S02]  /*b890*/  LEA R14, P3, R2, UR12, 0x2 ;  /* 0x0000000c020e7c11 */ /* 0x000fe4000f8610ff */
[----:B------:R-:W-:Y:S02]  /*b8a0*/  LEA.HI.X R11, R8, UR11, R9, 0x2, P2 ;  /* 0x0000000b080b7c11 */ /* 0x000fe400090f1409 */
[----:B------:R-:W-:Y:S01]  /*b8b0*/  LEA.HI.X R15, R2, UR13, R21, 0x2, P3 ;  /* 0x0000000d020f7c11 */ /* 0x000fe200098f1415 */
[----:B----4-:R-:W-:Y:S08]  /*b8c0*/  @P1 BRA `(.L_x_637) ;  /* 0x0000000000441947 */ /* 0x010ff00003800000 */
[----:B------:R-:W0:Y:S01]  /*b8d0*/  LDS R17, [R16] ;  /* 0x0000000010117984 */ /* 0x000e220000000800 */
[----:B------:R-:W-:-:S13]  /*b8e0*/  ISETP.GE.AND P1, PT, R20, R4, PT ;  /* 0x000000041400720c */ /* 0x000fda0003f26270 */
[----:B0-----:R0:W-:Y:S01]  /*b8f0*/  @!P1 STG.E desc[UR8][R10.64], R17 ;  /* 0x000000110a009986 */ /* 0x0011e2000c101908 */
[----:B------:R-:W-:Y:S05]  /*b900*/  @!P1 BRA `(.L_x_637) ;  /* 0x0000000000349947 */ /* 0x000fea0003800000 */
[----:B------:R-:W-:-:S13]  /*b910*/  ISETP.GE.AND P1, PT, R20, R7, PT ;  /* 0x000000071400720c */ /* 0x000fda0003f26270 */
[----:B------:R1:W-:Y:S01]  /*b920*/  @!P1 STG.E desc[UR8][R14.64], R17 ;  /* 0x000000110e009986 */ /* 0x0003e2000c101908 */
[----:B------:R-:W-:Y:S05]  /*b930*/  @!P1 BRA `(.L_x_637) ;  /* 0x0000000000289947 */ /* 0x000fea0003800000 */
[----:B------:R-:W-:Y:S02]  /*b940*/  SHF.R.S32.HI R2, RZ, 0x1f, R6 ;  /* 0x0000001fff027819 */ /* 0x000fe40000011406 */
[--C-:B------:R-:W-:Y:S02]  /*b950*/  IADD3 R19, P1, P2, R4, R6, R5.reuse ;  /* 0x0000000604137210 */ /* 0x100fe40007a3e005 */
[----:B------:R-:W-:Y:S02]  /*b960*/  SHF.R.S32.HI R6, RZ, 0x1f, R4 ;  /* 0x0000001fff067819 */ /* 0x000fe40000011404 */
[----:B------:R-:W-:-:S04]  /*b970*/  SHF.R.S32.HI R9, RZ, 0x1f, R5 ;  /* 0x0000001fff097819 */ /* 0x000fc80000011405 */
[----:B------:R-:W-:Y:S02]  /*b980*/  IADD3.X R9, PT, PT, R6, R2, R9, P1, P2 ;  /* 0x0000000206097210 */ /* 0x000fe40000fe4409 */
[----:B-----5:R-:W-:-:S04]  /*b990*/  IADD3 R2, P1, P2, R19, -R12, -R20 ;  /* 0x8000000c13027210 */ /* 0x020fc80007a3e814 */
[----:B------:R-:W-:Y:S02]  /*b9a0*/  IADD3.X R9, PT, PT, R9, -0x1, ~R13, P1, P2 ;  /* 0xffffffff09097810 */ /* 0x000fe40000fe4c0d */
[----:B------:R-:W-:-:S04]  /*b9b0*/  LEA R8, P1, R2, UR4, 0x2 ;  /* 0x0000000402087c11 */ /* 0x000fc8000f8210ff */
[----:B------:R-:W-:-:S05]  /*b9c0*/  LEA.HI.X R9, R2, UR5, R9, 0x2, P1 ;  /* 0x0000000502097c11 */ /* 0x000fca00088f1409 */
[----:B------:R2:W-:Y:S04]  /*b9d0*/  STG.E desc[UR8][R8.64+-0x5800], R17 ;  /* 0xffa8001108007986 */ /* 0x0005e8000c101908 */
.L_x_637:
[----:B------:R-:W-:Y:S05]  /*b9e0*/  BSYNC.RECONVERGENT B1 ;  /* 0x0000000000017941 */ /* 0x000fea0003800200 */
.L_x_636:
[----:B--2---:R-:W-:Y:S01]  /*b9f0*/  SHF.R.S32.HI R9, RZ, 0x1f, R7 ;  /* 0x0000001fff097819 */ /* 0x004fe20000011407 */
[----:B------:R-:W-:Y:S01]  /*ba00*/  VIADD R6, R20, 0x200 ;  /* 0x0000020014067836 */ /* 0x000fe20000000000 */
[----:B-----5:R-:W-:Y:S01]  /*ba10*/  IADD3 R2, P1, P2, R7, -R12, -R20 ;  /* 0x8000000c07027210 */ /* 0x020fe20007a3e814 */
[----:B------:R-:W-:Y:S03]  /*ba20*/  BSSY.RECONVERGENT B1, `(.L_x_638) ;  /* 0x000000e000017945 */ /* 0x000fe60003800200 */
[----:B------:R-:W-:Y:S02]  /*ba30*/  IADD3.X R9, PT, PT, R9, -0x1, ~R13, P1, P2 ;  /* 0xffffffff09097810 */ /* 0x000fe40000fe4c0d */
[----:B------:R-:W-:Y:S02]  /*ba40*/  ISETP.GE.AND P1, PT, R6, R5, PT ;  /* 0x000000050600720c */ /* 0x000fe40003f26270 */
[----:B------:R-:W-:-:S04]  /*ba50*/  LEA R8, P2, R2, UR4, 0x2 ;  /* 0x0000000402087c11 */ /* 0x000fc8000f8410ff */
[----:B------:R-:W-:-:S07]  /*ba60*/  LEA.HI.X R9, R2, UR5, R9, 0x2, P2 ;  /* 0x0000000502097c11 */ /* 0x000fce00090f1409 */
[----:B------:R-:W-:Y:S05]  /*ba70*/  @P1 BRA `(.L_x_639) ;  /* 0x0000000000201947 */ /* 0x000fea0003800000 */
[----:B------:R2:W3:Y:S01]  /*ba80*/  LDS R13, [R16+0x800] ;  /* 0x00080000100d7984 */ /* 0x0004e20000000800 */
[----:B------:R-:W-:-:S13]  /*ba90*/  ISETP.GE.AND P1, PT, R6, R4, PT ;  /* 0x000000040600720c */ /* 0x000fda0003f26270 */
[----:B--2---:R-:W-:Y:S05]  /*baa0*/  @!P1 BRA `(.L_x_640) ;  /* 0x0000000000109947 */ /* 0x004fea0003800000 */
[----:B------:R-:W-:-:S13]  /*bab0*/  ISETP.GE.AND P1, PT, R6, R7, PT ;  /* 0x000000070600720c */ /* 0x000fda0003f26270 */
[----:B---3--:R2:W-:Y:S04]  /*bac0*/  @P1 STG.E desc[UR8][R8.64+-0x800], R13 ;  /* 0xfff8000d08001986 */ /* 0x0085e8000c101908 */
[----:B------:R2:W-:Y:S01]  /*bad0*/  @!P1 STG.E desc[UR8][R14.64+0x800], R13 ;  /* 0x0008000d0e009986 */ /* 0x0005e2000c101908 */
[----:B------:R-:W-:Y:S05]  /*bae0*/  BRA `(.L_x_639) ;  /* 0x0000000000047947 */ /* 0x000fea0003800000 */
.L_x_640:
[----:B---3--:R3:W-:Y:S02]  /*baf0*/  STG.E desc[UR8][R10.64+0x800], R13 ;  /* 0x0008000d0a007986 */ /* 0x0087e4000c101908 */
.L_x_639:
[----:B------:R-:W-:Y:S05]  /*bb00*/  BSYNC.RECONVERGENT B1 ;  /* 0x0000000000017941 */ /* 0x000fea0003800200 */
.L_x_638:
[----:B------:R-:W-:Y:S01]  /*bb10*/  LOP3.LUT R2, R20, 0x400, RZ, 0xfc, !PT ;  /* 0x0000040014027812 */ /* 0x000fe200078efcff */
[----:B------:R-:W-:Y:S03]  /*bb20*/  BSSY.RECONVERGENT B1, `(.L_x_641) ;  /* 0x000000b000017945 */ /* 0x000fe60003800200 */
[----:B------:R-:W-:-:S13]  /*bb30*/  ISETP.GE.AND P1, PT, R2, R5, PT ;  /* 0x000000050200720c */ /* 0x000fda0003f26270 */
[----:B------:R-:W-:Y:S05]  /*bb40*/  @P1 BRA `(.L_x_642) ;  /* 0x0000000000201947 */ /* 0x000fea0003800000 */
[----:B--23--:R2:W3:Y:S01]  /*bb50*/  LDS R13, [R16+0x1000] ;  /* 0x00100000100d7984 */ /* 0x00c4e20000000800 */
[----:B------:R-:W-:-:S13]  /*bb60*/  ISETP.GE.AND P1, PT, R2, R4, PT ;  /* 0x000000040200720c */ /* 0x000fda0003f26270 */
[----:B--2---:R-:W-:Y:S05]  /*bb70*/  @!P1 BRA `(.L_x_643) ;  /* 0x0000000000109947 */ /* 0x004fea0003800000 */
[----:B------:R-:W-:-:S13]  /*bb80*/  ISETP.GE.AND P1, PT, R2, R7, PT ;  /* 0x000000070200720c */ /* 0x000fda0003f26270 */
[----:B---3--:R4:W-:Y:S04]  /*bb90*/  @P1 STG.E desc[UR8][R8.64+-0x1000], R13 ;  /* 0xfff0000d08001986 */ /* 0x0089e8000c101908 */
[----:B------:R4:W-:Y:S01]  /*bba0*/  @!P1 STG.E desc[UR8][R14.64+0x1000], R13 ;  /* 0x0010000d0e009986 */ /* 0x0009e2000c101908 */
[----:B------:R-:W-:Y:S05]  /*bbb0*/  BRA `(.L_x_642) ;  /* 0x0000000000047947 */ /* 0x000fea0003800000 */
.L_x_643:
[----:B---3--:R2:W-:Y:S02]  /*bbc0*/  STG.E desc[UR8][R10.64+0x1000], R13 ;  /* 0x0010000d0a007986 */ /* 0x0085e4000c101908 */
.L_x_642:
[----:B------:R-:W-:Y:S05]  /*bbd0*/  BSYNC.RECONVERGENT B1 ;  /* 0x0000000000017941 */ /* 0x000fea0003800200 */
.L_x_641:
[----:B------:R-:W-:Y:S01]  /*bbe0*/  VIADD R2, R20, 0x600 ;  /* 0x0000060014027836 */ /* 0x000fe20000000000 */
[----:B------:R-:W-:Y:S04]  /*bbf0*/  BSSY.RECONVERGENT B1, `(.L_x_644) ;  /* 0x000000b000017945 */ /* 0x000fe80003800200 */
[----:B------:R-:W-:-:S13]  /*bc00*/  ISETP.GE.AND P1, PT, R2, R5, PT ;  /* 0x000000050200720c */ /* 0x000fda0003f26270 */
[----:B------:R-:W-:Y:S05]  /*bc10*/  @P1 BRA `(.L_x_645) ;  /* 0x0000000000201947 */ /* 0x000fea0003800000 */
[----:B--234-:R2:W3:Y:S01]  /*bc20*/  LDS R13, [R16+0x1800] ;  /* 0x00180000100d7984 */ /* 0x01c4e20000000800 */
[----:B------:R-:W-:-:S13]  /*bc30*/  ISETP.GE.AND P1, PT, R2, R4, PT ;  /* 0x000000040200720c */ /* 0x000fda0003f26270 */
[----:B--2---:R-:W-:Y:S05]  /*bc40*/  @!P1 BRA `(.L_x_646) ;  /* 0x0000000000109947 */ /* 0x004fea0003800000 */
[----:B------:R-:W-:-:S13]  /*bc50*/  ISETP.GE.AND P1, PT, R2, R7, PT ;  /* 0x000000070200720c */ /* 0x000fda0003f26270 */
[----:B---3--:R2:W-:Y:S04]  /*bc60*/  @P1 STG.E desc[UR8][R8.64+-0x1800], R13 ;  /* 0xffe8000d08001986 */ /* 0x0085e8000c101908 */
[----:B------:R2:W-:Y:S01]  /*bc70*/  @!P1 STG.E desc[UR8][R14.64+0x1800], R13 ;  /* 0x0018000d0e009986 */ /* 0x0005e2000c101908 */
[----:B------:R-:W-:Y:S05]  /*bc80*/  BRA `(.L_x_645) ;  /* 0x0000000000047947 */ /* 0x000fea0003800000 */
.L_x_646:
[----:B---3--:R2:W-:Y:S02]  /*bc90*/  STG.E desc[UR8][R10.64+0x1800], R13 ;  /* 0x0018000d0a007986 */ /* 0x0085e4000c101908 */
.L_x_645:
[----:B------:R-:W-:Y:S05]  /*bca0*/  BSYNC.RECONVERGENT B1 ;  /* 0x0000000000017941 */ /* 0x000fea0003800200 */
.L_x_644:
[----:B------:R-:W-:Y:S01]  /*bcb0*/  LOP3.LUT R2, R20, 0x800, RZ, 0xfc, !PT ;  /* 0x0000080014027812 */ /* 0x000fe200078efcff */
[----:B------:R-:W-:Y:S03]  /*bcc0*/  BSSY.RECONVERGENT B1, `(.L_x_647) ;  /* 0x000000b000017945 */ /* 0x000fe60003800200 */
        /* <DEDUP_REMOVED lines=9> */
.L_x_649:
[----:B---3--:R2:W-:Y:S02]  /*bd60*/  STG.E desc[UR8][R10.64+0x2000], R13 ;  /* 0x0020000d0a007986 */ /* 0x0085e4000c101908 */
.L_x_648:
[----:B------:R-:W-:Y:S05]  /*bd70*/  BSYNC.RECONVERGENT B1 ;  /* 0x0000000000017941 */ /* 0x000fea0003800200 */
.L_x_647:
        /* <DEDUP_REMOVED lines=11> */
.L_x_652:
[----:B---3--:R2:W-:Y:S02]  /*be30*/  STG.E desc[UR8][R10.64+0x2800], R13 ;  /* 0x0028000d0a007986 */ /* 0x0085e4000c101908 */
.L_x_651:
[----:B------:R-:W-:Y:S05]  /*be40*/  BSYNC.RECONVERGENT B1 ;  /* 0x0000000000017941 */ /* 0x000fea0003800200 */
.L_x_650:
        /* <DEDUP_REMOVED lines=11> */
.L_x_655:
[----:B---3--:R2:W-:Y:S02]  /*bf00*/  STG.E desc[UR8][R10.64+0x3000], R13 ;  /* 0x0030000d0a007986 */ /* 0x0085e4000c101908 */
.L_x_654:
[----:B------:R-:W-:Y:S05]  /*bf10*/  BSYNC.RECONVERGENT B1 ;  /* 0x0000000000017941 */ /* 0x000fea0003800200 */
.L_x_653:
        /* <DEDUP_REMOVED lines=11> */
.L_x_658:
[----:B---3--:R2:W-:Y:S02]  /*bfd0*/  STG.E desc[UR8][R10.64+0x3800], R13 ;  /* 0x0038000d0a007986 */ /* 0x0085e4000c101908 */
.L_x_657:
[----:B------:R-:W-:Y:S05]  /*bfe0*/  BSYNC.RECONVERGENT B1 ;  /* 0x0000000000017941 */ /* 0x000fea0003800200 */
.L_x_656:
        /* <DEDUP_REMOVED lines=11> */
.L_x_661:
[----:B---3--:R2:W-:Y:S02]  /*c0a0*/  STG.E desc[UR8][R10.64+0x4000], R13 ;  /* 0x0040000d0a007986 */ /* 0x0085e4000c101908 */
.L_x_660:
[----:B------:R-:W-:Y:S05]  /*c0b0*/  BSYNC.RECONVERGENT B1 ;  /* 0x0000000000017941 */ /* 0x000fea0003800200 */
.L_x_659:
        /* <DEDUP_REMOVED lines=11> */
.L_x_664:
[----:B---3--:R2:W-:Y:S02]  /*c170*/  STG.E desc[UR8][R10.64+0x4800], R13 ;  /* 0x0048000d0a007986 */ /* 0x0085e4000c101908 */
.L_x_663:
[----:B------:R-:W-:Y:S05]  /*c180*/  BSYNC.RECONVERGENT B1 ;  /* 0x0000000000017941 */ /* 0x000fea0003800200 */
.L_x_662:
[----:B------:R-:W-:-:S04]  /*c190*/  LOP3.LUT R2, R20, 0x1400, RZ, 0xfc, !PT ;  /* 0x0000140014027812 */ /* 0x000fc800078efcff */
[----:B------:R-:W-:-:S13]  /*c1a0*/  ISETP.GE.AND P1, PT, R2, R5, PT ;  /* 0x000000050200720c */ /* 0x000fda0003f26270 */
[----:B------:R-:W-:Y:S05]  /*c1b0*/  @P1 BRA `(.L_x_665) ;  /* 0x0000005000bc1947 */ /* 0x000fea0003800000 */
[----:B------:R0:W0:Y:S01]  /*c1c0*/  LDS R5, [R16+0x5000] ;  /* 0x0050000010057984 */ /* 0x0000220000000800 */
[----:B------:R-:W-:-:S13]  /*c1d0*/  ISETP.GE.AND P1, PT, R2, R4, PT ;  /* 0x000000040200720c */ /* 0x000fda0003f26270 */
[----:B------:R-:W-:Y:S05]  /*c1e0*/  @!P1 BRA `(.L_x_666) ;  /* 0x0000000000109947 */ /* 0x000fea0003800000 */
[----:B------:R-:W-:-:S13]  /*c1f0*/  ISETP.GE.AND P1, PT, R2, R7, PT ;  /* 0x000000070200720c */ /* 0x000fda0003f26270 */
[----:B0-----:R0:W-:Y:S04]  /*c200*/  @P1 STG.E desc[UR8][R8.64+-0x5000], R5 ;  /* 0xffb0000508001986 */ /* 0x0011e8000c101908 */
[----:B------:R0:W-:Y:S01]  /*c210*/  @!P1 STG.E desc[UR8][R14.64+0x5000], R5 ;  /* 0x005000050e009986 */ /* 0x0001e2000c101908 */
[----:B------:R-:W-:Y:S05]  /*c220*/  BRA `(.L_x_665) ;  /* 0x0000005000a07947 */ /* 0x000fea0003800000 */
.L_x_666:
[----:B0-----:R0:W-:Y:S01]  /*c230*/  STG.E desc[UR8][R10.64+0x5000], R5 ;  /* 0x005000050a007986 */ /* 0x0011e2000c101908 */
[----:B------:R-:W-:Y:S05]  /*c240*/  BRA `(.L_x_665) ;  /* 0x0000005000987947 */ /* 0x000fea0003800000 */
.L_x_569:
        /* <DEDUP_REMOVED lines=16> */
[----:B------:R-:W-:Y:S01]  /*c350*/  VIADD R4, R8, 0x3 ;  /* 0x0000000308047836 */ /* 0x000fe20000000000 */
[-C--:B------:R-:W-:Y:S01]  /*c360*/  ISETP.GE.AND P1, PT, R6, R5.reuse, PT ;  /* 0x000000050600720c */ /* 0x080fe20003f26270 */
[C---:B------:R-:W-:Y:S02]  /*c370*/  VIADD R6, R8.reuse, 0x4 ;  /* 0x0000000408067836 */ /* 0x040fe40000000000 */
[----:B------:R-:W-:Y:S01]  /*c380*/  IMAD.IADD R62, R8, 0x1, R7 ;  /* 0x00000001083e7824 */ /* 0x000fe200078e0207 */
[-C--:B------:R-:W-:Y:S01]  /*c390*/  ISETP.GE.AND P2, PT, R4, R5.reuse, PT ;  /* 0x000000050400720c */ /* 0x080fe20003f46270 */
[----:B------:R-:W-:Y:S01]  /*c3a0*/  VIADD R4, R8, 0x5 ;  /* 0x0000000508047836 */ /* 0x000fe20000000000 */
[----:B------:R-:W-:-:S04]  /*c3b0*/  ISETP.GE.AND P3, PT, R6, R5, PT ;  /* 0x000000050600720c */ /* 0x000fc80003f66270 */
[----:B------:R-:W-:Y:S01]  /*c3c0*/  ISETP.GE.AND P4, PT, R4, R5, PT ;  /* 0x000000050400720c */ /* 0x000fe20003f86270 */
[----:B------:R-:W-:-:S12]  /*c3d0*/  @P0 BRA `(.L_x_668) ;  /* 0x00000000008c0947 */ /* 0x000fd80003800000 */
        /* <DEDUP_REMOVED lines=35> */
.L_x_668:
[----:B------:R-:W-:Y:S05]  /*c610*/  BSYNC.RECONVERGENT B1 ;  /* 0x0000000000017941 */ /* 0x000fea0003800200 */
.L_x_667:
        /* <DEDUP_REMOVED lines=42> */
.L_x_670:
[----:B------:R-:W-:Y:S05]  /*c8c0*/  BSYNC.RECONVERGENT B1 ;  /* 0x0000000000017941 */ /* 0x000fea0003800200 */
.L_x_669:
        /* <DEDUP_REMOVED lines=42> */
.L_x_672:
[----:B------:R-:W-:Y:S05]  /*cb70*/  BSYNC.RECONVERGENT B1 ;  /* 0x0000000000017941 */ /* 0x000fea0003800200 */
.L_x_671:
        /* <DEDUP_REMOVED lines=42> */
.L_x_674:
[----:B------:R-:W-:Y:S05]  /*ce20*/  BSYNC.RECONVERGENT B1 ;  /* 0x0000000000017941 */ /* 0x000fea0003800200 */
.L_x_673:
        /* <DEDUP_REMOVED lines=42> */
.L_x_676:
[----:B------:R-:W-:Y:S05]  /*d0d0*/  BSYNC.RECONVERGENT B1 ;  /* 0x0000000000017941 */ /* 0x000fea0003800200 */
.L_x_675:
        /* <DEDUP_REMOVED lines=56> */
.L_x_678:
[----:B------:R-:W-:Y:S05]  /*d460*/  BSYNC.RECONVERGENT B1 ;  /* 0x0000000000017941 */ /* 0x000fea0003800200 */
.L_x_677:
        /* <DEDUP_REMOVED lines=37> */
.L_x_680:
[----:B------:R-:W-:Y:S05]  /*d6c0*/  BSYNC.RECONVERGENT B1 ;  /* 0x0000000000017941 */ /* 0x000fea0003800200 */
.L_x_679:
        /* <DEDUP_REMOVED lines=37> */
.L_x_682:
[----:B------:R-:W-:Y:S05]  /*d920*/  BSYNC.RECONVERGENT B1 ;  /* 0x0000000000017941 */ /* 0x000fea0003800200 */
.L_x_681:
        /* <DEDUP_REMOVED lines=37> */
.L_x_684:
[----:B------:R-:W-:Y:S05]  /*db80*/  BSYNC.RECONVERGENT B1 ;  /* 0x0000000000017941 */ /* 0x000fea0003800200 */
.L_x_683:
        /* <DEDUP_REMOVED lines=37> */
.L_x_686:
[----:B------:R-:W-:Y:S05]  /*dde0*/  BSYNC.RECONVERGENT B1 ;  /* 0x0000000000017941 */ /* 0x000fea0003800200 */
.L_x_685:
        /* <DEDUP_REMOVED lines=37> */
.L_x_688:
[----:B------:R-:W-:Y:S05]  /*e040*/  BSYNC.RECONVERGENT B1 ;  /* 0x0000000000017941 */ /* 0x000fea0003800200 */
.L_x_687:
        /* <DEDUP_REMOVED lines=10> */
[----:B------:R-:W-:-:S02]  /*e0f0*/  ISETP.NE.AND P4, PT, R70, 0xc, PT ;  /* 0x0000000c4600780c */ /* 0x000fc40003f85270 */
[----:B------:R-:W-:Y:S01]  /*e100*/  IADD3 R29, P1, PT, R52, R31, RZ ;  /* 0x0000001f341d7210 */ /* 0x000fe20007f3e0ff */
[----:B------:R-:W-:-:S03]  /*e110*/  IMAD.X R28, R55, 0x1, R30, P0 ;  /* 0x00000001371c7824 */ /* 0x000fc600000e061e */
[----:B------:R-:W-:Y:S01]  /*e120*/  IADD3 R27, P0, PT, R50, R29, RZ ;  /* 0x0000001d321b7210 */ /* 0x000fe20007f1e0ff */
[----:B------:R-:W-:-:S03]  /*e130*/  IMAD.X R26, R51, 0x1, R28, P1 ;  /* 0x00000001331a7824 */ /* 0x000fc600008e061c */
        /* <DEDUP_REMOVED lines=42> */
[----:B------:R-:W-:Y:S01]  /*e3e0*/  IMAD.X R4, R3, 0x1, R6, P0 ;  /* 0x0000000103047824 */ /* 0x000fe200000e0606 */
[----:B------:R-:W-:-:S04]  /*e3f0*/  @!P2 SHF.R.U32.HI R6, RZ, 0x2, R20 ;  /* 0x00000002ff06a819 */ /* 0x000fc80000011614 */
[----:B------:R-:W1:Y:S01]  /*e400*/  SHFL.UP PT, R3, R4, 0x10, RZ ;  /* 0x0600000004037989 */ /* 0x000e6200000e00ff */
[----:B------:R-:W-:Y:S02]  /*e410*/  @!P2 LOP3.LUT R75, R6, 0xf8, RZ, 0xc0, !PT ;  /* 0x000000f8064ba812 */ /* 0x000fe400078ec0ff */
[----:B0-----:R-:W-:-:S04]  /*e420*/  SEL R2, R2, RZ, P1 ;  /* 0x000000ff02027207 */ /* 0x001fc80000800000 */
[----:B------:R-:W-:Y:S02]  /*e430*/  IADD3 R2, P0, PT, R2, R5, RZ ;  /* 0x0000000502027210 */ /* 0x000fe40007f1e0ff */
[----:B-1----:R-:W-:Y:S02]  /*e440*/  SEL R3, R3, RZ, P1 ;  /* 0x000000ff03037207 */ /* 0x002fe40000800000 */
[----:B------:R-:W-:-:S03]  /*e450*/  ISETP.NE.AND P1, PT, R70, 0x2, PT ;  /* 0x000000024600780c */ /* 0x000fc60003f25270 */
[----:B------:R-:W-:-:S05]  /*e460*/  IMAD.X R3, R3, 0x1, R4, P0 ;  /* 0x0000000103037824 */ /* 0x000fca00000e0604 */
[----:B------:R-:W-:Y:S01]  /*e470*/  @!P2 STS.64 [R75+UR4], R2 ;  /* 0x000000024b00a988 */ /* 0x000fe20008000a04 */
[----:B------:R-:W-:Y:S01]  /*e480*/  BAR.SYNC.DEFER_BLOCKING 0x0 ;  /* 0x0000000000007b1d */ /* 0x000fe20000010000 */
[----:B------:R-:W-:-:S05]  /*e490*/  ISETP.NE.AND P2, PT, R70, 0x6, PT ;  /* 0x000000064600780c */ /* 0x000fca0003f45270 */
[----:B------:R-:W0:Y:S04]  /*e4a0*/  LDS.128 R8, [UR4] ;  /* 0x00000004ff087984 */ /* 0x000e280008000c00 */
[----:B------:R-:W1:Y:S04]  /*e4b0*/  LDS.128 R16, [UR4+0x10] ;  /* 0x00001004ff107984 */ /* 0x000e680008000c00 */
[----:B------:R-:W2:Y:S04]  /*e4c0*/  LDS.128 R12, [UR4+0x20] ;  /* 0x00002004ff0c7984 */ /* 0x000ea80008000c00 */
[----:B------:R-:W3:Y:S01]  /*e4d0*/  LDS.128 R4, [UR4+0x30] ;  /* 0x00003004ff047984 */ /* 0x000ee20008000c00 */
[----:B0-----:R-:W-:-:S05]  /*e4e0*/  IADD3 R71, P0, PT, R8, R10, RZ ;  /* 0x0000000a08477210 */ /* 0x001fca0007f1e0ff */
[----:B------:R-:W-:Y:S01]  /*e4f0*/  IMAD.X R73, R9, 0x1, R11, P0 ;  /* 0x0000000109497824 */ /* 0x000fe200000e060b */
[----:B-1----:R-:W-:Y:S02]  /*e500*/  IADD3 R11, P0, PT, R16, R71, RZ ;  /* 0x00000047100b7210 */ /* 0x002fe40007f1e0ff */
[----:B------:R-:W-:Y:S02]  /*e510*/  SEL R16, R71, R8, !P1 ;  /* 0x0000000847107207 */ /* 0x000fe40004800000 */
[----:B------:R-:W-:Y:S01]  /*e520*/  SEL R72, R73, R9, !P1 ;  /* 0x0000000949487207 */ /* 0x000fe20004800000 */
[----:B------:R-:W-:Y:S01]  /*e530*/  IMAD.X R17, R17, 0x1, R73, P0 ;  /* 0x0000000111117824 */ /* 0x000fe200000e0649 */
[----:B------:R-:W-:Y:S02]  /*e540*/  ISETP.NE.AND P1, PT, R70, 0x3, PT ;  /* 0x000000034600780c */ /* 0x000fe40003f25270 */
        /* <DEDUP_REMOVED lines=13> */
[----:B------:R-:W-:Y:S01]  /*e620*/  SEL R72, R71, R72, !P1 ;  /* 0x0000004847487207 */ /* 0x000fe20004800000 */
[----:B------:R-:W-:Y:S01]  /*e630*/  IMAD.X R19, R15, 0x1, R71, P0 ;  /* 0x000000010f137824 */ /* 0x000fe200000e0647 */
[----:B---3--:R-:W-:Y:S02]  /*e640*/  IADD3 R17, P0, PT, R4, R13, RZ ;  /* 0x0000000d04117210 */ /* 0x008fe40007f1e0ff */
[----:B------:R-:W-:Y:S02]  /*e650*/  SEL R16, R13, R16, !P2 ;  /* 0x000000100d107207 */ /* 0x000fe40005000000 */
[----:B------:R-:W1:Y:S01]  /*e660*/  LDS.128 R12, [UR4+0x50] ;  /* 0x00005004ff0c7984 */ /* 0x000e620008000c00 */
[----:B------:R-:W-:Y:S01]  /*e670*/  ISETP.NE.AND P1, PT, R70, 0x7, PT ;  /* 0x000000074600780c */ /* 0x000fe20003f25270 */
[----:B------:R-:W-:Y:S01]  /*e680*/  IMAD.X R5, R5, 0x1, R19, P0 ;  /* 0x0000000105057824 */ /* 0x000fe200000e0613 */
[----:B------:R-:W-:-:S02]  /*e690*/  SEL R72, R19, R72, !P2 ;  /* 0x0000004813487207 */ /* 0x000fc40005000000 */
[----:B------:R-:W-:Y:S02]  /*e6a0*/  SEL R16, R17, R16, !P1 ;  /* 0x0000001011107207 */ /* 0x000fe40004800000 */
[----:B------:R-:W-:Y:S02]  /*e6b0*/  IADD3 R17, P0, PT, R6, R17, RZ ;  /* 0x0000001106117210 */ /* 0x000fe40007f1e0ff */
[C---:B------:R-:W-:Y:S02]  /*e6c0*/  ISETP.NE.AND P2, PT, R70.reuse, 0x8, PT ;  /* 0x000000084600780c */ /* 0x040fe40003f45270 */
[----:B------:R-:W-:Y:S01]  /*e6d0*/  SEL R72, R5, R72, !P1 ;  /* 0x0000004805487207 */ /* 0x000fe20004800000 */
[----:B------:R-:W-:Y:S01]  /*e6e0*/  IMAD.X R19, R7, 0x1, R5, P0 ;  /* 0x0000000107137824 */ /* 0x000fe200000e0605 */
[----:B------:R-:W-:Y:S01]  /*e6f0*/  SEL R16, R17, R16, !P2 ;  /* 0x0000001011107207 */ /* 0x000fe20005000000 */
[----:B------:R-:W2:Y:S01]  /*e700*/  LDS.128 R4, [UR4+0x60] ;  /* 0x00006004ff047984 */ /* 0x000ea20008000c00 */
[----:B------:R-:W-:-:S02]  /*e710*/  ISETP.NE.AND P1, PT, R70, 0x9, PT ;  /* 0x000000094600780c */ /* 0x000fc40003f25270 */
[----:B0-----:R-:W-:Y:S02]  /*e720*/  IADD3 R17, P0, PT, R8, R17, RZ ;  /* 0x0000001108117210 */ /* 0x001fe40007f1e0ff */
[----:B------:R-:W-:Y:S02]  /*e730*/  SEL R72, R19, R72, !P2 ;  /* 0x0000004813487207 */ /* 0x000fe40005000000 */
[----:B------:R-:W-:Y:S01]  /*e740*/  SEL R8, R17, R16, !P1 ;  /* 0x0000001011087207 */ /* 0x000fe20004800000 */
[----:B------:R-:W-:Y:S01]  /*e750*/  IMAD.X R73, R9, 0x1, R19, P0 ;  /* 0x0000000109497824 */ /* 0x000fe200000e0613 */
[----:B------:R-:W-:Y:S02]  /*e760*/  IADD3 R9, P0, PT, R10, R17, RZ ;  /* 0x000000110a097210 */ /* 0x000fe40007f1e0ff */
[----:B------:R-:W0:Y:S01]  /*e770*/  LDS.128 R16, [UR4+0x70] ;  /* 0x00007004ff107984 */ /* 0x000e220008000c00 */
[----:B------:R-:W-:Y:S02]  /*e780*/  ISETP.NE.AND P2, PT, R70, 0xf, PT ;  /* 0x0000000f4600780c */ /* 0x000fe40003f45270 */
[----:B------:R-:W-:Y:S01]  /*e790*/  IMAD.X R71, R11, 0x1, R73, P0 ;  /* 0x000000010b477824 */ /* 0x000fe200000e0649 */
[----:B------:R-:W-:-:S02]  /*e7a0*/  SEL R10, R73, R72, !P1 ;  /* 0x00000048490a7207 */ /* 0x000fc40004800000 */
[----:B------:R-:W-:-:S04]  /*e7b0*/  ISETP.NE.AND P1, PT, R70, 0xa, PT ;  /* 0x0000000a4600780c */ /* 0x000fc80003f25270 */
[----:B------:R-:W-:Y:S02]  /*e7c0*/  SEL R8, R9, R8, !P1 ;  /* 0x0000000809087207 */ /* 0x000fe40004800000 */
[----:B------:R-:W-:Y:S02]  /*e7d0*/  SEL R10, R71, R10, !P1 ;  /* 0x0000000a470a7207 */ /* 0x000fe40004800000 */
[----:B------:R-:W-:Y:S02]  /*e7e0*/  ISETP.NE.AND P1, PT, R70, 0xb, PT ;  /* 0x0000000b4600780c */ /* 0x000fe40003f25270 */
[----:B-1----:R-:W-:-:S04]  /*e7f0*/  IADD3 R11, P0, PT, R12, R9, RZ ;  /* 0x000000090c0b7210 */ /* 0x002fc80007f1e0ff */
[----:B------:R-:W-:Y:S01]  /*e800*/  SEL R8, R11, R8, !P1 ;  /* 0x000000080b087207 */ /* 0x000fe20004800000 */
[----:B------:R-:W-:Y:S01]  /*e810*/  IMAD.X R13, R13, 0x1, R71, P0 ;  /* 0x000000010d0d7824 */ /* 0x000fe200000e0647 */
[----:B------:R-:W-:-:S04]  /*e820*/  IADD3 R9, P0, PT, R14, R11, RZ ;  /* 0x0000000b0e097210 */ /* 0x000fc80007f1e0ff */
[----:B------:R-:W-:Y:S01]  /*e830*/  SEL R8, R9, R8, !P4 ;  /* 0x0000000809087207 */ /* 0x000fe20006000000 */
[----:B------:R-:W-:Y:S01]  /*e840*/  IMAD.X R11, R15, 0x1, R13, P0 ;  /* 0x000000010f0b7824 */ /* 0x000fe200000e060d */
[----:B------:R-:W-:Y:S02]  /*e850*/  SEL R10, R13, R10, !P1 ;  /* 0x0000000a0d0a7207 */ /* 0x000fe40004800000 */
[----:B--2---:R-:W-:Y:S02]  /*e860*/  IADD3 R9, P3, PT, R4, R9, RZ ;  /* 0x0000000904097210 */ /* 0x004fe40007f7e0ff */
[C---:B------:R-:W-:Y:S02]  /*e870*/  ISETP.NE.AND P0, PT, R70.reuse, 0xd, PT ;  /* 0x0000000d4600780c */ /* 0x040fe40003f05270 */
[----:B------:R-:W-:Y:S01]  /*e880*/  SEL R10, R11, R10, !P4 ;  /* 0x0000000a0b0a7207 */ /* 0x000fe20006000000 */
[----:B------:R-:W-:Y:S01]  /*e890*/  IMAD.X R11, R5, 0x1, R11, P3 ;  /* 0x00000001050b7824 */ /* 0x000fe200018e060b */
[----:B------:R-:W-:-:S02]  /*e8a0*/  ISETP.NE.AND P1, PT, R70, 0xe, PT ;  /* 0x0000000e4600780c */ /* 0x000fc40003f25270 */
[----:B------:R-:W-:Y:S02]  /*e8b0*/  SEL R4, R9, R8, !P0 ;  /* 0x0000000809047207 */ /* 0x000fe40004000000 */
[----:B------:R-:W-:Y:S02]  /*e8c0*/  IADD3 R5, P6, PT, R6, R9, RZ ;  /* 0x0000000906057210 */ /* 0x000fe40007fde0ff */
[----:B------:R-:W-:Y:S02]  /*e8d0*/  IADD3 R8, P4, P5, R2, -R41, -R66 ;  /* 0x8000002902087210 */ /* 0x000fe40007d9e842 */
[----:B------:R-:W-:Y:S01]  /*e8e0*/  SEL R6, R11, R10, !P0 ;  /* 0x0000000a0b067207 */ /* 0x000fe20004000000 */
[----:B------:R-:W-:Y:S01]  /*e8f0*/  IMAD.X R7, R7, 0x1, R11, P6 ;  /* 0x0000000107077824 */ /* 0x000fe200030e060b */
[----:B------:R-:W-:Y:S02]  /*e900*/  SEL R2, R5, R4, !P1 ;  /* 0x0000000405027207 */ /* 0x000fe40004800000 */
[----:B0-----:R-:W-:-:S02]  /*e910*/  IADD3 R5, P0, PT, R16, R5, RZ ;  /* 0x0000000510057210 */ /* 0x001fc40007f1e0ff */
[----:B------:R-:W-:Y:S02]  /*e920*/  SEL R4, R7, R6, !P1 ;  /* 0x0000000607047207 */ /* 0x000fe40004800000 */
[----:B------:R-:W-:Y:S01]  /*e930*/  ISETP.NE.AND P3, PT, R69, RZ, PT ;  /* 0x000000ff4500720c */ /* 0x000fe20003f65270 */
[----:B------:R-:W-:Y:S01]  /*e940*/  IMAD.X R17, R17, 0x1, R7, P0 ;  /* 0x0000000111117824 */ /* 0x000fe200000e0607 */
[----:B------:R-:W-:Y:S02]  /*e950*/  IADD3.X R9, PT, PT, R3, ~R39, ~R68, P4, P5 ;  /* 0x8000002703097210 */ /* 0x000fe400027eac44 */
[----:B------:R-:W-:Y:S02]  /*e960*/  SEL R2, R5, R2, !P2 ;  /* 0x0000000205027207 */ /* 0x000fe40005000000 */
[----:B------:R-:W-:Y:S02]  /*e970*/  SEL R3, R17, R4, !P2 ;  /* 0x0000000411037207 */ /* 0x000fe40005000000 */
[----:B------:R-:W-:-:S02]  /*e980*/  ISETP.GT.U32.AND P2, PT, R20, 0x1f, PT ;  /* 0x0000001f1400780c */ /* 0x000fc40003f44070 */
[----:B------:R-:W-:Y:S02]  /*e990*/  SEL R71, R8, RZ, P3 ;  /* 0x000000ff08477207 */ /* 0x000fe40001800000 */
[----:B------:R-:W-:Y:S02]  /*e9a0*/  SEL R70, R9, RZ, P3 ;  /* 0x000000ff09467207 */ /* 0x000fe40001800000 */
[----:B------:R-:W-:Y:S02]  /*e9b0*/  IADD3 R71, P1, PT, R71, R2, RZ ;  /* 0x0000000247477210 */ /* 0x000fe40007f3e0ff */
[----:B------:R-:W-:Y:S02]  /*e9c0*/  IADD3 R18, P0, PT, R18, R5, RZ ;  /* 0x0000000512127210 */ /* 0x000fe40007f1e0ff */
[----:B------:R-:W-:Y:S01]  /*e9d0*/  ISETP.GE.U32.AND P4, PT, R20, 0x20, PT ;  /* 0x000000201400780c */ /* 0x000fe20003f86070 */
[----:B------:R-:W-:Y:S02]  /*e9e0*/  IMAD.X R70, R70, 0x1, R3, P1 ;  /* 0x0000000146467824 */ /* 0x000fe400008e0603 */
[----:B------:R-:W-:Y:S01]  /*e9f0*/  IMAD.X R19, R19, 0x1, R17, P0 ;  /* 0x0000000113137824 */ /* 0x000fe200000e0611 */
[----:B------:R-:W-:-:S02]  /*ea00*/  SEL R17, R8, R71, !P4 ;  /* 0x0000004708117207 */ /* 0x000fc40006000000 */
        /* <DEDUP_REMOVED lines=24> */
.L_x_826:
[----:B------:R-:W-:Y:S05]  /*eb90*/  @!P0 BRA `(.L_x_691) ;  /* 0x0000000000788947 */ /* 0x000fea0003800000 */
[----:B------:R-:W-:-:S07]  /*eba0*/  IMAD.MOV.U32 R9, RZ, RZ, 0x24 ;  /* 0x00000024ff097424 */ /* 0x000fce00078e00ff */
.L_x_693:
        /* <DEDUP_REMOVED lines=28> */
.L_x_829:
[----:B------:R-:W-:Y:S05]  /*ed70*/  @P0 BRA `(.L_x_693) ;  /* 0xfffffffc008c0947 */ /* 0x000fea000383ffff */
.L_x_691:
        /* <DEDUP_REMOVED lines=59> */
.L_x_843:
[----:B------:R-:W-:Y:S05]  /*f130*/  @!P0 BRA `(.L_x_695) ;  /* 0x0000000400788947 */ /* 0x000fea0003800000 */
[----:B------:R-:W-:-:S07]  /*f140*/  IMAD.MOV.U32 R0, RZ, RZ, 0x24 ;  /* 0x00000024ff007424 */ /* 0x000fce00078e00ff */
.L_x_701:
        /* <DEDUP_REMOVED lines=9> */
.L_x_846:
[----:B------:R-:W-:Y:S05]  /*f1e0*/  @!P0 BRA `(.L_x_697) ;  /* 0x0000000000788947 */ /* 0x000fea0003800000 */
[----:B------:R-:W-:-:S07]  /*f1f0*/  IMAD.MOV.U32 R9, RZ, RZ, R0 ;  /* 0x000000ffff097224 */ /* 0x000fce00078e0000 */
.L_x_699:
        /* <DEDUP_REMOVED lines=28> */
.L_x_849:
[----:B------:R-:W-:Y:S05]  /*f3c0*/  @P0 BRA `(.L_x_699) ;  /* 0xfffffffc008c0947 */ /* 0x000fea000383ffff */
.L_x_697:
        /* <DEDUP_REMOVED lines=52> */
.L_x_863:
[----:B------:R-:W-:Y:S05]  /*f710*/  @P0 BRA `(.L_x_701) ;  /* 0xfffffff8008c0947 */ /* 0x000fea000383ffff */
.L_x_695:
[----:B------:R-:W0:Y:S01]  /*f720*/  S2R R20, SR_TID.X ;  /* 0x0000000000147919 */ /* 0x000e220000002100 */
[----:B------:R-:W-:Y:S01]  /*f730*/  ISETP.NE.AND P1, PT, R69, RZ, PT ;  /* 0x000000ff4500720c */ /* 0x000fe20003f25270 */
[----:B------:R-:W-:-:S12]  /*f740*/  BSSY.RECONVERGENT B1, `(.L_x_702) ;  /* 0x0000010000017945 */ /* 0x000fd80003800200 */
        /* <DEDUP_REMOVED lines=15> */
.L_x_703:
[----:B------:R-:W-:Y:S05]  /*f840*/  BSYNC.RECONVERGENT B1 ;  /* 0x0000000000017941 */ /* 0x000fea0003800200 */
.L_x_702:
[----:B------:R0:W-:Y:S01]  /*f850*/  @!P1 STS.64 [R9+0x90], R72 ;  /* 0x0000904809009388 */ /* 0x0001e20000000a00 */
[----:B------:R-:W-:Y:S02]  /*f860*/  IMAD.MOV.U32 R71, RZ, RZ, R17 ;  /* 0x000000ffff477224 */ /* 0x000fe400078e0011 */
[----:B------:R-:W-:Y:S02]  /*f870*/  IMAD.MOV.U32 R70, RZ, RZ, R16 ;  /* 0x000000ffff467224 */ /* 0x000fe400078e0010 */
[----:B------:R-:W-:Y:S02]  /*f880*/  @!P1 IMAD.MOV.U32 R71, RZ, RZ, R72 ;  /* 0x000000ffff479224 */ /* 0x000fe400078e0048 */
[----:B------:R-:W-:-:S07]  /*f890*/  @!P1 IMAD.MOV.U32 R70, RZ, RZ, R73 ;  /* 0x000000ffff469224 */ /* 0x000fce00078e0049 */
.L_x_689:
[----:B-1----:R-:W1:Y:S01]  /*f8a0*/  S2R R2, SR_CTAID.X ;  /* 0x0000000000027919 */ /* 0x002e620000002500 */
[----:B------:R-:W2:Y:S01]  /*f8b0*/  LDCU UR5, c[0x0][0x3f0] ;  /* 0x00007e00ff0577ac */ /* 0x000ea20008000800 */
[----:B------:R-:W-:Y:S02]  /*f8c0*/  IMAD R10, R20, 0xb, RZ ;  /* 0x0000000b140a7824 */ /* 0x000fe400078e02ff */
[----:B--2---:R-:W-:Y:S01]  /*f8d0*/  IMAD.U32 R3, RZ, RZ, UR5 ;  /* 0x00000005ff037e24 */ /* 0x004fe2000f8e00ff */
[----:B------:R-:W-:Y:S05]  /*f8e0*/  WARPSYNC.ALL ;  /* 0x0000000000007948 */ /* 0x000fea0003800000 */
[----:B-1----:R-:W-:-:S05]  /*f8f0*/  IMAD R11, R2, -0x1600, R3 ;  /* 0xffffea00020b7824 */ /* 0x002fca00078e0203 */
[----:B------:R-:W-:Y:S01]  /*f900*/  ISETP.GE.AND P1, PT, R10, R11, PT ;  /* 0x0000000b0a00720c */ /* 0x000fe20003f26270 */
[----:B------:R-:W1:Y:S08]  /*f910*/  S2UR UR5, SR_CgaCtaId ;  /* 0x00000000000579c3 */ /* 0x000e700000008800 */
[----:B------:R-:W-:Y:S01]  /*f920*/  BAR.SYNC.DEFER_BLOCKING 0x0 ;  /* 0x0000000000007b1d */ /* 0x000fe20000010000 */
[----:B------:R-:W-:-:S02]  /*f930*/  IADD3 R16, PT, PT, -R11, 0x1600, RZ ;  /* 0x000016000b107810 */ /* 0x000fc40007ffe1ff */
[----:B------:R-:W-:-:S03]  /*f940*/  ISETP.NE.AND P0, PT, R20, RZ, PT ;  /* 0x000000ff1400720c */ /* 0x000fc60003f05270 */
[----:B------:R-:W-:Y:S01]  /*f950*/  UMOV UR4, 0x400 ;  /* 0x0000040000047882 */ /* 0x000fe20000000000 */
[----:B------:R-:W-:Y:S01]  /*f960*/  BSSY.RECONVERGENT B1, `(.L_x_704) ;  /* 0x0000022000017945 */ /* 0x000fe20003800200 */
[----:B-1----:R-:W-:-:S09]  /*f970*/  ULEA UR4, UR5, UR4, 0x18 ;  /* 0x0000000405047291 */ /* 0x002fd2000f8ec0ff */
[----:B------:R-:W1:Y:S04]  /*f980*/  LDS.64 R12, [UR4+0x90] ;  /* 0x00009004ff0c7984 */ /* 0x000e680008000a00 */
[----:B------:R-:W2:Y:S04]  /*f990*/  LDS.128 R4, [UR4+0xb0] ;  /* 0x0000b004ff047984 */ /* 0x000ea80008000c00 */
[----:B0-----:R-:W0:Y:S01]  /*f9a0*/  LDS.64 R8, [UR4+0xa8] ;  /* 0x0000a804ff087984 */ /* 0x001e220008000a00 */
[----:B-1----:R-:W-:Y:S02]  /*f9b0*/  SEL R12, R12, RZ, P0 ;  /* 0x000000ff0c0c7207 */ /* 0x002fe40000000000 */
[----:B------:R-:W-:Y:S01]  /*f9c0*/  SEL R15, R13, RZ, P0 ;  /* 0x000000ff0d0f7207 */ /* 0x000fe20000000000 */
[--C-:B--2---:R-:W-:Y:S01]  /*f9d0*/  IMAD.IADD R0, R6, 0x1, -R16.reuse ;  /* 0x0000000106007824 */ /* 0x104fe200078e0a10 */
[----:B------:R-:W-:Y:S08]  /*f9e0*/  BAR.SYNC.DEFER_BLOCKING 0x0 ;  /* 0x0000000000007b1d */ /* 0x000ff00000010000 */
[----:B------:R-:W-:Y:S01]  /*f9f0*/  BAR.SYNC.DEFER_BLOCKING 0x0 ;  /* 0x0000000000007b1d */ /* 0x000fe20000010000 */
[----:B------:R-:W-:Y:S01]  /*fa00*/  IADD3 R12, P0, PT, R71, R12, RZ ;  /* 0x0000000c470c7210 */ /* 0x000fe20007f1e0ff */
[----:B------:R-:W-:Y:S01]  /*fa10*/  IMAD.IADD R7, R7, 0x1, -R16 ;  /* 0x0000000107077824 */ /* 0x000fe200078e0a10 */
[----:B------:R-:W-:Y:S01]  /*fa20*/  SHF.R.S32.HI R14, RZ, 0x1f, R0 ;  /* 0x0000001fff0e7819 */ /* 0x000fe20000011400 */
[----:B------:R-:W-:-:S02]  /*fa30*/  IMAD.IADD R5, R5, 0x1, -R16 ;  /* 0x0000000105057824 */ /* 0x000fc400078e0a10 */
[----:B------:R-:W-:Y:S01]  /*fa40*/  IMAD.X R15, R70, 0x1, R15, P0 ;  /* 0x00000001460f7824 */ /* 0x000fe200000e060f */
[----:B------:R-:W-:Y:S01]  /*fa50*/  LOP3.LUT R7, R14, R7, RZ, 0xfc, !PT ;  /* 0x000000070e077212 */ /* 0x000fe200078efcff */
[----:B------:R-:W-:Y:S01]  /*fa60*/  IMAD.IADD R0, R4, 0x1, -R16 ;  /* 0x0000000104007824 */ /* 0x000fe200078e0a10 */
[----:B0-----:R-:W-:Y:S06]  /*fa70*/  @P1 BRA `(.L_x_705) ;  /* 0x0000000000401947 */ /* 0x001fec0003800000 */
[----:B------:R-:W-:Y:S01]  /*fa80*/  ISETP.GE.U32.AND P0, PT, R64, RZ, PT ;  /* 0x000000ff4000720c */ /* 0x000fe20003f06070 */
[----:B------:R-:W-:Y:S03]  /*fa90*/  BSSY.RECONVERGENT B2, `(.L_x_706) ;  /* 0x000000c000027945 */ /* 0x000fe60003800200 */
[----:B------:R-:W-:-:S13]  /*faa0*/  ISETP.GE.U32.AND.EX P0, PT, R63, 0x1, PT, P0 ;  /* 0x000000013f00780c */ /* 0x000fda0003f06100 */
[----:B------:R-:W-:Y:S01]  /*fab0*/  @P0 IMAD.IADD R4, R15, 0x1, -R9 ;  /* 0x000000010f040824 */ /* 0x000fe200078e0a09 */
[----:B------:R-:W-:Y:S06]  /*fac0*/  @P0 BRA `(.L_x_707) ;  /* 0x0000000000200947 */ /* 0x000fec0003800000 */
[----:B------:R-:W-:-:S04]  /*fad0*/  ISETP.NE.U32.AND P0, PT, R64, RZ, PT ;  /* 0x000000ff4000720c */ /* 0x000fc80003f05070 */
[----:B------:R-:W-:-:S13]  /*fae0*/  ISETP.NE.AND.EX P0, PT, R63, RZ, PT, P0 ;  /* 0x000000ff3f00720c */ /* 0x000fda0003f05300 */
[----:B------:R-:W-:Y:S02]  /*faf0*/  @!P0 IADD3 R13, PT, PT, R7, R11, R6 ;  /* 0x0000000b070d8210 */ /* 0x000fe40007ffe006 */
[----:B------:R-:W-:Y:S02]  /*fb00*/  @P0 IADD3 R4, PT, PT, R12, R7, -R8 ;  /* 0x000000070c040210 */ /* 0x000fe40007ffe808 */
[----:B------:R-:W-:-:S05]  /*fb10*/  @!P0 IADD3 R13, PT, PT, R13, R8, R9 ;  /* 0x000000080d0d8210 */ /* 0x000fca0007ffe009 */
[----:B------:R-:W-:-:S05]  /*fb20*/  @!P0 IMAD R13, R20, 0xb, R13 ;  /* 0x0000000b140d8824 */ /* 0x000fca00078e020d */
[----:B------:R-:W-:-:S05]  /*fb30*/  @!P0 IADD3 R13, PT, PT, R13, -R12, -R15 ;  /* 0x8000000c0d0d8210 */ /* 0x000fca0007ffe80f */
[----:B------:R-:W-:-:S07]  /*fb40*/  @!P0 VIADD R4, R13, 0xffffea00 ;  /* 0xffffea000d048836 */ /* 0x000fce0000000000 */
.L_x_707:
[----:B------:R-:W-:Y:S05]  /*fb50*/  BSYNC.RECONVERGENT B2 ;  /* 0x0000000000027941 */ /* 0x000fea0003800200 */
.L_x_706:
[----:B------:R-:W-:-:S05]  /*fb60*/  LEA R13, R4, UR4, 0x2 ;  /* 0x00000004040d7c11 */ /* 0x000fca000f8e10ff */
[----:B------:R0:W-:Y:S02]  /*fb70*/  STS [R13], R62 ;  /* 0x0000003e0d007388 */ /* 0x0001e40000000800 */
.L_x_705:
[----:B------:R-:W-:Y:S05]  /*fb80*/  BSYNC.RECONVERGENT B1 ;  /* 0x0000000000017941 */ /* 0x000fea0003800200 */
.L_x_704:
[----:B------:R-:W-:Y:S01]  /*fb90*/  VIADD R4, R10, 0x1 ;  /* 0x000000010a047836 */ /* 0x000fe20000000000 */
[----:B0-----:R-:W-:Y:S01]  /*fba0*/  IADD3 R13, P0, PT, R64, R12, RZ ;  /* 0x0000000c400d7210 */ /* 0x001fe20007f1e0ff */
[----:B------:R-:W-:Y:S03]  /*fbb0*/  BSSY.RECONVERGENT B1, `(.L_x_708) ;  /* 0x0000014000017945 */ /* 0x000fe60003800200 */
[----:B------:R-:W-:Y:S01]  /*fbc0*/  ISETP.GE.AND P1, PT, R4, R11, PT ;  /* 0x0000000b0400720c */ /* 0x000fe20003f26270 */
[----:B------:R-:W-:-:S12]  /*fbd0*/  IMAD.X R14, R63, 0x1, R15, P0 ;  /* 0x000000013f0e7824 */ /* 0x000fd800000e060f */
[----:B------:R-:W-:Y:S05]  /*fbe0*/  @P1 BRA `(.L_x_709) ;  /* 0x0000000000401947 */ /* 0x000fea0003800000 */
        /* <DEDUP_REMOVED lines=13> */
.L_x_711:
[----:B------:R-:W-:Y:S05]  /*fcc0*/  BSYNC.RECONVERGENT B2 ;  /* 0x0000000000027941 */ /* 0x000fea0003800200 */
.L_x_710:
[----:B------:R-:W-:-:S05]  /*fcd0*/  LEA R4, R4, UR4, 0x2 ;  /* 0x0000000404047c11 */ /* 0x000fca000f8e10ff */
[----:B------:R0:W-:Y:S02]  /*fce0*/  STS [R4], R59 ;  /* 0x0000003b04007388 */ /* 0x0001e40000000800 */
.L_x_709:
[----:B------:R-:W-:Y:S05]  /*fcf0*/  BSYNC.RECONVERGENT B1 ;  /* 0x0000000000017941 */ /* 0x000fea0003800200 */
.L_x_708:
[----:B0-----:R-:W-:Y:S01]  /*fd00*/  VIADD R4, R10, 0x2 ;  /* 0x000000020a047836 */ /* 0x001fe20000000000 */
[----:B------:R-:W-:Y:S01]  /*fd10*/  IADD3 R61, P2, PT, R64, R61, RZ ;  /* 0x0000003d403d7210 */ /* 0x000fe20007f5e0ff */
[----:B------:R-:W-:Y:S01]  /*fd20*/  BSSY.RECONVERGENT B1, `(.L_x_712) ;  /* 0x0000017000017945 */ /* 0x000fe20003800200 */
[-C--:B------:R-:W-:Y:S02]  /*fd30*/  IADD3 R13, PT, PT, R7, R11.reuse, R6 ;  /* 0x0000000b070d7210 */ /* 0x080fe40007ffe006 */
[----:B------:R-:W-:Y:S01]  /*fd40*/  ISETP.GE.AND P1, PT, R4, R11, PT ;  /* 0x0000000b0400720c */ /* 0x000fe20003f26270 */
[----:B------:R-:W-:Y:S01]  /*fd50*/  IMAD.X R60, R63, 0x1, R60, P2 ;  /* 0x000000013f3c7824 */ /* 0x000fe200010e063c */
[----:B------:R-:W-:Y:S01]  /*fd60*/  IADD3 R14, P0, PT, R12, R61, RZ ;  /* 0x0000003d0c0e7210 */ /* 0x000fe20007f1e0ff */
[----:B------:R-:W-:-:S04]  /*fd70*/  VIADD R13, R13, 0xffffea00 ;  /* 0xffffea000d0d7836 */ /* 0x000fc80000000000 */
[----:B------:R-:W-:-:S06]  /*fd80*/  IMAD.X R19, R15, 0x1, R60, P0 ;  /* 0x000000010f137824 */ /* 0x000fcc00000e063c */
        /* <DEDUP_REMOVED lines=9> */
[----:B------:R-:W-:-:S03]  /*fe20*/  @P0 IADD3 R4, PT, PT, R14, R7, -R8 ;  /* 0x000000070e040210 */ /* 0x000fc60007ffe808 */
[----:B------:R-:W-:-:S05]  /*fe30*/  @!P0 IMAD R17, R20, 0xb, R17 ;  /* 0x0000000b14118824 */ /* 0x000fca00078e0211 */
[----:B------:R-:W-:-:S05]  /*fe40*/  @!P0 IADD3 R17, PT, PT, R17, -R14, -R19 ;  /* 0x8000000e11118210 */ /* 0x000fca0007ffe813 */
[----:B------:R-:W-:-:S07]  /*fe50*/  @!P0 VIADD R4, R17, 0x2 ;  /* 0x0000000211048836 */ /* 0x000fce0000000000 */
.L_x_715:
[----:B------:R-:W-:Y:S05]  /*fe60*/  BSYNC.RECONVERGENT B2 ;  /* 0x0000000000027941 */ /* 0x000fea0003800200 */
.L_x_714:
[----:B------:R-:W-:-:S05]  /*fe70*/  LEA R17, R4, UR4, 0x2 ;  /* 0x0000000404117c11 */ /* 0x000fca000f8e10ff */
[----:B------:R0:W-:Y:S02]  /*fe80*/  STS [R17], R56 ;  /* 0x0000003811007388 */ /* 0x0001e40000000800 */
.L_x_713:
[----:B------:R-:W-:Y:S05]  /*fe90*/  BSYNC.RECONVERGENT B1 ;  /* 0x0000000000017941 */ /* 0x000fea0003800200 */
.L_x_712:
[----:B------:R-:W-:Y:S01]  /*fea0*/  VIADD R4, R10, 0x3 ;  /* 0x000000030a047836 */ /* 0x000fe20000000000 */
[----:B------:R-:W-:Y:S01]  /*feb0*/  BSSY.RECONVERGENT B1, `(.L_x_716) ;  /* 0x0000016000017945 */ /* 0x000fe20003800200 */
[----:B------:R-:W-:-:S03]  /*fec0*/  IMAD.IADD R19, R58, 0x1, R61 ;  /* 0x000000013a137824 */ /* 0x000fc600078e023d */
[----:B------:R-:W-:Y:S01]  /*fed0*/  ISETP.GE.AND P1, PT, R4, R11, PT ;  /* 0x0000000b0400720c */ /* 0x000fe20003f26270 */
[----:B------:R-:W-:Y:S01]  /*fee0*/  IMAD.IADD R4, R8, 0x1, R9 ;  /* 0x0000000108047824 */ /* 0x000fe200078e0209 */
[----:B------:R-:W-:-:S03]  /*fef0*/  IADD3 R19, P0, PT, R12, R19, RZ ;  /* 0x000000130c137210 */ /* 0x000fc60007f1e0ff */
[----:B0-----:R-:W-:Y:S02]  /*ff00*/  IMAD.IADD R17, R13, 0x1, R4 ;  /* 0x000000010d117824 */ /* 0x001fe400078e0204 */
        /* <DEDUP_REMOVED lines=9> */
[----:B------:R-:W-:Y:S01]  /*ffa0*/  @!P0 IMAD R16, R20, 0xb, R17 ;  /* 0x0000000b14108824 */ /* 0x000fe200078e0211 */
[----:B------:R-:W-:-:S04]  /*ffb0*/  @P0 IADD3 R14, PT, PT, R19, R7, -R8 ;  /* 0x00000007130e0210 */ /* 0x000fc80007ffe808 */
[----:B------:R-:W-:-:S05]  /*ffc0*/  @!P0 IADD3 R16, PT, PT, R16, -R19, -R57 ;  /* 0x8000001310108210 */ /* 0x000fca0007ffe839 */
[----:B------:R-:W-:-:S07]  /*ffd0*/  @!P0 VIADD R14, R16, 0x3 ;  /* 0x00000003100e8836 */ /* 0x000fce0000000000 */
.L_x_719:
[----:B------:R-:W-:Y:S05]  /*ffe0*/  BSYNC.RECONVERGENT B2 ;  /* 0x0000000000027941 */ /* 0x000fea0003800200 */
.L_x_718:
[----:B------:R-:W-:-:S05]  /*fff0*/  LEA R14, R14, UR4, 0x2 ;  /* 0x000000040e0e7c11 */ /* 0x000fca000f8e10ff */
[----:B------:R0:W-:Y:S02]  /*10000*/  STS [R14], R53 ;  /* 0x000000350e007388 */ /* 0x0001e40000000800 */
.L_x_717:
[----:B------:R-:W-:Y:S05]  /*10010*/  BSYNC.RECONVERGENT B1 ;  /* 0x0000000000017941 */ /* 0x000fea0003800200 */
.L_x_716:
[----:B------:R-:W-:Y:S01]  /*10020*/  VIADD R30, R10, 0x4 ;  /* 0x000000040a1e7836 */ /* 0x000fe20000000000 */
[----:B------:R-:W-:Y:S01]  /*10030*/  IADD3 R31, P0, PT, R12, R31, RZ ;  /* 0x0000001f0c1f7210 */ /* 0x000fe20007f1e0ff */
[----:B------:R-:W-:Y:S01]  /*10040*/  BSSY.RECONVERGENT B1, `(.L_x_720) ;  /* 0x0000012000017945 */ /* 0x000fe20003800200 */
[----:B0-----:R-:W-:Y:S02]  /*10050*/  IMAD.IADD R14, R7, 0x1, -R8 ;  /* 0x00000001070e7824 */ /* 0x001fe400078e0a08 */
        /* <DEDUP_REMOVED lines=10> */
[----:B------:R-:W-:Y:S02]  /*10100*/  @!P0 IMAD.IADD R18, R31, 0x1, R18 ;  /* 0x000000011f128824 */ /* 0x000fe400078e0212 */
[----:B------:R-:W-:-:S03]  /*10110*/  @P0 IMAD.IADD R16, R14, 0x1, R31 ;  /* 0x000000010e100824 */ /* 0x000fc600078e021f */
[----:B------:R-:W-:-:S07]  /*10120*/  @!P0 IADD3 R16, PT, PT, -R18, R17, R30 ;  /* 0x0000001112108210 */ /* 0x000fce0007ffe11e */
.L_x_723:
[----:B------:R-:W-:Y:S05]  /*10130*/  BSYNC.RECONVERGENT B2 ;  /* 0x0000000000027941 */ /* 0x000fea0003800200 */
.L_x_722:
[----:B------:R-:W-:-:S05]  /*10140*/  LEA R16, R16, UR4, 0x2 ;  /* 0x0000000410107c11 */ /* 0x000fca000f8e10ff */
[----:B------:R0:W-:Y:S02]  /*10150*/  STS [R16], R49 ;  /* 0x0000003110007388 */ /* 0x0001e40000000800 */
.L_x_721:
[----:B------:R-:W-:Y:S05]  /*10160*/  BSYNC.RECONVERGENT B1 ;  /* 0x0000000000017941 */ /* 0x000fea0003800200 */
.L_x_720:
[----:B------:R-:W-:Y:S01]  /*10170*/  VIADD R28, R10, 0x5 ;  /* 0x000000050a1c7836 */ /* 0x000fe20000000000 */
[----:B------:R-:W-:Y:S01]  /*10180*/  IADD3 R29, P0, PT, R12, R29, RZ ;  /* 0x0000001d0c1d7210 */ /* 0x000fe20007f1e0ff */
[----:B------:R-:W-:Y:S03]  /*10190*/  BSSY.RECONVERGENT B1, `(.L_x_724) ;  /* 0x0000011000017945 */ /* 0x000fe60003800200 */
[----:B------:R-:W-:Y:S01]  /*101a0*/  ISETP.GE.AND P1, PT, R28, R11, PT ;  /* 0x0000000b1c00720c */ /* 0x000fe20003f26270 */
[----:B------:R-:W-:-:S12]  /*101b0*/  IMAD.X R18, R15, 0x1, R26, P0 ;  /* 0x000000010f127824 */ /* 0x000fd800000e061a */
[----:B------:R-:W-:Y:S05]  /*101c0*/  @P1 BRA `(.L_x_725) ;  /* 0x0000000000341947 */ /* 0x000fea0003800000 */
[----:B------:R-:W-:Y:S01]  /*101d0*/  ISETP.GE.U32.AND P0, PT, R50, RZ, PT ;  /* 0x000000ff3200720c */ /* 0x000fe20003f06070 */
[----:B------:R-:W-:Y:S03]  /*101e0*/  BSSY.RECONVERGENT B2, `(.L_x_726) ;  /* 0x0000009000027945 */ /* 0x000fe60003800200 */
[----:B------:R-:W-:-:S13]  /*101f0*/  ISETP.GE.U32.AND.EX P0, PT, R47, 0x1, PT, P0 ;  /* 0x000000012f00780c */ /* 0x000fda0003f06100 */
[----:B0-----:R-:W-:Y:S01]  /*10200*/  @P0 IMAD.IADD R16, R18, 0x1, -R9 ;  /* 0x0000000112100824 */ /* 0x001fe200078e0a09 */
[----:B------:R-:W-:Y:S06]  /*10210*/  @P0 BRA `(.L_x_727) ;  /* 0x0000000000140947 */ /* 0x000fec0003800000 */
[----:B------:R-:W-:-:S04]  /*10220*/  ISETP.NE.U32.AND P0, PT, R50, RZ, PT ;  /* 0x000000ff3200720c */ /* 0x000fc80003f05070 */
[----:B------:R-:W-:-:S13]  /*10230*/  ISETP.NE.AND.EX P0, PT, R47, RZ, PT, P0 ;  /* 0x000000ff2f00720c */ /* 0x000fda0003f05300 */
[----:B------:R-:W-:Y:S02]  /*10240*/  @!P0 IMAD.IADD R18, R29, 0x1, R18 ;  /* 0x000000011d128824 */ /* 0x000fe400078e0212 */
[----:B------:R-:W-:-:S03]  /*10250*/  @P0 IMAD.IADD R16, R14, 0x1, R29 ;  /* 0x000000010e100824 */ /* 0x000fc600078e021d */
[----:B------:R-:W-:-:S07]  /*10260*/  @!P0 IADD3 R16, PT, PT, -R18, R17, R28 ;  /* 0x0000001112108210 */ /* 0x000fce0007ffe11c */
.L_x_727:
[----:B------:R-:W-:Y:S05]  /*10270*/  BSYNC.RECONVERGENT B2 ;  /* 0x0000000000027941 */ /* 0x000fea0003800200 */
.L_x_726:
[----:B------:R-:W-:-:S05]  /*10280*/  LEA R19, R16, UR4, 0x2 ;  /* 0x0000000410137c11 */ /* 0x000fca000f8e10ff */
[----:B------:R1:W-:Y:S02]  /*10290*/  STS [R19], R32 ;  /* 0x0000002013007388 */ /* 0x0003e40000000800 */
.L_x_725:
[----:B------:R-:W-:Y:S05]  /*102a0*/  BSYNC.RECONVERGENT B1 ;  /* 0x0000000000017941 */ /* 0x000fea0003800200 */
.L_x_724:
        /* <DEDUP_REMOVED lines=16> */
.L_x_731:
[----:B------:R-:W-:Y:S05]  /*103b0*/  BSYNC.RECONVERGENT B2 ;  /* 0x0000000000027941 */ /* 0x000fea0003800200 */
.L_x_730:
[----:B------:R-:W-:-:S05]  /*103c0*/  LEA R16, R16, UR4, 0x2 ;  /* 0x0000000410107c11 */ /* 0x000fca000f8e10ff */
[----:B------:R2:W-:Y:S02]  /*103d0*/  STS [R16], R37 ;  /* 0x0000002510007388 */ /* 0x0005e40000000800 */
.L_x_729:
[----:B------:R-:W-:Y:S05]  /*103e0*/  BSYNC.RECONVERGENT B1 ;  /* 0x0000000000017941 */ /* 0x000fea0003800200 */
.L_x_728:
        /* <DEDUP_REMOVED lines=9> */
[----:B0-2---:R-:W-:Y:S01]  /*10480*/  @P0 IMAD.IADD R16, R18, 0x1, -R9 ;  /* 0x0000000112100824 */ /* 0x005fe200078e0a09 */
[----:B------:R-:W-:Y:S06]  /*10490*/  @P0 BRA `(.L_x_735) ;  /* 0x0000000000140947 */ /* 0x000fec0003800000 */
[----:B------:R-:W-:-:S04]  /*104a0*/  ISETP.NE.U32.AND P0, PT, R46, RZ, PT ;  /* 0x000000ff2e00720c */ /* 0x000fc80003f05070 */
[----:B------:R-:W-:-:S13]  /*104b0*/  ISETP.NE.AND.EX P0, PT, R43, RZ, PT, P0 ;  /* 0x000000ff2b00720c */ /* 0x000fda0003f05300 */
[----:B------:R-:W-:Y:S02]  /*104c0*/  @!P0 IMAD.IADD R18, R25, 0x1, R18 ;  /* 0x0000000119128824 */ /* 0x000fe400078e0212 */
[----:B------:R-:W-:-:S03]  /*104d0*/  @P0 IMAD.IADD R16, R14, 0x1, R25 ;  /* 0x000000010e100824 */ /* 0x000fc600078e0219 */
[----:B------:R-:W-:-:S07]  /*104e0*/  @!P0 IADD3 R16, PT, PT, -R18, R17, R24 ;  /* 0x0000001112108210 */ /* 0x000fce0007ffe118 */
.L_x_735:
[----:B------:R-:W-:Y:S05]  /*104f0*/  BSYNC.RECONVERGENT B2 ;  /* 0x0000000000027941 */ /* 0x000fea0003800200 */
.L_x_734:
[----:B-1----:R-:W-:-:S05]  /*10500*/  LEA R19, R16, UR4, 0x2 ;  /* 0x0000000410137c11 */ /* 0x002fca000f8e10ff */
[----:B------:R3:W-:Y:S02]  /*10510*/  STS [R19], R36 ;  /* 0x0000002413007388 */ /* 0x0007e40000000800 */
.L_x_733:
[----:B------:R-:W-:Y:S05]  /*10520*/  BSYNC.RECONVERGENT B1 ;  /* 0x0000000000017941 */ /* 0x000fea0003800200 */
.L_x_732:
        /* <DEDUP_REMOVED lines=16> */
.L_x_739:
[----:B------:R-:W-:Y:S05]  /*10630*/  BSYNC.RECONVERGENT B2 ;  /* 0x0000000000027941 */ /* 0x000fea0003800200 */
.L_x_738:
[----:B------:R-:W-:-:S05]  /*10640*/  LEA R16, R16, UR4, 0x2 ;  /* 0x0000000410107c11 */ /* 0x000fca000f8e10ff */
[----:B------:R4:W-:Y:S02]  /*10650*/  STS [R16], R35 ;  /* 0x0000002310007388 */ /* 0x0009e40000000800 */
.L_x_737:
[----:B------:R-:W-:Y:S05]  /*10660*/  BSYNC.RECONVERGENT B1 ;  /* 0x0000000000017941 */ /* 0x000fea0003800200 */
.L_x_736:
        /* <DEDUP_REMOVED lines=9> */
[----:B0-2-4-:R-:W-:Y:S01]  /*10700*/  @P0 IMAD.IADD R16, R18, 0x1, -R9 ;  /* 0x0000000112100824 */ /* 0x015fe200078e0a09 */
[----:B------:R-:W-:Y:S06]  /*10710*/  @P0 BRA `(.L_x_743) ;  /* 0x0000000000140947 */ /* 0x000fec0003800000 */
[----:B------:R-:W-:-:S04]  /*10720*/  ISETP.NE.U32.AND P0, PT, R40, RZ, PT ;  /* 0x000000ff2800720c */ /* 0x000fc80003f05070 */
[----:B------:R-:W-:-:S13]  /*10730*/  ISETP.NE.AND.EX P0, PT, R38, RZ, PT, P0 ;  /* 0x000000ff2600720c */ /* 0x000fda0003f05300 */
[----:B------:R-:W-:Y:S02]  /*10740*/  @!P0 IMAD.IADD R18, R21, 0x1, R18 ;  /* 0x0000000115128824 */ /* 0x000fe400078e0212 */
[----:B------:R-:W-:-:S03]  /*10750*/  @P0 IMAD.IADD R16, R14, 0x1, R21 ;  /* 0x000000010e100824 */ /* 0x000fc600078e0215 */
[----:B------:R-:W-:-:S07]  /*10760*/  @!P0 IADD3 R16, PT, PT, -R18, R17, R22 ;  /* 0x0000001112108210 */ /* 0x000fce0007ffe116 */
.L_x_743:
[----:B------:R-:W-:Y:S05]  /*10770*/  BSYNC.RECONVERGENT B2 ;  /* 0x0000000000027941 */ /* 0x000fea0003800200 */
.L_x_742:
[----:B-1-3--:R-:W-:-:S05]  /*10780*/  LEA R19, R16, UR4, 0x2 ;  /* 0x0000000410137c11 */ /* 0x00afca000f8e10ff */
[----:B------:R0:W-:Y:S02]  /*10790*/  STS [R19], R34 ;  /* 0x0000002213007388 */ /* 0x0001e40000000800 */
.L_x_741:
[----:B------:R-:W-:Y:S05]  /*107a0*/  BSYNC.RECONVERGENT B1 ;  /* 0x0000000000017941 */ /* 0x000fea0003800200 */
.L_x_740:
[----:B0-2-4-:R-:W-:Y:S01]  /*107b0*/  VIADD R16, R10, 0xa ;  /* 0x0000000a0a107836 */ /* 0x015fe20000000000 */
[----:B-1-3--:R-:W-:Y:S01]  /*107c0*/  IADD3 R19, P0, PT, R12, R66, RZ ;  /* 0x000000420c137210 */ /* 0x00afe20007f1e0ff */
        /* <DEDUP_REMOVED lines=14> */
.L_x_747:
[----:B------:R-:W-:Y:S05]  /*108b0*/  BSYNC.RECONVERGENT B2 ;  /* 0x0000000000027941 */ /* 0x000fea0003800200 */
.L_x_746:
[----:B------:R-:W-:-:S05]  /*108c0*/  LEA R10, R10, UR4, 0x2 ;  /* 0x000000040a0a7c11 */ /* 0x000fca000f8e10ff */
[----:B------:R0:W-:Y:S02]  /*108d0*/  STS [R10], R33 ;  /* 0x000000210a007388 */ /* 0x0001e40000000800 */
.L_x_745:
[----:B------:R-:W-:Y:S05]  /*108e0*/  BSYNC.RECONVERGENT B1 ;  /* 0x0000000000017941 */ /* 0x000fea0003800200 */
.L_x_744:
[----:B0-----:R-:W0:Y:S01]  /*108f0*/  LDC.U8 R10, c[0x0][0x3f8] ;  /* 0x0000fe00ff0a7b82 */ /* 0x001e220000000000 */
[----:B------:R-:W-:Y:S02]  /*10900*/  CS2R R16, SRZ ;  /* 0x0000000000107805 */ /* 0x000fe4000001ff00 */
[----:B------:R-:W-:Y:S02]  /*10910*/  CS2R R14, SRZ ;  /* 0x00000000000e7805 */ /* 0x000fe4000001ff00 */
[----:B------:R-:W-:Y:S01]  /*10920*/  CS2R R18, SRZ ;  /* 0x0000000000127805 */ /* 0x000fe2000001ff00 */
[----:B------:R-:W1:Y:S01]  /*10930*/  LDCU.128 UR12, c[0x0][0x390] ;  /* 0x00007200ff0c77ac */ /* 0x000e620008000c00 */
[----:B------:R-:W2:Y:S01]  /*10940*/  LDCU.64 UR6, c[0x0][0x388] ;  /* 0x00007100ff0677ac */ /* 0x000ea20008000a00 */
[----:B------:R-:W-:Y:S01]  /*10950*/  BAR.SYNC.DEFER_BLOCKING 0x0 ;  /* 0x0000000000007b1d */ /* 0x000fe20000010000 */
[----:B0-----:R-:W-:-:S13]  /*10960*/  ISETP.NE.AND P0, PT, R10, RZ, PT ;  /* 0x000000ff0a00720c */ /* 0x001fda0003f05270 */
[----:B------:R-:W0:Y:S08]  /*10970*/  @!P0 LDC.64 R24, c[0x0][0x408] ;  /* 0x00010200ff188b82 */ /* 0x000e300000000a00 */
[----:B------:R-:W3:Y:S08]  /*10980*/  @!P0 LDC.64 R22, c[0x0][0x408] ;  /* 0x00010200ff168b82 */ /* 0x000ef00000000a00 */
[----:B------:R-:W4:Y:S01]  /*10990*/  @!P0 LDC.64 R26, c[0x0][0x408] ;  /* 0x00010200ff1a8b82 */ /* 0x000f220000000a00 */
[----:B0-----:R-:W5:Y:S04]  /*109a0*/  @!P0 LDG.E.64 R16, desc[UR8][R24.64+0x8] ;  /* 0x0000080818108981 */ /* 0x001f68000c1e1b00 */
[----:B---3--:R-:W3:Y:S04]  /*109b0*/  @!P0 LDG.E.64 R14, desc[UR8][R22.64] ;  /* 0x00000008160e8981 */ /* 0x008ee8000c1e1b00 */
[----:B----4-:R-:W4:Y:S01]  /*109c0*/  @!P0 LDG.E.64 R18, desc[UR8][R26.64+0x10] ;  /* 0x000010081a128981 */ /* 0x010f22000c1e1b00 */
[----:B------:R-:W-:Y:S01]  /*109d0*/  IMAD.IADD R21, R20, 0x1, -R7 ;  /* 0x0000000114157824 */ /* 0x000fe200078e0a07 */
[----:B------:R-:W-:-:S02]  /*109e0*/  SHF.R.S32.HI R29, RZ, 0x1f, R8 ;  /* 0x0000001fff1d7819 */ /* 0x000fc40000011408 */
[----:B------:R-:W-:Y:S01]  /*109f0*/  SHF.R.S32.HI R31, RZ, 0x1f, R9 ;  /* 0x0000001fff1f7819 */ /* 0x000fe20000011409 */
[----:B-1----:R-:W-:Y:S01]  /*10a00*/  UIADD3 UR5, UP0, UPT, UR14, -0x4, URZ ;  /* 0xfffffffc0e057890 */ /* 0x002fe2000ff1e0ff */
[----:B------:R-:W-:Y:S01]  /*10a10*/  BSSY.RECONVERGENT B1, `(.L_x_748) ;  /* 0x0000022000017945 */ /* 0x000fe20003800200 */
[----:B-----5:R-:W-:Y:S02]  /*10a20*/  IADD3 R8, P3, P4, R21, R16, R8 ;  /* 0x0000001015087210 */ /* 0x020fe40007c7e008 */
[----:B------:R-:W-:-:S04]  /*10a30*/  SHF.R.S32.HI R16, RZ, 0x1f, R21 ;  /* 0x0000001fff107819 */ /* 0x000fc80000011415 */
[----:B------:R-:W-:Y:S02]  /*10a40*/  IADD3.X R29, PT, PT, R16, R17, R29, P3, P4 ;  /* 0x00000011101d7210 */ /* 0x000fe40001fe841d */
[C---:B------:R-:W-:Y:S02]  /*10a50*/  ISETP.GE.AND P4, PT, R20.reuse, R11, PT ;  /* 0x0000000b1400720c */ /* 0x040fe40003f86270 */
[----:B---3--:R-:W-:Y:S01]  /*10a60*/  IADD3 R10, P1, P2, R20, R14, R9 ;  /* 0x0000000e140a7210 */ /* 0x008fe20007a3e009 */
[----:B------:R-:W-:Y:S01]  /*10a70*/  IMAD R9, R2, 0x1600, -R4 ;  /* 0x0000160002097824 */ /* 0x000fe200078e0a04 */
[----:B------:R-:W-:Y:S02]  /*10a80*/  LEA R16, P3, R8, UR12, 0x2 ;  /* 0x0000000c08107c11 */ /* 0x000fe4000f8610ff */
[----:B------:R-:W-:Y:S02]  /*10a90*/  IADD3.X R15, PT, PT, RZ, R15, R31, P1, P2 ;  /* 0x0000000fff0f7210 */ /* 0x000fe40000fe441f */
[----:B--2---:R-:W-:Y:S01]  /*10aa0*/  LEA R14, P2, R10, UR6, 0x2 ;  /* 0x000000060a0e7c11 */ /* 0x004fe2000f8410ff */
[----:B------:R-:W-:Y:S01]  /*10ab0*/  UIADD3.X UR6, UPT, UPT, UR15, -0x1, URZ, UP0, !UPT ;  /* 0xffffffff0f067890 */ /* 0x000fe200087fe4ff */
[----:B----4-:R-:W-:-:S02]  /*10ac0*/  IADD3 R4, P1, PT, R9, R18, RZ ;  /* 0x0000001209047210 */ /* 0x010fc40007f3e0ff */
[----:B------:R-:W-:Y:S02]  /*10ad0*/  LEA.HI.X R15, R10, UR7, R15, 0x2, P2 ;  /* 0x000000070a0f7c11 */ /* 0x000fe400090f140f */
[----:B------:R-:W-:Y:S02]  /*10ae0*/  LEA.HI.X R17, R8, UR13, R29, 0x2, P3 ;  /* 0x0000000d08117c11 */ /* 0x000fe400098f141d */
[----:B------:R-:W-:Y:S02]  /*10af0*/  LEA.HI.X.SX32 R18, R9, R19, 0x1, P1 ;  /* 0x0000001309127211 */ /* 0x000fe400008f0eff */
[----:B------:R-:W-:Y:S01]  /*10b00*/  LEA R10, R20, UR4, 0x2 ;  /* 0x00000004140a7c11 */ /* 0x000fe2000f8e10ff */
[----:B------:R-:W-:Y:S06]  /*10b10*/  @P4 BRA `(.L_x_749) ;  /* 0x0000000000444947 */ /* 0x000fec0003800000 */
        /* <DEDUP_REMOVED lines=8> */
[----:B------:R-:W-:Y:S02]  /*10ba0*/  IADD3 R21, P1, P2, R7, R6, R11 ;  /* 0x0000000607157210 */ /* 0x000fe40007a3e00b */
[----:B------:R-:W-:Y:S02]  /*10bb0*/  SHF.R.S32.HI R2, RZ, 0x1f, R7 ;  /* 0x0000001fff027819 */ /* 0x000fe40000011407 */
[----:B------:R-:W-:-:S04]  /*10bc0*/  SHF.R.S32.HI R6, RZ, 0x1f, R11 ;  /* 0x0000001fff067819 */ /* 0x000fc8000001140b */
[----:B------:R-:W-:Y:S02]  /*10bd0*/  IADD3.X R9, PT, PT, R2, R9, R6, P1, P2 ;  /* 0x0000000902097210 */ /* 0x000fe40000fe4406 */
[----:B------:R-:W-:-:S04]  /*10be0*/  IADD3 R2, P1, P2, R21, -R4, -R20 ;  /* 0x8000000415027210 */ /* 0x000fc80007a3e814 */
[----:B------:R-:W-:Y:S02]  /*10bf0*/  IADD3.X R9, PT, PT, R9, -0x1, ~R18, P1, P2 ;  /* 0xffffffff09097810 */ /* 0x000fe40000fe4c12 */
[----:B------:R-:W-:-:S04]  /*10c00*/  LEA R8, P1, R2, UR5, 0x2 ;  /* 0x0000000502087c11 */ /* 0x000fc8000f8210ff */
[----:B------:R-:W-:-:S05]  /*10c10*/  LEA.HI.X R9, R2, UR6, R9, 0x2, P1 ;  /* 0x0000000602097c11 */ /* 0x000fca00088f1409 */
[----:B------:R2:W-:Y:S04]  /*10c20*/  STG.E desc[UR8][R8.64+-0x5800], R19 ;  /* 0xffa8001308007986 */ /* 0x0005e8000c101908 */
.L_x_749:
[----:B------:R-:W-:Y:S05]  /*10c30*/  BSYNC.RECONVERGENT B1 ;  /* 0x0000000000017941 */ /* 0x000fea0003800200 */
.L_x_748:
[----:B------:R-:W-:Y:S01]  /*10c40*/  IADD3 R4, P1, P2, R13, -R4, -R20 ;  /* 0x800000040d047210 */ /* 0x000fe20007a3e814 */
[----:B------:R-:W-:Y:S01]  /*10c50*/  VIADD R6, R20, 0x200 ;  /* 0x0000020014067836 */ /* 0x000fe20000000000 */
[----:B------:R-:W-:Y:S01]  /*10c60*/  SHF.R.S32.HI R2, RZ, 0x1f, R13 ;  /* 0x0000001fff027819 */ /* 0x000fe2000001140d */
[----:B------:R-:W-:Y:S03]  /*10c70*/  BSSY.RECONVERGENT B1, `(.L_x_750) ;  /* 0x000000e000017945 */ /* 0x000fe60003800200 */
[----:B--2---:R-:W-:Y:S02]  /*10c80*/  IADD3.X R9, PT, PT, R2, -0x1, ~R18, P1, P2 ;  /* 0xffffffff02097810 */ /* 0x004fe40000fe4c12 */
[----:B------:R-:W-:Y:S02]  /*10c90*/  ISETP.GE.AND P2, PT, R6, R11, PT ;  /* 0x0000000b0600720c */ /* 0x000fe40003f46270 */
[----:B------:R-:W-:-:S04]  /*10ca0*/  LEA R8, P1, R4, UR5, 0x2 ;  /* 0x0000000504087c11 */ /* 0x000fc8000f8210ff */
[----:B------:R-:W-:-:S07]  /*10cb0*/  LEA.HI.X R9, R4, UR6, R9, 0x2, P1 ;  /* 0x0000000604097c11 */ /* 0x000fce00088f1409 */
[----:B------:R-:W-:Y:S05]  /*10cc0*/  @P2 BRA `(.L_x_751) ;  /* 0x0000000000202947 */ /* 0x000fea0003800000 */
[----:B01----:R0:W1:Y:S01]  /*10cd0*/  LDS R19, [R10+0x800] ;  /* 0x000800000a137984 */ /* 0x0030620000000800 */
[----:B------:R-:W-:-:S13]  /*10ce0*/  ISETP.GE.AND P1, PT, R6, R7, PT ;  /* 0x000000070600720c */ /* 0x000fda0003f26270 */
[----:B0-----:R-:W-:Y:S05]  /*10cf0*/  @!P1 BRA `(.L_x_752) ;  /* 0x0000000000109947 */ /* 0x001fea0003800000 */
[----:B------:R-:W-:-:S13]  /*10d00*/  ISETP.GE.AND P1, PT, R6, R13, PT ;  /* 0x0000000d0600720c */ /* 0x000fda0003f26270 */
[----:B-1----:R2:W-:Y:S04]  /*10d10*/  @P1 STG.E desc[UR8][R8.64+-0x800], R19 ;  /* 0xfff8001308001986 */ /* 0x0025e8000c101908 */
[----:B------:R2:W-:Y:S01]  /*10d20*/  @!P1 STG.E desc[UR8][R16.64+0x800], R19 ;  /* 0x0008001310009986 */ /* 0x0005e2000c101908 */
[----:B------:R-:W-:Y:S05]  /*10d30*/  BRA `(.L_x_751) ;  /* 0x0000000000047947 */ /* 0x000fea0003800000 */
.L_x_752:
[----:B-1----:R3:W-:Y:S02]  /*10d40*/  STG.E desc[UR8][R14.64+0x800], R19 ;  /* 0x000800130e007986 */ /* 0x0027e4000c101908 */
.L_x_751:
[----:B------:R-:W-:Y:S05]  /*10d50*/  BSYNC.RECONVERGENT B1 ;  /* 0x0000000000017941 */ /* 0x000fea0003800200 */
.L_x_750:
[----:B------:R-:W-:Y:S01]  /*10d60*/  LOP3.LUT R2, R20, 0x400, RZ, 0xfc, !PT ;  /* 0x0000040014027812 */ /* 0x000fe200078efcff */
[----:B------:R-:W-:Y:S03]  /*10d70*/  BSSY.RECONVERGENT B1, `(.L_x_753) ;  /* 0x000000b000017945 */ /* 0x000fe60003800200 */
[----:B------:R-:W-:-:S13]  /*10d80*/  ISETP.GE.AND P1, PT, R2, R11, PT ;  /* 0x0000000b0200720c */ /* 0x000fda0003f26270 */
[----:B------:R-:W-:Y:S05]  /*10d90*/  @P1 BRA `(.L_x_754) ;  /* 0x0000000000201947 */ /* 0x000fea0003800000 */
[----:B0123--:R0:W1:Y:S01]  /*10da0*/  LDS R19, [R10+0x1000] ;  /* 0x001000000a137984 */ /* 0x00f0620000000800 */
[----:B------:R-:W-:-:S13]  /*10db0*/  ISETP.GE.AND P1, PT, R2, R7, PT ;  /* 0x000000070200720c */ /* 0x000fda0003f26270 */
[----:B0-----:R-:W-:Y:S05]  /*10dc0*/  @!P1 BRA `(.L_x_755) ;  /* 0x0000000000109947 */ /* 0x001fea0003800000 */
[----:B------:R-:W-:-:S13]  /*10dd0*/  ISETP.GE.AND P1, PT, R2, R13, PT ;  /* 0x0000000d0200720c */ /* 0x000fda0003f26270 */
[----:B-1----:R4:W-:Y:S04]  /*10de0*/  @P1 STG.E desc[UR8][R8.64+-0x1000], R19 ;  /* 0xfff0001308001986 */ /* 0x0029e8000c101908 */
[----:B------:R4:W-:Y:S01]  /*10df0*/  @!P1 STG.E desc[UR8][R16.64+0x1000], R19 ;  /* 0x0010001310009986 */ /* 0x0009e2000c101908 */
[----:B------:R-:W-:Y:S05]  /*10e00*/  BRA `(.L_x_754) ;  /* 0x0000000000047947 */ /* 0x000fea0003800000 */
.L_x_755:
[----:B-1----:R0:W-:Y:S02]  /*10e10*/  STG.E desc[UR8][R14.64+0x1000], R19 ;  /* 0x001000130e007986 */ /* 0x0021e4000c101908 */
.L_x_754:
[----:B------:R-:W-:Y:S05]  /*10e20*/  BSYNC.RECONVERGENT B1 ;  /* 0x0000000000017941 */ /* 0x000fea0003800200 */
.L_x_753:
[----:B------:R-:W-:Y:S01]  /*10e30*/  VIADD R2, R20, 0x600 ;  /* 0x0000060014027836 */ /* 0x000fe20000000000 */
[----:B------:R-:W-:Y:S04]  /*10e40*/  BSSY.RECONVERGENT B1, `(.L_x_756) ;  /* 0x000000b000017945 */ /* 0x000fe80003800200 */
[----:B------:R-:W-:-:S13]  /*10e50*/  ISETP.GE.AND P1, PT, R2, R11, PT ;  /* 0x0000000b0200720c */ /* 0x000fda0003f26270 */
[----:B------:R-:W-:Y:S05]  /*10e60*/  @P1 BRA `(.L_x_757) ;  /* 0x0000000000201947 */ /* 0x000fea0003800000 */
[----:B01234-:R0:W1:Y:S01]  /*10e70*/  LDS R19, [R10+0x1800] ;  /* 0x001800000a137984 */ /* 0x01f0620000000800 */
[----:B------:R-:W-:-:S13]  /*10e80*/  ISETP.GE.AND P1, PT, R2, R7, PT ;  /* 0x000000070200720c */ /* 0x000fda0003f26270 */
[----:B0-----:R-:W-:Y:S05]  /*10e90*/  @!P1 BRA `(.L_x_758) ;  /* 0x0000000000109947 */ /* 0x001fea0003800000 */
[----:B------:R-:W-:-:S13]  /*10ea0*/  ISETP.GE.AND P1, PT, R2, R13, PT ;  /* 0x0000000d0200720c */ /* 0x000fda0003f26270 */
[----:B-1----:R0:W-:Y:S04]  /*10eb0*/  @P1 STG.E desc[UR8][R8.64+-0x1800], R19 ;  /* 0xffe8001308001986 */ /* 0x0021e8000c101908 */
[----:B------:R0:W-:Y:S01]  /*10ec0*/  @!P1 STG.E desc[UR8][R16.64+0x1800], R19 ;  /* 0x0018001310009986 */ /* 0x0001e2000c101908 */
[----:B------:R-:W-:Y:S05]  /*10ed0*/  BRA `(.L_x_757) ;  /* 0x0000000000047947 */ /* 0x000fea0003800000 */
.L_x_758:
[----:B-1----:R0:W-:Y:S02]  /*10ee0*/  STG.E desc[UR8][R14.64+0x1800], R19 ;  /* 0x001800130e007986 */ /* 0x0021e4000c101908 */
.L_x_757:
[----:B------:R-:W-:Y:S05]  /*10ef0*/  BSYNC.RECONVERGENT B1 ;  /* 0x0000000000017941 */ /* 0x000fea0003800200 */
.L_x_756:
[----:B------:R-:W-:Y:S01]  /*10f00*/  LOP3.LUT R2, R20, 0x800, RZ, 0xfc, !PT ;  /* 0x0000080014027812 */ /* 0x000fe200078efcff */
[----:B------:R-:W-:Y:S03]  /*10f10*/  BSSY.RECONVERGENT B1, `(.L_x_759) ;  /* 0x000000b000017945 */ /* 0x000fe60003800200 */
        /* <DEDUP_REMOVED lines=9> */
.L_x_761:
[----:B-1----:R0:W-:Y:S02]  /*10fb0*/  STG.E desc[UR8][R14.64+0x2000], R19 ;  /* 0x002000130e007986 */ /* 0x0021e4000c101908 */
.L_x_760:
[----:B------:R-:W-:Y:S05]  /*10fc0*/  BSYNC.RECONVERGENT B1 ;  /* 0x0000000000017941 */ /* 0x000fea0003800200 */
.L_x_759:
        /* <DEDUP_REMOVED lines=11> */
.L_x_764:
[----:B-1----:R0:W-:Y:S02]  /*11080*/  STG.E desc[UR8][R14.64+0x2800], R19 ;  /* 0x002800130e007986 */ /* 0x0021e4000c101908 */
.L_x_763:
[----:B------:R-:W-:Y:S05]  /*11090*/  BSYNC.RECONVERGENT B1 ;  /* 0x0000000000017941 */ /* 0x000fea0003800200 */
.L_x_762:
        /* <DEDUP_REMOVED lines=11> */
.L_x_767:
[----:B-1----:R0:W-:Y:S02]  /*11150*/  STG.E desc[UR8][R14.64+0x3000], R19 ;  /* 0x003000130e007986 */ /* 0x0021e4000c101908 */
.L_x_766:
[----:B------:R-:W-:Y:S05]  /*11160*/  BSYNC.RECONVERGENT B1 ;  /* 0x0000000000017941 */ /* 0x000fea0003800200 */
.L_x_765:
        /* <DEDUP_REMOVED lines=11> */
.L_x_770:
[----:B-1----:R0:W-:Y:S02]  /*11220*/  STG.E desc[UR8][R14.64+0x3800], R19 ;  /* 0x003800130e007986 */ /* 0x0021e4000c101908 */
.L_x_769:
[----:B------:R-:W-:Y:S05]  /*11230*/  BSYNC.RECONVERGENT B1 ;  /* 0x0000000000017941 */ /* 0x000fea0003800200 */
.L_x_768:
        /* <DEDUP_REMOVED lines=11> */
.L_x_773:
[----:B-1----:R0:W-:Y:S02]  /*112f0*/  STG.E desc[UR8][R14.64+0x4000], R19 ;  /* 0x004000130e007986 */ /* 0x0021e4000c101908 */
.L_x_772:
[----:B------:R-:W-:Y:S05]  /*11300*/  BSYNC.RECONVERGENT B1 ;  /* 0x0000000000017941 */ /* 0x000fea0003800200 */
.L_x_771:
        /* <DEDUP_REMOVED lines=11> */
.L_x_776:
[----:B-1----:R0:W-:Y:S02]  /*113c0*/  STG.E desc[UR8][R14.64+0x4800], R19 ;  /* 0x004800130e007986 */ /* 0x0021e4000c101908 */
.L_x_775:
[----:B------:R-:W-:Y:S05]  /*113d0*/  BSYNC.RECONVERGENT B1 ;  /* 0x0000000000017941 */ /* 0x000fea0003800200 */
.L_x_774:
[----:B------:R-:W-:Y:S02]  /*113e0*/  LOP3.LUT R2, R20, 0x1400, RZ, 0xfc, !PT ;  /* 0x0000140014027812 */ /* 0x000fe400078efcff */
[----:B------:R-:W-:Y:S02]  /*113f0*/  SHF.R.S32.HI R4, RZ, 0x1f, R0 ;  /* 0x0000001fff047819 */ /* 0x000fe40000011400 */
[----:B------:R-:W-:Y:S02]  /*11400*/  ISETP.GE.AND P1, PT, R2, R11, PT ;  /* 0x0000000b0200720c */ /* 0x000fe40003f26270 */
[----:B------:R-:W-:-:S11]  /*11410*/  LOP3.LUT R4, R5, R4, RZ, 0xfc, !PT ;  /* 0x0000000405047212 */ /* 0x000fd600078efcff */
        /* <DEDUP_REMOVED lines=8> */
.L_x_777:
[----:B0-----:R0:W-:Y:S02]  /*114a0*/  STG.E desc[UR8][R14.64+0x5000], R5 ;  /* 0x005000050e007986 */ /* 0x0011e4000c101908 */
.L_x_665:
[----:B------:R-:W-:Y:S05]  /*114b0*/  BSYNC.RECONVERGENT B0 ;  /* 0x0000000000007941 */ /* 0x000fea0003800200 */
.L_x_568:
[----:B------:R-:W-:-:S13]  /*114c0*/  ISETP.NE.AND P1, PT, R20, RZ, PT ;  /* 0x000000ff1400720c */ /* 0x000fda0003f25270 */
[----:B------:R-:W-:Y:S05]  /*114d0*/  @P1 EXIT ;  /* 0x000000000000194d */ /* 0x000fea0003800000 */
[----:B------:R-:W5:Y:S01]  /*114e0*/  LDCU.U8 UR4, c[0x0][0x3f9] ;  /* 0x00007f20ff0477ac */ /* 0x000f620008000000 */
[----:B--234-:R-:W-:Y:S02]  /*114f0*/  SHF.R.S32.HI R13, RZ, 0x1f, R4 ;  /* 0x0000001fff0d7819 */ /* 0x01cfe40000011404 */
[----:B01----:R-:W-:Y:S01]  /*11500*/  SHF.R.S32.HI R15, RZ, 0x1f, R0 ;  /* 0x0000001fff0f7819 */ /* 0x003fe20000011400 */
[----:B-----5:R-:W-:-:S09]  /*11510*/  UISETP.NE.AND UP0, UPT, UR4, URZ, UPT ;  /* 0x000000ff0400728c */ /* 0x020fd2000bf05270 */
[----:B------:R-:W-:Y:S05]  /*11520*/  BRA.U !UP0, `(.L_x_778) ;  /* 0x0000000108387547 */ /* 0x000fea000b800000 */
[----:B------:R-:W0:Y:S01]  /*11530*/  LDC.64 R2, c[0x0][0x3a0] ;  /* 0x0000e800ff027b82 */ /* 0x000e220000000a00 */
[----:B------:R-:W-:Y:S01]  /*11540*/  IMAD.MOV.U32 R7, RZ, RZ, RZ ;  /* 0x000000ffff077224 */ /* 0x000fe200078e00ff */
[----:B------:R-:W-:Y:S06]  /*11550*/  @P0 BRA `(.L_x_779) ;  /* 0x0000000000080947 */ /* 0x000fec0003800000 */
[----:B------:R-:W1:Y:S02]  /*11560*/  LDC.64 R6, c[0x0][0x408] ;  /* 0x00010200ff067b82 */ /* 0x000e640000000a00 */
[----:B-1----:R1:W5:Y:S02]  /*11570*/  LDG.E R7, desc[UR8][R6.64] ;  /* 0x0000000806077981 */ /* 0x002364000c1e1900 */
.L_x_779:
[----:B-----5:R-:W-:Y:S02]  /*11580*/  IMAD.IADD R7, R7, 0x1, R4 ;  /* 0x0000000107077824 */ /* 0x020fe400078e0204 */
[----:B------:R-:W-:-:S03]  /*11590*/  IMAD.MOV.U32 R5, RZ, RZ, RZ ;  /* 0x000000ffff057224 */ /* 0x000fc600078e00ff */
[----:B0-----:R0:W-:Y:S01]  /*115a0*/  STG.E desc[UR8][R2.64], R7 ;  /* 0x0000000702007986 */ /* 0x0011e2000c101908 */
[----:B------:R-:W-:Y:S05]  /*115b0*/  @P0 BRA `(.L_x_780) ;  /* 0x0000000000080947 */ /* 0x000fea0003800000 */
[----:B------:R-:W2:Y:S02]  /*115c0*/  LDC.64 R4, c[0x0][0x408] ;  /* 0x00010200ff047b82 */ /* 0x000ea40000000a00 */
[----:B--2---:R2:W5:Y:S02]  /*115d0*/  LDG.E R5, desc[UR8][R4.64+0x8] ;  /* 0x0000080804057981 */ /* 0x004564000c1e1900 */
.L_x_780:
[----:B-----5:R-:W-:-:S05]  /*115e0*/  IMAD.IADD R5, R5, 0x1, R0 ;  /* 0x0000000105057824 */ /* 0x020fca00078e0200 */
[----:B------:R-:W-:Y:S01]  /*115f0*/  STG.E desc[UR8][R2.64+0x4], R5 ;  /* 0x0000040502007986 */ /* 0x000fe2000c101908 */
[----:B------:R-:W-:Y:S05]  /*11600*/  EXIT ;  /* 0x000000000000794d */ /* 0x000fea0003800000 */
.L_x_778:
[----:B------:R-:W0:Y:S01]  /*11610*/  LDC.64 R8, c[0x0][0x410] ;  /* 0x00010400ff087b82 */ /* 0x000e220000000a00 */
[----:B------:R-:W-:Y:S01]  /*11620*/  CS2R R6, SRZ ;  /* 0x0000000000067805 */ /* 0x000fe2000001ff00 */
[----:B------:R-:W-:Y:S06]  /*11630*/  @P0 BRA `(.L_x_781) ;  /* 0x0000000000080947 */ /* 0x000fec0003800000 */
[----:B------:R-:W1:Y:S02]  /*11640*/  LDC.64 R6, c[0x0][0x408] ;  /* 0x00010200ff067b82 */ /* 0x000e640000000a00 */
[----:B-1----:R-:W5:Y:S02]  /*11650*/  LDG.E.64 R6, desc[UR8][R6.64] ;  /* 0x0000000806067981 */ /* 0x002f64000c1e1b00 */
.L_x_781:
[----:B-----5:R-:W-:-:S05]  /*11660*/  IADD3 R10, P1, PT, R4, R6, RZ ;  /* 0x00000006040a7210 */ /* 0x020fca0007f3e0ff */
[----:B------:R-:W-:Y:S01]  /*11670*/  IMAD.X R11, R7, 0x1, R13, P1 ;  /* 0x00000001070b7824 */ /* 0x000fe200008e060d */
[----:B------:R-:W-:-:S04]  /*11680*/  CS2R R6, SRZ ;  /* 0x0000000000067805 */ /* 0x000fc8000001ff00 */
[----:B0-----:R0:W-:Y:S01]  /*11690*/  STG.E.64 desc[UR8][R8.64], R10 ;  /* 0x0000000a08007986 */ /* 0x0011e2000c101b08 */
[----:B------:R-:W-:Y:S05]  /*116a0*/  @P0 BRA `(.L_x_782) ;  /* 0x0000000000080947 */ /* 0x000fea0003800000 */
[----:B------:R-:W1:Y:S02]  /*116b0*/  LDC.64 R6, c[0x0][0x408] ;  /* 0x00010200ff067b82 */ /* 0x000e640000000a00 */
[----:B-1----:R-:W5:Y:S02]  /*116c0*/  LDG.E.64 R6, desc[UR8][R6.64+0x8] ;  /* 0x0000080806067981 */ /* 0x002f64000c1e1b00 */
.L_x_782:
[----:B-----5:R-:W-:Y:S02]  /*116d0*/  IADD3 R6, P1, PT, R0, R6, RZ ;  /* 0x0000000600067210 */ /* 0x020fe40007f3e0ff */
[----:B------:R-:W-:Y:S02]  /*116e0*/  IADD3 R5, P2, P3, R3, -R4, -R0 ;  /* 0x8000000403057210 */ /* 0x000fe40007b5e800 */
[----:B------:R-:W-:Y:S01]  /*116f0*/  SHF.R.S32.HI R0, RZ, 0x1f, R3 ;  /* 0x0000001fff007819 */ /* 0x000fe20000011403 */
[----:B------:R-:W-:Y:S01]  /*11700*/  IMAD.X R7, R15, 0x1, R7, P1 ;  /* 0x000000010f077824 */ /* 0x000fe200008e0607 */
[----:B------:R-:W-:Y:S02]  /*11710*/  CS2R R2, SRZ ;  /* 0x0000000000027805 */ /* 0x000fe4000001ff00 */
[----:B0-----:R-:W-:Y:S02]  /*11720*/  IADD3.X R11, PT, PT, R0, ~R13, ~R15, P2, P3 ;  /* 0x8000000d000b7210 */ /* 0x001fe400017e6c0f */
[----:B------:R0:W-:Y:S01]  /*11730*/  STG.E.64 desc[UR8][R8.64+0x8], R6 ;  /* 0x0000080608007986 */ /* 0x0001e2000c101b08 */
[----:B------:R-:W-:Y:S05]  /*11740*/  @P0 BRA `(.L_x_783) ;  /* 0x0000000000080947 */ /* 0x000fea0003800000 */
[----:B------:R-:W1:Y:S02]  /*11750*/  LDC.64 R2, c[0x0][0x408] ;  /* 0x00010200ff027b82 */ /* 0x000e640000000a00 */
[----:B-1----:R-:W5:Y:S02]  /*11760*/  LDG.E.64 R2, desc[UR8][R2.64+0x10] ;  /* 0x0000100802027981 */ /* 0x002f64000c1e1b00 */
.L_x_783:
[----:B-----5:R-:W-:-:S05]  /*11770*/  IADD3 R2, P0, PT, R2, R5, RZ ;  /* 0x0000000502027210 */ /* 0x020fca0007f1e0ff */
[----:B------:R-:W-:-:S05]  /*11780*/  IMAD.X R3, R3, 0x1, R11, P0 ;  /* 0x0000000103037824 */ /* 0x000fca00000e060b */
[----:B------:R-:W-:Y:S01]  /*11790*/  STG.E.64 desc[UR8][R8.64+0x10], R2 ;  /* 0x0000100208007986 */ /* 0x000fe2000c101b08 */
[----:B------:R-:W-:Y:S05]  /*117a0*/  EXIT ;  /* 0x000000000000794d */ /* 0x000fea0003800000 */
.L_x_502:
[----:B------:R-:W-:Y:S01]  /*117b0*/  BSSY B0, `(.L_x_784) ;  /* 0x0000006000007945 */ /* 0x000fe20003800000 */
[----:B------:R-:W-:Y:S01]  /*117c0*/  PLOP3.LUT P0, PT, P0, PT, PT, 0x8, 0x80 ;  /* 0x000000000080781c */ /* 0x000fe2000070e170 */
[----:B------:R-:W-:-:S12]  /*117d0*/  IMAD.MOV.U32 R8, RZ, RZ, -0x1 ;  /* 0xffffffffff087424 */ /* 0x000fd800078e00ff */
[----:B------:R-:W-:Y:S05]  /*117e0*/  WARPSYNC.COLLECTIVE R8, `(.L_x_785) ;  /* 0x0000000008087348 */ /* 0x000fea0003c00000 */
[----:B------:R-:W-:Y:S01]  /*117f0*/  VOTE.ANY P0, P0 ;  /* 0x0000000000ff7806 */ /* 0x000fe20000000100 */
[----:B------:R-:W-:-:S12]  /*11800*/  ENDCOLLECTIVE ;  /* 0x000000000000791b */ /* 0x000fd80003800000 */
.L_x_785:
[----:B------:R-:W-:Y:S05]  /*11810*/  BSYNC B0 ;  /* 0x0000000000007941 */ /* 0x000fea0003800000 */
.L_x_784:
[----:B------:R-:W-:Y:S05]  /*11820*/  BRA `(.L_x_786) ;  /* 0xffffff4400347947 */ /* 0x000fea000383ffff */
.L_x_504:
[----:B------:R-:W-:Y:S01]  /*11830*/  BSSY B0, `(.L_x_787) ;  /* 0x0000006000007945 */ /* 0x000fe20003800000 */
[----:B------:R-:W-:Y:S01]  /*11840*/  PLOP3.LUT P0, PT, P0, PT, PT, 0x8, 0x80 ;  /* 0x000000000080781c */ /* 0x000fe2000070e170 */
[----:B------:R-:W-:-:S12]  /*11850*/  IMAD.MOV.U32 R8, RZ, RZ, -0x1 ;  /* 0xffffffffff087424 */ /* 0x000fd800078e00ff */
[----:B------:R-:W-:Y:S05]  /*11860*/  WARPSYNC.COLLECTIVE R8, `(.L_x_788) ;  /* 0x0000000008087348 */ /* 0x000fea0003c00000 */
[----:B------:R-:W-:Y:S01]  /*11870*/  VOTE.ANY P0, P0 ;  /* 0x0000000000ff7806 */ /* 0x000fe20000000100 */
[----:B------:R-:W-:-:S12]  /*11880*/  ENDCOLLECTIVE ;  /* 0x000000000000791b */ /* 0x000fd80003800000 */
.L_x_788:
[----:B------:R-:W-:Y:S05]  /*11890*/  BSYNC B0 ;  /* 0x0000000000007941 */ /* 0x000fea0003800000 */
.L_x_787:
[----:B------:R-:W-:Y:S05]  /*118a0*/  BRA `(.L_x_789) ;  /* 0xffffff44008c7947 */ /* 0x000fea000383ffff */
.L_x_506:
[----:B------:R-:W0:Y:S01]  /*118b0*/  S2R R13, SR_GEMASK ;  /* 0x00000000000d7919 */ /* 0x000e220000003c00 */
[----:B------:R-:W-:Y:S01]  /*118c0*/  BSSY B0, `(.L_x_790) ;  /* 0x0000006000007945 */ /* 0x000fe20003800000 */
[----:B------:R-:W-:Y:S01]  /*118d0*/  PLOP3.LUT P0, PT, P0, PT, PT, 0x8, 0x80 ;  /* 0x000000000080781c */ /* 0x000fe2000070e170 */
[----:B------:R-:W-:-:S12]  /*118e0*/  IMAD.MOV.U32 R8, RZ, RZ, -0x1 ;  /* 0xffffffffff087424 */ /* 0x000fd800078e00ff */
[----:B0-----:R-:W-:Y:S05]  /*118f0*/  WARPSYNC.COLLECTIVE R8, `(.L_x_791) ;  /* 0x0000000008087348 */ /* 0x001fea0003c00000 */
[----:B------:R-:W-:Y:S01]  /*11900*/  VOTE.ANY R8, PT, P0 ;  /* 0x0000000000087806 */ /* 0x000fe200000e0100 */
[----:B0-----:R-:W-:Y:S06]  /*11910*/  ENDCOLLECTIVE ;  /* 0x000000000000791b */ /* 0x001fec0003800000 */
.L_x_791:
[----:B------:R-:W-:Y:S05]  /*11920*/  BSYNC B0 ;  /* 0x0000000000007941 */ /* 0x000fea0003800000 */
.L_x_790:
[----:B------:R-:W-:Y:S01]  /*11930*/  LOP3.LUT R8, R8, 0x80000000, R13, 0xec, !PT ;  /* 0x8000000008087812 */ /* 0x000fe200078eec0d */
[----:B------:R-:W-:Y:S01]  /*11940*/  IMAD.MOV.U32 R10, RZ, RZ, 0x1 ;  /* 0x00000001ff0a7424 */ /* 0x000fe200078e00ff */
[----:B------:R-:W-:-:S03]  /*11950*/  LOP3.LUT R81, RZ, R30, RZ, 0x33, !PT ;  /* 0x0000001eff517212 */ /* 0x000fc600078e33ff */
[----:B------:R-:W-:Y:S02]  /*11960*/  VIADD R9, R8, 0xffffffff ;  /* 0xffffffff08097836 */ /* 0x000fe40000000000 */
[----:B------:R-:W-:-:S03]  /*11970*/  IMAD.IADD R81, R81, 0x1, R0 ;  /* 0x0000000151517824 */ /* 0x000fc600078e0200 */
[----:B------:R-:W-:Y:S01]  /*11980*/  LOP3.LUT R15, R8, R9, RZ, 0xc, !PT ;  /* 0x00000009080f7212 */ /* 0x000fe200078e0cff */
[----:B------:R-:W-:Y:S02]  /*11990*/  IMAD.MOV.U32 R9, RZ, RZ, R6 ;  /* 0x000000ffff097224 */ /* 0x000fe400078e0006 */
[----:B------:R-:W-:Y:S01]  /*119a0*/  IMAD.MOV.U32 R8, RZ, RZ, -0x1 ;  /* 0xffffffffff087424 */ /* 0x000fe200078e00ff */
[----:B------:R0:W1:Y:S06]  /*119b0*/  POPC R11, R15 ;  /* 0x0000000f000b7309 */ /* 0x00006c0000000000 */
[----:B01----:R-:W-:Y:S05]  /*119c0*/  WARPSYNC.COLLECTIVE R8, `(.L_x_792) ;  /* 0x0000000008087348 */ /* 0x003fea0003c00000 */
[----:B-1----:R1:W2:Y:S02]  /*119d0*/  SHFL.DOWN P0, R12, R9, R10, R11 ;  /* 0x0800000a090c7389 */ /* 0x0022a4000000000b */
[----:B012---:R-:W-:Y:S05]  /*119e0*/  ENDCOLLECTIVE ;  /* 0x000000000000791b */ /* 0x007fea0003800000 */
.L_x_792:
[----:B------:R-:W-:Y:S02]  /*119f0*/  IMAD.MOV.U32 R9, RZ, RZ, R7 ;  /* 0x000000ffff097224 */ /* 0x000fe400078e0007 */
[----:B------:R-:W-:-:S07]  /*11a00*/  IMAD.MOV.U32 R14, RZ, RZ, R12 ;  /* 0x000000ffff0e7224 */ /* 0x000fce00078e000c */
[----:B------:R-:W-:Y:S05]  /*11a10*/  WARPSYNC.COLLECTIVE R8, `(.L_x_793) ;  /* 0x0000000008087348 */ /* 0x000fea0003c00000 */
[----:B------:R0:W1:Y:S02]  /*11a20*/  SHFL.DOWN P0, R12, R9, R10, R11 ;  /* 0x0800000a090c7389 */ /* 0x000064000000000b */
[----:B01----:R-:W-:Y:S05]  /*11a30*/  ENDCOLLECTIVE ;  /* 0x000000000000791b */ /* 0x003fea0003800000 */
.L_x_793:
[----:B------:R-:W-:Y:S01]  /*11a40*/  IMAD.MOV.U32 R10, RZ, RZ, 0x2 ;  /* 0x00000002ff0a7424 */ /* 0x000fe200078e00ff */
[----:B------:R-:W-:-:S04]  /*11a50*/  ISETP.GE.AND P0, PT, R60, R11, PT ;  /* 0x0000000b3c00720c */ /* 0x000fc80003f06270 */
[----:B------:R-:W-:Y:S02]  /*11a60*/  SEL R15, R14, RZ, !P0 ;  /* 0x000000ff0e0f7207 */ /* 0x000fe40004000000 */
[----:B------:R-:W-:Y:S02]  /*11a70*/  SEL R79, R12, RZ, !P0 ;  /* 0x000000ff0c4f7207 */ /* 0x000fe40004000000 */
[----:B------:R-:W-:Y:S01]  /*11a80*/  IADD3 R15, P0, PT, R6, R15, RZ ;  /* 0x0000000f060f7210 */ /* 0x000fe20007f1e0ff */
[----:B------:R-:W-:-:S04]  /*11a90*/  VIADD R6, R60, 0x2 ;  /* 0x000000023c067836 */ /* 0x000fc80000000000 */
[----:B------:R-:W-:Y:S01]  /*11aa0*/  IMAD.MOV.U32 R9, RZ, RZ, R15 ;  /* 0x000000ffff097224 */ /* 0x000fe200078e000f */
[----:B------:R-:W-:Y:S01]  /*11ab0*/  ISETP.GT.AND P1, PT, R6, R11, PT ;  /* 0x0000000b0600720c */ /* 0x000fe20003f24270 */
[----:B------:R-:W-:Y:S02]  /*11ac0*/  IMAD.X R66, R7, 0x1, R79, P0 ;  /* 0x0000000107427824 */ /* 0x000fe400000e064f */
[----:B------:R-:W-:-:S10]  /*11ad0*/  VIADD R6, R60, 0x4 ;  /* 0x000000043c067836 */ /* 0x000fd40000000000 */
[----:B------:R-:W-:Y:S05]  /*11ae0*/  WARPSYNC.COLLECTIVE R8, `(.L_x_794) ;  /* 0x0000000008087348 */ /* 0x000fea0003c00000 */
[----:B------:R0:W1:Y:S02]  /*11af0*/  SHFL.DOWN P0, R12, R9, R10, R11 ;  /* 0x0800000a090c7389 */ /* 0x000064000000000b */
[----:B01----:R-:W-:Y:S05]  /*11b00*/  ENDCOLLECTIVE ;  /* 0x000000000000791b */ /* 0x003fea0003800000 */
.L_x_794:
[----:B------:R-:W-:Y:S01]  /*11b10*/  IMAD.MOV.U32 R9, RZ, RZ, R66 ;  /* 0x000000ffff097224 */ /* 0x000fe200078e0042 */
[----:B------:R-:W-:-:S04]  /*11b20*/  SEL R12, R12, RZ, !P1 ;  /* 0x000000ff0c0c7207 */ /* 0x000fc80004800000 */
[----:B------:R-:W-:-:S13]  /*11b30*/  IADD3 R7, P2, PT, R12, R15, RZ ;  /* 0x0000000f0c077210 */ /* 0x000fda0007f5e0ff */
[----:B------:R-:W-:Y:S05]  /*11b40*/  WARPSYNC.COLLECTIVE R8, `(.L_x_795) ;  /* 0x0000000008087348 */ /* 0x000fea0003c00000 */
[----:B------:R0:W1:Y:S02]  /*11b50*/  SHFL.DOWN P0, R12, R9, R10, R11 ;  /* 0x0800000a090c7389 */ /* 0x000064000000000b */
[----:B01----:R-:W-:Y:S05]  /*11b60*/  ENDCOLLECTIVE ;  /* 0x000000000000791b */ /* 0x003fea0003800000 */
.L_x_795:
[----:B------:R-:W-:Y:S02]  /*11b70*/  IMAD.MOV.U32 R9, RZ, RZ, R7 ;  /* 0x000000ffff097224 */ /* 0x000fe400078e0007 */
[----:B------:R-:W-:Y:S02]  /*11b80*/  IMAD.MOV.U32 R10, RZ, RZ, 0x4 ;  /* 0x00000004ff0a7424 */ /* 0x000fe400078e00ff */
[----:B------:R-:W-:-:S07]  /*11b90*/  IMAD.MOV.U32 R14, RZ, RZ, R12 ;  /* 0x000000ffff0e7224 */ /* 0x000fce00078e000c */
[----:B------:R-:W-:Y:S05]  /*11ba0*/  WARPSYNC.COLLECTIVE R8, `(.L_x_796) ;  /* 0x0000000008087348 */ /* 0x000fea0003c00000 */
[----:B------:R0:W1:Y:S02]  /*11bb0*/  SHFL.DOWN P0, R12, R9, R10, R11 ;  /* 0x0800000a090c7389 */ /* 0x000064000000000b */
[----:B01----:R-:W-:Y:S05]  /*11bc0*/  ENDCOLLECTIVE ;  /* 0x000000000000791b */ /* 0x003fea0003800000 */
.L_x_796:
[----:B------:R-:W-:Y:S02]  /*11bd0*/  SEL R15, R14, RZ, !P1 ;  /* 0x000000ff0e0f7207 */ /* 0x000fe40004800000 */
[----:B------:R-:W-:-:S03]  /*11be0*/  ISETP.GT.AND P1, PT, R6, R11, PT ;  /* 0x0000000b0600720c */ /* 0x000fc60003f24270 */
[----:B------:R-:W-:-:S04]  /*11bf0*/  IMAD.X R64, R15, 0x1, R66, P2 ;  /* 0x000000010f407824 */ /* 0x000fc800010e0642 */
[----:B------:R-:W-:Y:S01]  /*11c00*/  IMAD.MOV.U32 R9, RZ, RZ, R64 ;  /* 0x000000ffff097224 */ /* 0x000fe200078e0040 */
[----:B------:R-:W-:-:S04]  /*11c10*/  SEL R12, R12, RZ, !P1 ;  /* 0x000000ff0c0c7207 */ /* 0x000fc80004800000 */
[----:B------:R-:W-:-:S13]  /*11c20*/  IADD3 R14, P2, PT, R12, R7, RZ ;  /* 0x000000070c0e7210 */ /* 0x000fda0007f5e0ff */
[----:B------:R-:W-:Y:S05]  /*11c30*/  WARPSYNC.COLLECTIVE R8, `(.L_x_797) ;  /* 0x0000000008087348 */ /* 0x000fea0003c00000 */
[----:B------:R0:W1:Y:S02]  /*11c40*/  SHFL.DOWN P0, R12, R9, R10, R11 ;  /* 0x0800000a090c7389 */ /* 0x000064000000000b */
[----:B01----:R-:W-:Y:S05]  /*11c50*/  ENDCOLLECTIVE ;  /* 0x000000000000791b */ /* 0x003fea0003800000 */
.L_x_797:
[----:B------:R-:W-:Y:S02]  /*11c60*/  IMAD.MOV.U32 R9, RZ, RZ, R14 ;  /* 0x000000ffff097224 */ /* 0x000fe400078e000e */
[----:B------:R-:W-:Y:S02]  /*11c70*/  IMAD.MOV.U32 R10, RZ, RZ, 0x8 ;  /* 0x00000008ff0a7424 */ /* 0x000fe400078e00ff */
[----:B------:R-:W-:-:S07]  /*11c80*/  IMAD.MOV.U32 R6, RZ, RZ, R12 ;  /* 0x000000ffff067224 */ /* 0x000fce00078e000c */
[----:B------:R-:W-:Y:S05]  /*11c90*/  WARPSYNC.COLLECTIVE R8, `(.L_x_798) ;  /* 0x0000000008087348 */ /* 0x000fea0003c00000 */
[----:B------:R0:W1:Y:S02]  /*11ca0*/  SHFL.DOWN P0, R12, R9, R10, R11 ;  /* 0x0800000a090c7389 */ /* 0x000064000000000b */
[----:B01----:R-:W-:Y:S05]  /*11cb0*/  ENDCOLLECTIVE ;  /* 0x000000000000791b */ /* 0x003fea0003800000 */
.L_x_798:
[----:B------:R-:W-:Y:S01]  /*11cc0*/  SEL R15, R6, RZ, !P1 ;  /* 0x000000ff060f7207 */ /* 0x000fe20004800000 */
[----:B------:R-:W-:-:S04]  /*11cd0*/  VIADD R6, R60, 0x8 ;  /* 0x000000083c067836 */ /* 0x000fc80000000000 */
[----:B------:R-:W-:Y:S01]  /*11ce0*/  IMAD.X R15, R15, 0x1, R64, P2 ;  /* 0x000000010f0f7824 */ /* 0x000fe200010e0640 */
[----:B------:R-:W-:-:S03]  /*11cf0*/  ISETP.GT.AND P1, PT, R6, R11, PT ;  /* 0x0000000b0600720c */ /* 0x000fc60003f24270 */
[----:B------:R-:W-:Y:S02]  /*11d00*/  IMAD.MOV.U32 R9, RZ, RZ, R15 ;  /* 0x000000ffff097224 */ /* 0x000fe400078e000f */
[----:B------:R-:W-:-:S08]  /*11d10*/  IMAD.MOV.U32 R6, RZ, RZ, R12 ;  /* 0x000000ffff067224 */ /* 0x000fd000078e000c */
[----:B------:R-:W-:Y:S05]  /*11d20*/  WARPSYNC.COLLECTIVE R8, `(.L_x_799) ;  /* 0x0000000008087348 */ /* 0x000fea0003c00000 */
[----:B------:R0:W1:Y:S02]  /*11d30*/  SHFL.DOWN P0, R12, R9, R10, R11 ;  /* 0x0800000a090c7389 */ /* 0x000064000000000b */
[----:B01----:R-:W-:Y:S05]  /*11d40*/  ENDCOLLECTIVE ;  /* 0x000000000000791b */ /* 0x003fea0003800000 */
.L_x_799:
[----:B------:R-:W-:Y:S01]  /*11d50*/  SEL R7, R6, RZ, !P1 ;  /* 0x000000ff06077207 */ /* 0x000fe20004800000 */
[----:B------:R-:W-:-:S03]  /*11d60*/  IMAD.MOV.U32 R10, RZ, RZ, 0x10 ;  /* 0x00000010ff0a7424 */ /* 0x000fc600078e00ff */
[----:B------:R-:W-:Y:S01]  /*11d70*/  IADD3 R7, P0, PT, R7, R14, RZ ;  /* 0x0000000e07077210 */ /* 0x000fe20007f1e0ff */
[----:B------:R-:W-:Y:S01]  /*11d80*/  VIADD R14, R60, 0x10 ;  /* 0x000000103c0e7836 */ /* 0x000fe20000000000 */
[----:B------:R-:W-:-:S03]  /*11d90*/  SEL R12, R12, RZ, !P1 ;  /* 0x000000ff0c0c7207 */ /* 0x000fc60004800000 */
[----:B------:R-:W-:Y:S02]  /*11da0*/  IMAD.MOV.U32 R9, RZ, RZ, R7 ;  /* 0x000000ffff097224 */ /* 0x000fe400078e0007 */
[----:B------:R-:W-:-:S07]  /*11db0*/  IMAD.X R79, R12, 0x1, R15, P0 ;  /* 0x000000010c4f7824 */ /* 0x000fce00000e060f */
[----:B------:R-:W-:Y:S05]  /*11dc0*/  WARPSYNC.COLLECTIVE R8, `(.L_x_800) ;  /* 0x0000000008087348 */ /* 0x000fea0003c00000 */
[----:B------:R0:W1:Y:S02]  /*11dd0*/  SHFL.DOWN P0, R12, R9, R10, R11 ;  /* 0x0800000a090c7389 */ /* 0x000064000000000b */
[----:B01----:R-:W-:Y:S05]  /*11de0*/  ENDCOLLECTIVE ;  /* 0x000000000000791b */ /* 0x003fea0003800000 */
.L_x_800:
[----:B------:R-:W-:Y:S02]  /*11df0*/  IMAD.MOV.U32 R9, RZ, RZ, R79 ;  /* 0x000000ffff097224 */ /* 0x000fe400078e004f */
[----:B------:R-:W-:-:S07]  /*11e00*/  IMAD.MOV.U32 R6, RZ, RZ, R12 ;  /* 0x000000ffff067224 */ /* 0x000fce00078e000c */
[----:B------:R-:W-:Y:S05]  /*11e10*/  WARPSYNC.COLLECTIVE R8, `(.L_x_801) ;  /* 0x0000000008087348 */ /* 0x000fea0003c00000 */
[----:B------:R0:W1:Y:S02]  /*11e20*/  SHFL.DOWN P0, R12, R9, R10, R11 ;  /* 0x0800000a090c7389 */ /* 0x000064000000000b */
[----:B01----:R-:W-:Y:S05]  /*11e30*/  ENDCOLLECTIVE ;  /* 0x000000000000791b */ /* 0x003fea0003800000 */
.L_x_801:
[----:B------:R-:W0:Y:S02]  /*11e40*/  LDCU.64 UR4, c[0x0][0x3a8] ;  /* 0x00007500ff0477ac */ /* 0x000e240008000a00 */
[----:B0-----:R-:W-:-:S04]  /*11e50*/  UIADD3 UR4, UP0, UPT, UR4, 0x200, URZ ;  /* 0x0000020004047890 */ /* 0x001fc8000ff1e0ff */
[----:B------:R-:W-:Y:S01]  /*11e60*/  UIADD3.X UR5, UPT, UPT, URZ, UR5, URZ, UP0, !UPT ;  /* 0x00000005ff057290 */ /* 0x000fe200087fe4ff */
[----:B------:R-:W-:Y:S01]  /*11e70*/  ISETP.GT.AND P0, PT, R14, R11, PT ;  /* 0x0000000b0e00720c */ /* 0x000fe20003f04270 */
[----:B------:R-:W-:-:S03]  /*11e80*/  IMAD.U32 R14, RZ, RZ, UR4 ;  /* 0x00000004ff0e7e24 */ /* 0x000fc6000f8e00ff */
[----:B------:R-:W-:Y:S01]  /*11e90*/  SEL R6, R6, RZ, !P0 ;  /* 0x000000ff06067207 */ /* 0x000fe20004000000 */
[----:B------:R-:W-:Y:S01]  /*11ea0*/  IMAD.U32 R15, RZ, RZ, UR5 ;  /* 0x00000005ff0f7e24 */ /* 0x000fe2000f8e00ff */
[----:B------:R-:W-:Y:S02]  /*11eb0*/  SEL R12, R12, RZ, !P0 ;  /* 0x000000ff0c0c7207 */ /* 0x000fe40004000000 */
[----:B------:R-:W-:Y:S02]  /*11ec0*/  ISETP.NE.U32.AND P0, PT, R4, 0x65, PT ;  /* 0x000000650400780c */ /* 0x000fe40003f05070 */
[----:B------:R-:W-:Y:S02]  /*11ed0*/  IADD3 R64, P1, PT, R6, R7, RZ ;  /* 0x0000000706407210 */ /* 0x000fe40007f3e0ff */
[----:B------:R-:W-:-:S03]  /*11ee0*/  ISETP.NE.AND.EX P0, PT, R5, RZ, PT, P0 ;  /* 0x000000ff0500720c */ /* 0x000fc60003f05300 */
[----:B------:R-:W-:-:S10]  /*11ef0*/  IMAD.X R79, R12, 0x1, R79, P1 ;  /* 0x000000010c4f7824 */ /* 0x000fd400008e064f */
[----:B------:R-:W-:Y:S05]  /*11f00*/  WARPSYNC.COLLECTIVE R8, `(.L_x_802) ;  /* 0x0000000008087348 */ /* 0x000fea0003c00000 */
[----:B------:R-:W-:Y:S01]  /*11f10*/  VOTE.ALL P0, P0 ;  /* 0x0000000000ff7806 */ /* 0x000fe20000000000 */
[----:B------:R-:W-:-:S12]  /*11f20*/  ENDCOLLECTIVE ;  /* 0x000000000000791b */ /* 0x000fd80003800000 */
.L_x_802:
[----:B------:R-:W-:Y:S05]  /*11f30*/  BRA `(.L_x_803) ;  /* 0xffffff4000d87947 */ /* 0x000fea000383ffff */
.L_x_508:
[----:B------:R-:W-:Y:S01]  /*11f40*/  BSSY B0, `(.L_x_804) ;  /* 0x0000006000007945 */ /* 0x000fe20003800000 */
[----:B------:R-:W-:Y:S01]  /*11f50*/  PLOP3.LUT P0, PT, P0, PT, PT, 0x8, 0x80 ;  /* 0x000000000080781c */ /* 0x000fe2000070e170 */
[----:B------:R-:W-:-:S12]  /*11f60*/  IMAD.MOV.U32 R8, RZ, RZ, -0x1 ;  /* 0xffffffffff087424 */ /* 0x000fd800078e00ff */
[----:B------:R-:W-:Y:S05]  /*11f70*/  WARPSYNC.COLLECTIVE R8, `(.L_x_805) ;  /* 0x0000000008087348 */ /* 0x000fea0003c00000 */
[----:B------:R-:W-:Y:S01]  /*11f80*/  VOTE.ANY P0, P0 ;  /* 0x0000000000ff7806 */ /* 0x000fe20000000100 */
[----:B------:R-:W-:-:S12]  /*11f90*/  ENDCOLLECTIVE ;  /* 0x000000000000791b */ /* 0x000fd80003800000 */
.L_x_805:
[----:B------:R-:W-:Y:S05]  /*11fa0*/  BSYNC B0 ;  /* 0x0000000000007941 */ /* 0x000fea0003800000 */
.L_x_804:
[----:B------:R-:W-:Y:S05]  /*11fb0*/  BRA `(.L_x_806) ;  /* 0xffffff4000e47947 */ /* 0x000fea000383ffff */
.L_x_510:
[----:B------:R-:W-:Y:S01]  /*11fc0*/  BSSY B0, `(.L_x_807) ;  /* 0x0000006000007945 */ /* 0x000fe20003800000 */
[----:B------:R-:W-:Y:S01]  /*11fd0*/  PLOP3.LUT P0, PT, P0, PT, PT, 0x8, 0x80 ;  /* 0x000000000080781c */ /* 0x000fe2000070e170 */
[----:B------:R-:W-:-:S12]  /*11fe0*/  IMAD.MOV.U32 R8, RZ, RZ, -0x1 ;  /* 0xffffffffff087424 */ /* 0x000fd800078e00ff */
[----:B------:R-:W-:Y:S05]  /*11ff0*/  WARPSYNC.COLLECTIVE R8, `(.L_x_808) ;  /* 0x0000000008087348 */ /* 0x000fea0003c00000 */
[----:B------:R-:W-:Y:S01]  /*12000*/  VOTE.ANY P0, P0 ;  /* 0x0000000000ff7806 */ /* 0x000fe20000000100 */
[----:B------:R-:W-:-:S12]  /*12010*/  ENDCOLLECTIVE ;  /* 0x000000000000791b */ /* 0x000fd80003800000 */
.L_x_808:
[----:B------:R-:W-:Y:S05]  /*12020*/  BSYNC B0 ;  /* 0x0000000000007941 */ /* 0x000fea0003800000 */
.L_x_807:
[----:B------:R-:W-:Y:S05]  /*12030*/  BRA `(.L_x_809) ;  /* 0xffffff44003c7947 */ /* 0x000fea000383ffff */
.L_x_512:
[----:B------:R-:W-:Y:S01]  /*12040*/  BSSY B0, `(.L_x_810) ;  /* 0x0000006000007945 */ /* 0x000fe20003800000 */
[----:B------:R-:W-:Y:S01]  /*12050*/  PLOP3.LUT P0, PT, P0, PT, PT, 0x8, 0x80 ;  /* 0x000000000080781c */ /* 0x000fe2000070e170 */
[----:B------:R-:W-:-:S12]  /*12060*/  IMAD.MOV.U32 R8, RZ, RZ, -0x1 ;  /* 0xffffffffff087424 */ /* 0x000fd800078e00ff */
[----:B------:R-:W-:Y:S05]  /*12070*/  WARPSYNC.COLLECTIVE R8, `(.L_x_811) ;  /* 0x0000000008087348 */ /* 0x000fea0003c00000 */
[----:B------:R-:W-:Y:S01]  /*12080*/  VOTE.ANY R8, PT, P0 ;  /* 0x0000000000087806 */ /* 0x000fe200000e0100 */
[----:B------:R-:W-:Y:S06]  /*12090*/  ENDCOLLECTIVE ;  /* 0x000000000000791b */ /* 0x000fec0003800000 */
.L_x_811:
[----:B------:R-:W-:Y:S05]  /*120a0*/  BSYNC B0 ;  /* 0x0000000000007941 */ /* 0x000fea0003800000 */
.L_x_810:
[----:B------:R-:W-:Y:S01]  /*120b0*/  LOP3.LUT R8, R8, 0x80000000, R13, 0xec, !PT ;  /* 0x8000000008087812 */ /* 0x000fe200078eec0d */
[----:B------:R-:W-:Y:S02]  /*120c0*/  IMAD.MOV.U32 R10, RZ, RZ, 0x1 ;  /* 0x00000001ff0a7424 */ /* 0x000fe400078e00ff */
[----:B------:R-:W-:Y:S02]  /*120d0*/  VIADD R81, R81, 0xffffffe0 ;  /* 0xffffffe051517836 */ /* 0x000fe40000000000 */
[----:B------:R-:W-:-:S05]  /*120e0*/  VIADD R9, R8, 0xffffffff ;  /* 0xffffffff08097836 */ /* 0x000fca0000000000 */
[----:B------:R-:W-:Y:S01]  /*120f0*/  LOP3.LUT R66, R8, R9, RZ, 0xc, !PT ;  /* 0x0000000908427212 */ /* 0x000fe200078e0cff */
[----:B------:R-:W-:Y:S02]  /*12100*/  IMAD.MOV.U32 R9, RZ, RZ, R6 ;  /* 0x000000ffff097224 */ /* 0x000fe400078e0006 */
[----:B------:R-:W-:Y:S01]  /*12110*/  IMAD.MOV.U32 R8, RZ, RZ, -0x1 ;  /* 0xffffffffff087424 */ /* 0x000fe200078e00ff */
[----:B------:R0:W1:Y:S06]  /*12120*/  POPC R11, R66 ;  /* 0x00000042000b7309 */ /* 0x00006c0000000000 */
[----:B01----:R-:W-:Y:S05]  /*12130*/  WARPSYNC.COLLECTIVE R8, `(.L_x_812) ;  /* 0x0000000008087348 */ /* 0x003fea0003c00000 */
[----:B-1----:R1:W2:Y:S02]  /*12140*/  SHFL.DOWN P0, R12, R9, R10, R11 ;  /* 0x0800000a090c7389 */ /* 0x0022a4000000000b */
[----:B012---:R-:W-:Y:S05]  /*12150*/  ENDCOLLECTIVE ;  /* 0x000000000000791b */ /* 0x007fea0003800000 */
.L_x_812:
[----:B------:R-:W-:Y:S02]  /*12160*/  IMAD.MOV.U32 R9, RZ, RZ, R7 ;  /* 0x000000ffff097224 */ /* 0x000fe400078e0007 */
[----:B------:R-:W-:-:S07]  /*12170*/  IMAD.MOV.U32 R30, RZ, RZ, R12 ;  /* 0x000000ffff1e7224 */ /* 0x000fce00078e000c */
[----:B------:R-:W-:Y:S05]  /*12180*/  WARPSYNC.COLLECTIVE R8, `(.L_x_813) ;  /* 0x0000000008087348 */ /* 0x000fea0003c00000 */
[----:B------:R0:W1:Y:S02]  /*12190*/  SHFL.DOWN P0, R12, R9, R10, R11 ;  /* 0x0800000a090c7389 */ /* 0x000064000000000b */
[----:B01----:R-:W-:Y:S05]  /*121a0*/  ENDCOLLECTIVE ;  /* 0x000000000000791b */ /* 0x003fea0003800000 */
.L_x_813:
        /* <DEDUP_REMOVED lines=13> */
.L_x_814:
[----:B------:R-:W-:Y:S01]  /*12280*/  IMAD.MOV.U32 R9, RZ, RZ, R68 ;  /* 0x000000ffff097224 */ /* 0x000fe200078e0044 */
[----:B------:R-:W-:-:S07]  /*12290*/  SEL R7, R12, RZ, !P1 ;  /* 0x000000ff0c077207 */ /* 0x000fce0004800000 */
[----:B------:R-:W-:Y:S05]  /*122a0*/  WARPSYNC.COLLECTIVE R8, `(.L_x_815) ;  /* 0x0000000008087348 */ /* 0x000fea0003c00000 */
[----:B------:R0:W1:Y:S02]  /*122b0*/  SHFL.DOWN P0, R12, R9, R10, R11 ;  /* 0x0800000a090c7389 */ /* 0x000064000000000b */
[----:B01----:R-:W-:Y:S05]  /*122c0*/  ENDCOLLECTIVE ;  /* 0x000000000000791b */ /* 0x003fea0003800000 */
.L_x_815:
[----:B------:R-:W-:-:S05]  /*122d0*/  IADD3 R7, P2, PT, R7, R66, RZ ;  /* 0x0000004207077210 */ /* 0x000fca0007f5e0ff */
[----:B------:R-:W-:Y:S02]  /*122e0*/  IMAD.MOV.U32 R9, RZ, RZ, R7 ;  /* 0x000000ffff097224 */ /* 0x000fe400078e0007 */
[----:B------:R-:W-:Y:S02]  /*122f0*/  IMAD.MOV.U32 R10, RZ, RZ, 0x4 ;  /* 0x00000004ff0a7424 */ /* 0x000fe400078e00ff */
[----:B------:R-:W-:-:S07]  /*12300*/  IMAD.MOV.U32 R30, RZ, RZ, R12 ;  /* 0x000000ffff1e7224 */ /* 0x000fce00078e000c */
[----:B------:R-:W-:Y:S05]  /*12310*/  WARPSYNC.COLLECTIVE R8, `(.L_x_816) ;  /* 0x0000000008087348 */ /* 0x000fea0003c00000 */
[----:B------:R0:W1:Y:S02]  /*12320*/  SHFL.DOWN P0, R12, R9, R10, R11 ;  /* 0x0800000a090c7389 */ /* 0x000064000000000b */
[----:B01----:R-:W-:Y:S05]  /*12330*/  ENDCOLLECTIVE ;  /* 0x000000000000791b */ /* 0x003fea0003800000 */
.L_x_816:
        /* <DEDUP_REMOVED lines=9> */
.L_x_817:
[----:B------:R-:W-:Y:S02]  /*123d0*/  IMAD.MOV.U32 R9, RZ, RZ, R66 ;  /* 0x000000ffff097224 */ /* 0x000fe400078e0042 */
[----:B------:R-:W-:Y:S02]  /*123e0*/  IMAD.MOV.U32 R10, RZ, RZ, 0x8 ;  /* 0x00000008ff0a7424 */ /* 0x000fe400078e00ff */
[----:B------:R-:W-:-:S07]  /*123f0*/  IMAD.MOV.U32 R6, RZ, RZ, R12 ;  /* 0x000000ffff067224 */ /* 0x000fce00078e000c */
[----:B------:R-:W-:Y:S05]  /*12400*/  WARPSYNC.COLLECTIVE R8, `(.L_x_818) ;  /* 0x0000000008087348 */ /* 0x000fea0003c00000 */
[----:B------:R0:W1:Y:S02]  /*12410*/  SHFL.DOWN P0, R12, R9, R10, R11 ;  /* 0x0800000a090c7389 */ /* 0x000064000000000b */
[----:B01----:R-:W-:Y:S05]  /*12420*/  ENDCOLLECTIVE ;  /* 0x000000000000791b */ /* 0x003fea0003800000 */
.L_x_818:
        /* <DEDUP_REMOVED lines=9> */
.L_x_819:
        /* <DEDUP_REMOVED lines=10> */
.L_x_820:
[----:B------:R-:W-:Y:S02]  /*12560*/  IMAD.MOV.U32 R9, RZ, RZ, R30 ;  /* 0x000000ffff097224 */ /* 0x000fe400078e001e */
[----:B------:R-:W-:-:S07]  /*12570*/  IMAD.MOV.U32 R6, RZ, RZ, R12 ;  /* 0x000000ffff067224 */ /* 0x000fce00078e000c */
[----:B------:R-:W-:Y:S05]  /*12580*/  WARPSYNC.COLLECTIVE R8, `(.L_x_821) ;  /* 0x0000000008087348 */ /* 0x000fea0003c00000 */
[----:B------:R0:W1:Y:S02]  /*12590*/  SHFL.DOWN P0, R12, R9, R10, R11 ;  /* 0x0800000a090c7389 */ /* 0x000064000000000b */
[----:B01----:R-:W-:Y:S05]  /*125a0*/  ENDCOLLECTIVE ;  /* 0x000000000000791b */ /* 0x003fea0003800000 */
.L_x_821:
[----:B------:R-:W-:-:S04]  /*125b0*/  ISETP.GT.AND P0, PT, R66, R11, PT ;  /* 0x0000000b4200720c */ /* 0x000fc80003f04270 */
[----:B------:R-:W-:Y:S02]  /*125c0*/  SEL R6, R6, RZ, !P0 ;  /* 0x000000ff06067207 */ /* 0x000fe40004000000 */
[----:B------:R-:W-:Y:S02]  /*125d0*/  SEL R12, R12, RZ, !P0 ;  /* 0x000000ff0c0c7207 */ /* 0x000fe40004000000 */
[----:B------:R-:W-:Y:S02]  /*125e0*/  ISETP.NE.U32.AND P0, PT, R4, 0x65, PT ;  /* 0x000000650400780c */ /* 0x000fe40003f05070 */
[----:B------:R-:W-:Y:S02]  /*125f0*/  IADD3 R64, P2, P1, R6, R7, R64 ;  /* 0x0000000706407210 */ /* 0x000fe4000795e040 */
[----:B------:R-:W-:Y:S02]  /*12600*/  ISETP.NE.AND.EX P0, PT, R5, RZ, PT, P0 ;  /* 0x000000ff0500720c */ /* 0x000fe40003f05300 */
[----:B------:R-:W-:-:S11]  /*12610*/  IADD3.X R79, PT, PT, R12, R30, R79, P2, P1 ;  /* 0x0000001e0c4f7210 */ /* 0x000fd600017e244f */
[----:B------:R-:W-:Y:S05]  /*12620*/  WARPSYNC.COLLECTIVE R8, `(.L_x_822) ;  /* 0x0000000008087348 */ /* 0x000fea0003c00000 */
[----:B------:R-:W-:Y:S01]  /*12630*/  VOTE.ALL P0, P0 ;  /* 0x0000000000ff7806 */ /* 0x000fe20000000000 */
[----:B------:R-:W-:-:S12]  /*12640*/  ENDCOLLECTIVE ;  /* 0x000000000000791b */ /* 0x000fd80003800000 */
.L_x_822:
[----:B------:R-:W-:Y:S05]  /*12650*/  BRA `(.L_x_823) ;  /* 0xffffff4000887947 */ /* 0x000fea000383ffff */
.L_x_690:
[----:B------:R-:W-:Y:S01]  /*12660*/  BSSY B1, `(.L_x_824) ;  /* 0x0000006000017945 */ /* 0x000fe20003800000 */
[----:B------:R-:W-:Y:S01]  /*12670*/  PLOP3.LUT P0, PT, P0, PT, PT, 0x8, 0x80 ;  /* 0x000000000080781c */ /* 0x000fe2000070e170 */
[----:B------:R-:W-:-:S12]  /*12680*/  IMAD.MOV.U32 R8, RZ, RZ, -0x1 ;  /* 0xffffffffff087424 */ /* 0x000fd800078e00ff */
[----:B------:R-:W-:Y:S05]  /*12690*/  WARPSYNC.COLLECTIVE R8, `(.L_x_825) ;  /* 0x0000000008087348 */ /* 0x000fea0003c00000 */
[----:B------:R-:W-:Y:S01]  /*126a0*/  VOTE.ANY P0, P0 ;  /* 0x0000000000ff7806 */ /* 0x000fe20000000100 */
[----:B------:R-:W-:-:S12]  /*126b0*/  ENDCOLLECTIVE ;  /* 0x000000000000791b */ /* 0x000fd80003800000 */
.L_x_825:
[----:B------:R-:W-:Y:S05]  /*126c0*/  BSYNC B1 ;  /* 0x0000000000017941 */ /* 0x000fea0003800000 */
.L_x_824:
[----:B------:R-:W-:Y:S05]  /*126d0*/  BRA `(.L_x_826) ;  /* 0xffffffc4002c7947 */ /* 0x000fea000383ffff */
.L_x_692:
[----:B------:R-:W-:Y:S01]  /*126e0*/  BSSY B1, `(.L_x_827) ;  /* 0x0000006000017945 */ /* 0x000fe20003800000 */
[----:B------:R-:W-:Y:S01]  /*126f0*/  PLOP3.LUT P0, PT, P0, PT, PT, 0x8, 0x80 ;  /* 0x000000000080781c */ /* 0x000fe2000070e170 */
[----:B------:R-:W-:-:S12]  /*12700*/  IMAD.MOV.U32 R8, RZ, RZ, -0x1 ;  /* 0xffffffffff087424 */ /* 0x000fd800078e00ff */
[----:B------:R-:W-:Y:S05]  /*12710*/  WARPSYNC.COLLECTIVE R8, `(.L_x_828) ;  /* 0x0000000008087348 */ /* 0x000fea0003c00000 */
[----:B------:R-:W-:Y:S01]  /*12720*/  VOTE.ANY P0, P0 ;  /* 0x0000000000ff7806 */ /* 0x000fe20000000100 */
[----:B------:R-:W-:-:S12]  /*12730*/  ENDCOLLECTIVE ;  /* 0x000000000000791b */ /* 0x000fd80003800000 */
.L_x_828:
[----:B------:R-:W-:Y:S05]  /*12740*/  BSYNC B1 ;  /* 0x0000000000017941 */ /* 0x000fea0003800000 */
.L_x_827:
[----:B------:R-:W-:Y:S05]  /*12750*/  BRA `(.L_x_829) ;  /* 0xffffffc400847947 */ /* 0x000fea000383ffff */
.L_x_694:
[----:B------:R-:W0:Y:S01]  /*12760*/  S2R R13, SR_GEMASK ;  /* 0x00000000000d7919 */ /* 0x000e220000003c00 */
[----:B------:R-:W-:Y:S01]  /*12770*/  BSSY B1, `(.L_x_830) ;  /* 0x0000006000017945 */ /* 0x000fe20003800000 */
[----:B------:R-:W-:Y:S01]  /*12780*/  PLOP3.LUT P0, PT, P0, PT, PT, 0x8, 0x80 ;  /* 0x000000000080781c */ /* 0x000fe2000070e170 */
[----:B------:R-:W-:-:S12]  /*12790*/  IMAD.MOV.U32 R8, RZ, RZ, -0x1 ;  /* 0xffffffffff087424 */ /* 0x000fd800078e00ff */
[----:B0-----:R-:W-:Y:S05]  /*127a0*/  WARPSYNC.COLLECTIVE R8, `(.L_x_831) ;  /* 0x0000000008087348 */ /* 0x001fea0003c00000 */
[----:B------:R-:W-:Y:S01]  /*127b0*/  VOTE.ANY R8, PT, P0 ;  /* 0x0000000000087806 */ /* 0x000fe200000e0100 */
[----:B0-----:R-:W-:Y:S06]  /*127c0*/  ENDCOLLECTIVE ;  /* 0x000000000000791b */ /* 0x001fec0003800000 */
.L_x_831:
[----:B------:R-:W-:Y:S05]  /*127d0*/  BSYNC B1 ;  /* 0x0000000000017941 */ /* 0x000fea0003800000 */
.L_x_830:
[----:B------:R-:W-:Y:S01]  /*127e0*/  LOP3.LUT R8, R8, 0x80000000, R13, 0xec, !PT ;  /* 0x8000000008087812 */ /* 0x000fe200078eec0d */
[----:B------:R-:W-:-:S04]  /*127f0*/  IMAD.MOV.U32 R10, RZ, RZ, 0x1 ;  /* 0x00000001ff0a7424 */ /* 0x000fc800078e00ff */
        /* <DEDUP_REMOVED lines=8> */
.L_x_832:
[----:B------:R-:W-:Y:S02]  /*12880*/  IMAD.MOV.U32 R9, RZ, RZ, R7 ;  /* 0x000000ffff097224 */ /* 0x000fe400078e0007 */
[----:B------:R-:W-:-:S07]  /*12890*/  IMAD.MOV.U32 R14, RZ, RZ, R12 ;  /* 0x000000ffff0e7224 */ /* 0x000fce00078e000c */
[----:B------:R-:W-:Y:S05]  /*128a0*/  WARPSYNC.COLLECTIVE R8, `(.L_x_833) ;  /* 0x0000000008087348 */ /* 0x000fea0003c00000 */
[----:B------:R0:W1:Y:S02]  /*128b0*/  SHFL.DOWN P0, R12, R9, R10, R11 ;  /* 0x0800000a090c7389 */ /* 0x000064000000000b */
[----:B01----:R-:W-:Y:S05]  /*128c0*/  ENDCOLLECTIVE ;  /* 0x000000000000791b */ /* 0x003fea0003800000 */
.L_x_833:
        /* <DEDUP_REMOVED lines=13> */
.L_x_834:
[----:B------:R-:W-:Y:S01]  /*129a0*/  IMAD.MOV.U32 R9, RZ, RZ, R71 ;  /* 0x000000ffff097224 */ /* 0x000fe200078e0047 */
[----:B------:R-:W-:-:S04]  /*129b0*/  SEL R12, R12, RZ, !P1 ;  /* 0x000000ff0c0c7207 */ /* 0x000fc80004800000 */
[----:B------:R-:W-:-:S13]  /*129c0*/  IADD3 R7, P2, PT, R12, R15, RZ ;  /* 0x0000000f0c077210 */ /* 0x000fda0007f5e0ff */
[----:B------:R-:W-:Y:S05]  /*129d0*/  WARPSYNC.COLLECTIVE R8, `(.L_x_835) ;  /* 0x0000000008087348 */ /* 0x000fea0003c00000 */
[----:B------:R0:W1:Y:S02]  /*129e0*/  SHFL.DOWN P0, R12, R9, R10, R11 ;  /* 0x0800000a090c7389 */ /* 0x000064000000000b */
[----:B01----:R-:W-:Y:S05]  /*129f0*/  ENDCOLLECTIVE ;  /* 0x000000000000791b */ /* 0x003fea0003800000 */
.L_x_835:
[----:B------:R-:W-:Y:S02]  /*12a00*/  IMAD.MOV.U32 R9, RZ, RZ, R7 ;  /* 0x000000ffff097224 */ /* 0x000fe400078e0007 */
[----:B------:R-:W-:Y:S02]  /*12a10*/  IMAD.MOV.U32 R10, RZ, RZ, 0x4 ;  /* 0x00000004ff0a7424 */ /* 0x000fe400078e00ff */
[----:B------:R-:W-:-:S07]  /*12a20*/  IMAD.MOV.U32 R14, RZ, RZ, R12 ;  /* 0x000000ffff0e7224 */ /* 0x000fce00078e000c */
[----:B------:R-:W-:Y:S05]  /*12a30*/  WARPSYNC.COLLECTIVE R8, `(.L_x_836) ;  /* 0x0000000008087348 */ /* 0x000fea0003c00000 */
[----:B------:R0:W1:Y:S02]  /*12a40*/  SHFL.DOWN P0, R12, R9, R10, R11 ;  /* 0x0800000a090c7389 */ /* 0x000064000000000b */
[----:B01----:R-:W-:Y:S05]  /*12a50*/  ENDCOLLECTIVE ;  /* 0x000000000000791b */ /* 0x003fea0003800000 */
.L_x_836:
[----:B------:R-:W-:Y:S02]  /*12a60*/  SEL R14, R14, RZ, !P1 ;  /* 0x000000ff0e0e7207 */ /* 0x000fe40004800000 */
[----:B------:R-:W-:-:S03]  /*12a70*/  ISETP.GT.AND P1, PT, R6, R11, PT ;  /* 0x0000000b0600720c */ /* 0x000fc60003f24270 */
[----:B------:R-:W-:Y:S01]  /*12a80*/  IMAD.X R72, R14, 0x1, R71, P2 ;  /* 0x000000010e487824 */ /* 0x000fe200010e0647 */
[----:B------:R-:W-:-:S03]  /*12a90*/  LOP3.LUT R71, RZ, R20, RZ, 0x33, !PT ;  /* 0x00000014ff477212 */ /* 0x000fc600078e33ff */
[----:B------:R-:W-:Y:S02]  /*12aa0*/  IMAD.MOV.U32 R9, RZ, RZ, R72 ;  /* 0x000000ffff097224 */ /* 0x000fe400078e0048 */
[----:B------:R-:W-:Y:S01]  /*12ab0*/  IMAD.IADD R71, R71, 0x1, R0 ;  /* 0x0000000147477824 */ /* 0x000fe200078e0200 */
[----:B------:R-:W-:-:S04]  /*12ac0*/  SEL R12, R12, RZ, !P1 ;  /* 0x000000ff0c0c7207 */ /* 0x000fc80004800000 */
[----:B------:R-:W-:-:S13]  /*12ad0*/  IADD3 R14, P2, PT, R12, R7, RZ ;  /* 0x000000070c0e7210 */ /* 0x000fda0007f5e0ff */
[----:B------:R-:W-:Y:S05]  /*12ae0*/  WARPSYNC.COLLECTIVE R8, `(.L_x_837) ;  /* 0x0000000008087348 */ /* 0x000fea0003c00000 */
[----:B------:R0:W1:Y:S02]  /*12af0*/  SHFL.DOWN P0, R12, R9, R10, R11 ;  /* 0x0800000a090c7389 */ /* 0x000064000000000b */
[----:B01----:R-:W-:Y:S05]  /*12b00*/  ENDCOLLECTIVE ;  /* 0x000000000000791b */ /* 0x003fea0003800000 */
.L_x_837:
[----:B------:R-:W-:Y:S02]  /*12b10*/  IMAD.MOV.U32 R9, RZ, RZ, R14 ;  /* 0x000000ffff097224 */ /* 0x000fe400078e000e */
[----:B------:R-:W-:Y:S02]  /*12b20*/  IMAD.MOV.U32 R10, RZ, RZ, 0x8 ;  /* 0x00000008ff0a7424 */ /* 0x000fe400078e00ff */
[----:B------:R-:W-:-:S07]  /*12b30*/  IMAD.MOV.U32 R6, RZ, RZ, R12 ;  /* 0x000000ffff067224 */ /* 0x000fce00078e000c */
[----:B------:R-:W-:Y:S05]  /*12b40*/  WARPSYNC.COLLECTIVE R8, `(.L_x_838) ;  /* 0x0000000008087348 */ /* 0x000fea0003c00000 */
[----:B------:R0:W1:Y:S02]  /*12b50*/  SHFL.DOWN P0, R12, R9, R10, R11 ;  /* 0x0800000a090c7389 */ /* 0x000064000000000b */
[----:B01----:R-:W-:Y:S05]  /*12b60*/  ENDCOLLECTIVE ;  /* 0x000000000000791b */ /* 0x003fea0003800000 */
.L_x_838:
        /* <DEDUP_REMOVED lines=9> */
.L_x_839:
        /* <DEDUP_REMOVED lines=10> */
.L_x_840:
[----:B------:R-:W-:Y:S02]  /*12ca0*/  IMAD.MOV.U32 R9, RZ, RZ, R73 ;  /* 0x000000ffff097224 */ /* 0x000fe400078e0049 */
[----:B------:R-:W-:-:S07]  /*12cb0*/  IMAD.MOV.U32 R6, RZ, RZ, R12 ;  /* 0x000000ffff067224 */ /* 0x000fce00078e000c */
[----:B------:R-:W-:Y:S05]  /*12cc0*/  WARPSYNC.COLLECTIVE R8, `(.L_x_841) ;  /* 0x0000000008087348 */ /* 0x000fea0003c00000 */
[----:B------:R0:W1:Y:S02]  /*12cd0*/  SHFL.DOWN P0, R12, R9, R10, R11 ;  /* 0x0800000a090c7389 */ /* 0x000064000000000b */
[----:B01----:R-:W-:Y:S05]  /*12ce0*/  ENDCOLLECTIVE ;  /* 0x000000000000791b */ /* 0x003fea0003800000 */
.L_x_841:
        /* <DEDUP_REMOVED lines=15> */
.L_x_842:
[----:B------:R-:W-:Y:S05]  /*12de0*/  BRA `(.L_x_843) ;  /* 0xffffffc000d07947 */ /* 0x000fea000383ffff */
.L_x_696:
[----:B------:R-:W-:Y:S01]  /*12df0*/  BSSY B1, `(.L_x_844) ;  /* 0x0000006000017945 */ /* 0x000fe20003800000 */
[----:B------:R-:W-:Y:S01]  /*12e00*/  PLOP3.LUT P0, PT, P0, PT, PT, 0x8, 0x80 ;  /* 0x000000000080781c */ /* 0x000fe2000070e170 */
[----:B------:R-:W-:-:S12]  /*12e10*/  IMAD.MOV.U32 R8, RZ, RZ, -0x1 ;  /* 0xffffffffff087424 */ /* 0x000fd800078e00ff */
[----:B------:R-:W-:Y:S05]  /*12e20*/  WARPSYNC.COLLECTIVE R8, `(.L_x_845) ;  /* 0x0000000008087348 */ /* 0x000fea0003c00000 */
[----:B------:R-:W-:Y:S01]  /*12e30*/  VOTE.ANY P0, P0 ;  /* 0x0000000000ff7806 */ /* 0x000fe20000000100 */
[----:B------:R-:W-:-:S12]  /*12e40*/  ENDCOLLECTIVE ;  /* 0x000000000000791b */ /* 0x000fd80003800000 */
.L_x_845:
[----:B------:R-:W-:Y:S05]  /*12e50*/  BSYNC B1 ;  /* 0x0000000000017941 */ /* 0x000fea0003800000 */
.L_x_844:
[----:B------:R-:W-:Y:S05]  /*12e60*/  BRA `(.L_x_846) ;  /* 0xffffffc000dc7947 */ /* 0x000fea000383ffff */
.L_x_698:
[----:B------:R-:W-:Y:S01]  /*12e70*/  BSSY B1, `(.L_x_847) ;  /* 0x0000006000017945 */ /* 0x000fe20003800000 */
[----:B------:R-:W-:Y:S01]  /*12e80*/  PLOP3.LUT P0, PT, P0, PT, PT, 0x8, 0x80 ;  /* 0x000000000080781c */ /* 0x000fe2000070e170 */
[----:B------:R-:W-:-:S12]  /*12e90*/  IMAD.MOV.U32 R8, RZ, RZ, -0x1 ;  /* 0xffffffffff087424 */ /* 0x000fd800078e00ff */
[----:B------:R-:W-:Y:S05]  /*12ea0*/  WARPSYNC.COLLECTIVE R8, `(.L_x_848) ;  /* 0x0000000008087348 */ /* 0x000fea0003c00000 */
[----:B------:R-:W-:Y:S01]  /*12eb0*/  VOTE.ANY P0, P0 ;  /* 0x0000000000ff7806 */ /* 0x000fe20000000100 */
[----:B------:R-:W-:-:S12]  /*12ec0*/  ENDCOLLECTIVE ;  /* 0x000000000000791b */ /* 0x000fd80003800000 */
.L_x_848:
[----:B------:R-:W-:Y:S05]  /*12ed0*/  BSYNC B1 ;  /* 0x0000000000017941 */ /* 0x000fea0003800000 */
.L_x_847:
[----:B------:R-:W-:Y:S05]  /*12ee0*/  BRA `(.L_x_849) ;  /* 0xffffffc400347947 */ /* 0x000fea000383ffff */
.L_x_700:
[----:B------:R-:W-:Y:S01]  /*12ef0*/  BSSY B1, `(.L_x_850) ;  /* 0x0000006000017945 */ /* 0x000fe20003800000 */
[----:B------:R-:W-:Y:S01]  /*12f00*/  PLOP3.LUT P0, PT, P0, PT, PT, 0x8, 0x80 ;  /* 0x000000000080781c */ /* 0x000fe2000070e170 */
[----:B------:R-:W-:-:S12]  /*12f10*/  IMAD.MOV.U32 R8, RZ, RZ, -0x1 ;  /* 0xffffffffff087424 */ /* 0x000fd800078e00ff */
[----:B------:R-:W-:Y:S05]  /*12f20*/  WARPSYNC.COLLECTIVE R8, `(.L_x_851) ;  /* 0x0000000008087348 */ /* 0x000fea0003c00000 */
[----:B------:R-:W-:Y:S01]  /*12f30*/  VOTE.ANY R8, PT, P0 ;  /* 0x0000000000087806 */ /* 0x000fe200000e0100 */
[----:B------:R-:W-:Y:S06]  /*12f40*/  ENDCOLLECTIVE ;  /* 0x000000000000791b */ /* 0x000fec0003800000 */
.L_x_851:
[----:B------:R-:W-:Y:S05]  /*12f50*/  BSYNC B1 ;  /* 0x0000000000017941 */ /* 0x000fea0003800000 */
.L_x_850:
        /* <DEDUP_REMOVED lines=11> */
.L_x_852:
[----:B------:R-:W-:Y:S02]  /*13010*/  IMAD.MOV.U32 R9, RZ, RZ, R7 ;  /* 0x000000ffff097224 */ /* 0x000fe400078e0007 */
[----:B------:R-:W-:-:S07]  /*13020*/  IMAD.MOV.U32 R20, RZ, RZ, R12 ;  /* 0x000000ffff147224 */ /* 0x000fce00078e000c */
[----:B------:R-:W-:Y:S05]  /*13030*/  WARPSYNC.COLLECTIVE R8, `(.L_x_853) ;  /* 0x0000000008087348 */ /* 0x000fea0003c00000 */
[----:B------:R0:W1:Y:S02]  /*13040*/  SHFL.DOWN P0, R12, R9, R10, R11 ;  /* 0x0800000a090c7389 */ /* 0x000064000000000b */
[----:B01----:R-:W-:Y:S05]  /*13050*/  ENDCOLLECTIVE ;  /* 0x000000000000791b */ /* 0x003fea0003800000 */
.L_x_853:
        /* <DEDUP_REMOVED lines=13> */
.L_x_854:
[----:B------:R-:W-:Y:S01]  /*13130*/  IMAD.MOV.U32 R9, RZ, RZ, R75 ;  /* 0x000000ffff097224 */ /* 0x000fe200078e004b */
[----:B------:R-:W-:-:S07]  /*13140*/  SEL R7, R12, RZ, !P1 ;  /* 0x000000ff0c077207 */ /* 0x000fce0004800000 */
[----:B------:R-:W-:Y:S05]  /*13150*/  WARPSYNC.COLLECTIVE R8, `(.L_x_855) ;  /* 0x0000000008087348 */ /* 0x000fea0003c00000 */
[----:B------:R0:W1:Y:S02]  /*13160*/  SHFL.DOWN P0, R12, R9, R10, R11 ;  /* 0x0800000a090c7389 */ /* 0x000064000000000b */
[----:B01----:R-:W-:Y:S05]  /*13170*/  ENDCOLLECTIVE ;  /* 0x000000000000791b */ /* 0x003fea0003800000 */
.L_x_855:
[----:B------:R-:W-:-:S05]  /*13180*/  IADD3 R7, P2, PT, R7, R74, RZ ;  /* 0x0000004a07077210 */ /* 0x000fca0007f5e0ff */
[----:B------:R-:W-:Y:S02]  /*13190*/  IMAD.MOV.U32 R9, RZ, RZ, R7 ;  /* 0x000000ffff097224 */ /* 0x000fe400078e0007 */
[----:B------:R-:W-:Y:S02]  /*131a0*/  IMAD.MOV.U32 R10, RZ, RZ, 0x4 ;  /* 0x00000004ff0a7424 */ /* 0x000fe400078e00ff */
[----:B------:R-:W-:-:S07]  /*131b0*/  IMAD.MOV.U32 R20, RZ, RZ, R12 ;  /* 0x000000ffff147224 */ /* 0x000fce00078e000c */
[----:B------:R-:W-:Y:S05]  /*131c0*/  WARPSYNC.COLLECTIVE R8, `(.L_x_856) ;  /* 0x0000000008087348 */ /* 0x000fea0003c00000 */
[----:B------:R0:W1:Y:S02]  /*131d0*/  SHFL.DOWN P0, R12, R9, R10, R11 ;  /* 0x0800000a090c7389 */ /* 0x000064000000000b */
[----:B01----:R-:W-:Y:S05]  /*131e0*/  ENDCOLLECTIVE ;  /* 0x000000000000791b */ /* 0x003fea0003800000 */
.L_x_856:
        /* <DEDUP_REMOVED lines=9> */
.L_x_857:
[----:B------:R-:W-:Y:S02]  /*13280*/  IMAD.MOV.U32 R9, RZ, RZ, R74 ;  /* 0x000000ffff097224 */ /* 0x000fe400078e004a */
[----:B------:R-:W-:Y:S02]  /*13290*/  IMAD.MOV.U32 R10, RZ, RZ, 0x8 ;  /* 0x00000008ff0a7424 */ /* 0x000fe400078e00ff */
[----:B------:R-:W-:-:S07]  /*132a0*/  IMAD.MOV.U32 R6, RZ, RZ, R12 ;  /* 0x000000ffff067224 */ /* 0x000fce00078e000c */
[----:B------:R-:W-:Y:S05]  /*132b0*/  WARPSYNC.COLLECTIVE R8, `(.L_x_858) ;  /* 0x0000000008087348 */ /* 0x000fea0003c00000 */
[----:B------:R0:W1:Y:S02]  /*132c0*/  SHFL.DOWN P0, R12, R9, R10, R11 ;  /* 0x0800000a090c7389 */ /* 0x000064000000000b */
[----:B01----:R-:W-:Y:S05]  /*132d0*/  ENDCOLLECTIVE ;  /* 0x000000000000791b */ /* 0x003fea0003800000 */
.L_x_858:
        /* <DEDUP_REMOVED lines=9> */
.L_x_859:
        /* <DEDUP_REMOVED lines=10> */
.L_x_860:
[----:B------:R-:W-:Y:S02]  /*13410*/  IMAD.MOV.U32 R9, RZ, RZ, R20 ;  /* 0x000000ffff097224 */ /* 0x000fe400078e0014 */
[----:B------:R-:W-:-:S07]  /*13420*/  IMAD.MOV.U32 R6, RZ, RZ, R12 ;  /* 0x000000ffff067224 */ /* 0x000fce00078e000c */
[----:B------:R-:W-:Y:S05]  /*13430*/  WARPSYNC.COLLECTIVE R8, `(.L_x_861) ;  /* 0x0000000008087348 */ /* 0x000fea0003c00000 */
[----:B------:R0:W1:Y:S02]  /*13440*/  SHFL.DOWN P0, R12, R9, R10, R11 ;  /* 0x0800000a090c7389 */ /* 0x000064000000000b */
[----:B01----:R-:W-:Y:S05]  /*13450*/  ENDCOLLECTIVE ;  /* 0x000000000000791b */ /* 0x003fea0003800000 */
.L_x_861:
        /* <DEDUP_REMOVED lines=10> */
.L_x_862:
[----:B------:R-:W-:Y:S05]  /*13500*/  BRA `(.L_x_863) ;  /* 0xffffffc000807947 */ /* 0x000fea000383ffff */
.L_x_864:
        /* <DEDUP_REMOVED lines=15> */
.L_x_1406:


//--------------------- .text._ZN3cub18CUB_300001_SM_10006detail19three_way_partition33DeviceThreeWayPartitionInitKernelINS0_13ScanTileStateImLb1EEEPjEEvT_iT0_ --------------------------
	.section	.text._ZN3cub18CUB_300001_SM_10006detail19three_way_partition33DeviceThreeWayPartitionInitKernelINS0_13ScanTileStateImLb1EEEPjEEvT_iT0_,"ax",@progbits
	.align	128
        .global         _ZN3cub18CUB_300001_SM_10006detail19three_way_partition33DeviceThreeWayPartitionInitKernelINS0_13ScanTileStateImLb1EEEPjEEvT_iT0_
        .type           _ZN3cub18CUB_300001_SM_10006detail19three_way_partition33DeviceThreeWayPartitionInitKernelINS0_13ScanTileStateImLb1EEEPjEEvT_iT0_,@function
        .size           _ZN3cub18CUB_300001_SM_10006detail19three_way_partition33DeviceThreeWayPartitionInitKernelINS0_13ScanTileStateImLb1EEEPjEEvT_iT0_,(.L_x_1407 - _ZN3cub18CUB_300001_SM_10006detail19three_way_partition33DeviceThreeWayPartitionInitKernelINS0_13ScanTileStateImLb1EEEPjEEvT_iT0_)
        .other          _ZN3cub18CUB_300001_SM_10006detail19three_way_partition33DeviceThreeWayPartitionInitKernelINS0_13ScanTileStateImLb1EEEPjEEvT_iT0_,@"STO_CUDA_ENTRY STV_DEFAULT"
_ZN3cub18CUB_300001_SM_10006detail19three_way_partition33DeviceThreeWayPartitionInitKernelINS0_13ScanTileStateImLb1EEEPjEEvT_iT0_:
.text._ZN3cub18CUB_300001_SM_10006detail19three_way_partition33DeviceThreeWayPartitionInitKernelINS0_13ScanTileStateImLb1EEEPjEEvT_iT0_:
[----:B------:R-:W-:Y:S01]  /*0000*/  LDC R1, c[0x0][0x37c] ;  /* 0x0000df00ff017b82 */ /* 0x000fe20000000800 */
[----:B------:R-:W0:Y:S07]  /*0010*/  S2R R13, SR_TID.X ;  /* 0x00000000000d7919 */ /* 0x000e2e0000002100 */
[----:B------:R-:W1:Y:S01]  /*0020*/  S2UR UR6, SR_CTAID.X ;  /* 0x00000000000679c3 */ /* 0x000e620000002500 */
[----:B------:R-:W2:Y:S01]  /*0030*/  LDCU UR4, c[0x0][0x388] ;  /* 0x00007100ff0477ac */ /* 0x000ea20008000800 */
[----:B------:R-:W-:-:S06]  /*0040*/  CS2R R10, SRZ ;  /* 0x00000000000a7805 */ /* 0x000fcc000001ff00 */
[----:B------:R-:W1:Y:S01]  /*0050*/  LDC R7, c[0x0][0x360] ;  /* 0x0000d800ff077b82 */ /* 0x000e620000000800 */
[----:B0-----:R-:W-:Y:S01]  /*0060*/  ISETP.GT.U32.AND P0, PT, R13, 0x1f, PT ;  /* 0x0000001f0d00780c */ /* 0x001fe20003f04070 */
[----:B-1----:R-:W-:Y:S01]  /*0070*/  IMAD R7, R7, UR6, R13 ;  /* 0x0000000607077c24 */ /* 0x002fe2000f8e020d */
[----:B------:R-:W-:Y:S02]  /*0080*/  ISETP.GT.U32.AND P2, PT, R13, 0x1, PT ;  /* 0x000000010d00780c */ /* 0x000fe40003f44070 */
[----:B------:R-:W-:Y:S02]  /*0090*/  ISETP.NE.OR P0, PT, RZ, UR6, P0 ;  /* 0x00000006ff007c0c */ /* 0x000fe40008705670 */
[----:B--2---:R-:W-:Y:S01]  /*00a0*/  ISETP.GE.AND P1, PT, R7, UR4, PT ;  /* 0x0000000407007c0c */ /* 0x004fe2000bf26270 */
[----:B------:R-:W0:Y:S01]  /*00b0*/  LDCU.64 UR4, c[0x0][0x358] ;  /* 0x00006b00ff0477ac */ /* 0x000e220008000a00 */
[----:B------:R-:W-:-:S09]  /*00c0*/  ISETP.NE.OR P2, PT, RZ, UR6, P2 ;  /* 0x00000006ff007c0c */ /* 0x000fd20009745670 */
[----:B------:R-:W1:Y:S02]  /*00d0*/  @!P0 LDC.64 R4, c[0x0][0x380] ;  /* 0x0000e000ff048b82 */ /* 0x000e640000000a00 */
[----:B------:R-:W-:Y:S02]  /*00e0*/  @!P1 IMAD.MOV.U32 R8, RZ, RZ, 0x63 ;  /* 0x00000063ff089424 */ /* 0x000fe400078e00ff */
[----:B------:R-:W-:-:S04]  /*00f0*/  @!P1 IMAD.MOV.U32 R9, RZ, RZ, 0x0 ;  /* 0x00000000ff099424 */ /* 0x000fc800078e00ff */
[----:B------:R-:W2:Y:S01]  /*0100*/  @!P1 LDC.64 R2, c[0x0][0x380] ;  /* 0x0000e000ff029b82 */ /* 0x000ea20000000a00 */
[----:B-1----:R-:W-:-:S04]  /*0110*/  @!P0 IMAD.WIDE.U32 R4, R13, 0x10, R4 ;  /* 0x000000100d048825 */ /* 0x002fc800078e0004 */
[----:B--2---:R-:W-:-:S05]  /*0120*/  @!P1 IMAD.WIDE R2, R7, 0x10, R2 ;  /* 0x0000001007029825 */ /* 0x004fca00078e0202 */
[----:B0-----:R0:W-:Y:S04]  /*0130*/  @!P1 STG.E.128 desc[UR4][R2.64+0x200], R8 ;  /* 0x0002000802009986 */ /* 0x0011e8000c101d04 */
[----:B------:R0:W-:Y:S01]  /*0140*/  @!P0 STG.E.128 desc[UR4][R4.64], RZ ;  /* 0x000000ff04008986 */ /* 0x0001e2000c101d04 */
[----:B------:R-:W-:Y:S05]  /*0150*/  @P2 EXIT ;  /* 0x000000000000294d */ /* 0x000fea0003800000 */
[----:B0-----:R-:W0:Y:S02]  /*0160*/  LDC.64 R2, c[0x0][0x390] ;  /* 0x0000e400ff027b82 */ /* 0x001e240000000a00 */
[----:B0-----:R-:W-:-:S05]  /*0170*/  IMAD.WIDE.U32 R2, R13, 0x4, R2 ;  /* 0x000000040d027825 */ /* 0x001fca00078e0002 */
[----:B------:R-:W-:Y:S01]  /*0180*/  STG.E desc[UR4][R2.64], RZ ;  /* 0x000000ff02007986 */ /* 0x000fe2000c101904 */
[----:B------:R-:W-:Y:S05]  /*0190*/  EXIT ;  /* 0x000000000000794d */ /* 0x000fea0003800000 */
.L_x_865:
        /* <DEDUP_REMOVED lines=14> */
.L_x_1407:


//--------------------- .text._ZN3cub18CUB_300001_SM_10006detail10radix_sort29DeviceRadixSortOnesweepKernelINS1_5radix10policy_hubI19preprocess_vertex_tNS0_8NullTypeEjE10Policy1000ELNS0_9SortOrderE0ES6_S7_jii30preprocess_vertex_decomposer_tEEvPT5_SD_PT3_PKSE_PT1_PKSI_PT2_PKSM_T4_iiT6_ --------------------------
	.section	.text._ZN3cub18CUB_300001_SM_10006detail10radix_sort29DeviceRadixSortOnesweepKernelINS1_5radix10policy_hubI19preprocess_vertex_tNS0_8NullTypeEjE10Policy1000ELNS0_9SortOrderE0ES6_S7_jii30preprocess_vertex_decomposer_tEEvPT5_SD_PT3_PKSE_PT1_PKSI_PT2_PKSM_T4_iiT6_,"ax",@progbits
	.align	128
        .global         _ZN3cub18CUB_300001_SM_10006detail10radix_sort29DeviceRadixSortOnesweepKernelINS1_5radix10policy_hubI19preprocess_vertex_tNS0_8NullTypeEjE10Policy1000ELNS0_9SortOrderE0ES6_S7_jii30preprocess_vertex_decomposer_tEEvPT5_SD_PT3_PKSE_PT1_PKSI_PT2_PKSM_T4_iiT6_
        .type           _ZN3cub18CUB_300001_SM_10006detail10radix_sort29DeviceRadixSortOnesweepKernelINS1_5radix10policy_hubI19preprocess_vertex_tNS0_8NullTypeEjE10Policy1000ELNS0_9SortOrderE0ES6_S7_jii30preprocess_vertex_decomposer_tEEvPT5_SD_PT3_PKSE_PT1_PKSI_PT2_PKSM_T4_iiT6_,@function
        .size           _ZN3cub18CUB_300001_SM_10006detail10radix_sort29DeviceRadixSortOnesweepKernelINS1_5radix10policy_hubI19preprocess_vertex_tNS0_8NullTypeEjE10Policy1000ELNS0_9SortOrderE0ES6_S7_jii30preprocess_vertex_decomposer_tEEvPT5_SD_PT3_PKSE_PT1_PKSI_PT2_PKSM_T4_iiT6_,(.L_x_1408 - _ZN3cub18CUB_300001_SM_10006detail10radix_sort29DeviceRadixSortOnesweepKernelINS1_5radix10policy_hubI19preprocess_vertex_tNS0_8NullTypeEjE10Policy1000ELNS0_9SortOrderE0ES6_S7_jii30preprocess_vertex_decomposer_tEEvPT5_SD_PT3_PKSE_PT1_PKSI_PT2_PKSM_T4_iiT6_)
        .other          _ZN3cub18CUB_300001_SM_10006detail10radix_sort29DeviceRadixSortOnesweepKernelINS1_5radix10policy_hubI19preprocess_vertex_tNS0_8NullTypeEjE10Policy1000ELNS0_9SortOrderE0ES6_S7_jii30preprocess_vertex_decomposer_tEEvPT5_SD_PT3_PKSE_PT1_PKSI_PT2_PKSM_T4_iiT6_,@"STO_CUDA_ENTRY STV_DEFAULT"
_ZN3cub18CUB_300001_SM_10006detail10radix_sort29DeviceRadixSortOnesweepKernelINS1_5radix10policy_hubI19preprocess_vertex_tNS0_8NullTypeEjE10Policy1000ELNS0_9SortOrderE0ES6_S7_jii30preprocess_vertex_decomposer_tEEvPT5_SD_PT3_PKSE_PT1_PKSI_PT2_PKSM_T4_iiT6_:
.text._ZN3cub18CUB_300001_SM_10006detail10radix_sort29DeviceRadixSortOnesweepKernelINS1_5radix10policy_hubI19preprocess_vertex_tNS0_8NullTypeEjE10Policy1000ELNS0_9SortOrderE0ES6_S7_jii30preprocess_vertex_decomposer_tEEvPT5_SD_PT3_PKSE_PT1_PKSI_PT2_PKSM_T4_iiT6_:
[----:B------:R-:W-:Y:S01]  /*0000*/  LDC R1, c[0x0][0x37c] ;  /* 0x0000df00ff017b82 */ /* 0x000fe20000000800 */
[----:B------:R-:W0:Y:S01]  /*0010*/  S2R R23, SR_TID.X ;  /* 0x0000000000177919 */ /* 0x000e220000002100 */
[----:B------:R-:W1:Y:S01]  /*0020*/  LDCU.64 UR10, c[0x0][0x358] ;  /* 0x00006b00ff0a77ac */ /* 0x000e620008000a00 */
[----:B------:R-:W-:Y:S01]  /*0030*/  BSSY.RECONVERGENT B0, `(.L_x_866) ;  /* 0x000000a000007945 */ /* 0x000fe20003800200 */
[----:B0-----:R-:W-:-:S13]  /*0040*/  ISETP.NE.AND P0, PT, R23, RZ, PT ;  /* 0x000000ff1700720c */ /* 0x001fda0003f05270 */
[----:B-1----:R-:W-:Y:S05]  /*0050*/  @P0 BRA `(.L_x_867) ;  /* 0x00000000001c0947 */ /* 0x002fea0003800000 */
[----:B------:R-:W0:Y:S01]  /*0060*/  LDC.64 R2, c[0x0][0x388] ;  /* 0x0000e200ff027b82 */ /* 0x000e220000000a00 */
[----:B------:R-:W-:-:S05]  /*0070*/  IMAD.MOV.U32 R5, RZ, RZ, 0x1 ;  /* 0x00000001ff057424 */ /* 0x000fca00078e00ff */
[----:B0-----:R-:W2:Y:S02]  /*0080*/  ATOMG.E.ADD.STRONG.GPU PT, R2, desc[UR10][R2.64], R5 ;  /* 0x80000005020279a8 */ /* 0x001ea400081ef10a */
[----:B------:R-:W0:Y:S01]  /*0090*/  S2UR UR5, SR_CgaCtaId ;  /* 0x00000000000579c3 */ /* 0x000e220000008800 */
[----:B------:R-:W-:Y:S02]  /*00a0*/  UMOV UR4, 0x400 ;  /* 0x0000040000047882 */ /* 0x000fe40000000000 */
[----:B0-----:R-:W-:-:S09]  /*00b0*/  ULEA UR4, UR5, UR4, 0x18 ;  /* 0x0000000405047291 */ /* 0x001fd2000f8ec0ff */
[----:B--2---:R0:W-:Y:S03]  /*00c0*/  STS [UR4+0xb400], R2 ;  /* 0x00b40002ff007988 */ /* 0x0041e60008000804 */
.L_x_867:
[----:B------:R-:W-:Y:S05]  /*00d0*/  BSYNC.RECONVERGENT B0 ;  /* 0x0000000000007941 */ /* 0x000fea0003800200 */
.L_x_866:
[----:B------:R-:W1:Y:S08]  /*00e0*/  S2UR UR5, SR_CgaCtaId ;  /* 0x00000000000579c3 */ /* 0x000e700000008800 */
[----:B------:R-:W-:Y:S06]  /*00f0*/  BAR.SYNC.DEFER_BLOCKING 0x0 ;  /* 0x0000000000007b1d */ /* 0x000fec0000010000 */
[----:B------:R-:W-:Y:S01]  /*0100*/  UMOV UR4, 0x400 ;  /* 0x0000040000047882 */ /* 0x000fe20000000000 */
[----:B------:R-:W2:Y:S01]  /*0110*/  S2R R32, SR_LANEID ;  /* 0x0000000000207919 */ /* 0x000ea20000000000 */
[----:B-1----:R-:W-:Y:S01]  /*0120*/  ULEA UR6, UR5, UR4, 0x18 ;  /* 0x0000000405067291 */ /* 0x002fe2000f8ec0ff */
[----:B------:R-:W1:Y:S08]  /*0130*/  LDCU UR5, c[0x0][0x3c0] ;  /* 0x00007800ff0577ac */ /* 0x000e700008000800 */
[----:B------:R-:W3:Y:S02]  /*0140*/  LDS R0, [UR6+0xb400] ;  /* 0x00b40006ff007984 */ /* 0x000ee40008000800 */
[----:B---3--:R-:W-:-:S02]  /*0150*/  R2UR UR8, R0 ;  /* 0x00000000000872ca */ /* 0x008fc400000e0000 */
[----:B------:R-:W-:-:S11]  /*0160*/  SHF.R.U32.HI R0, RZ, 0x5, R23 ;  /* 0x00000005ff007819 */ /* 0x000fd60000011617 */
[----:B------:R-:W-:-:S04]  /*0170*/  UIMAD UR4, UR8, 0x780, URZ ;  /* 0x00000780080478a4 */ /* 0x000fc8000f8e02ff */
[----:B------:R-:W-:-:S04]  /*0180*/  UIADD3 UR9, UPT, UPT, UR4, 0x780, URZ ;  /* 0x0000078004097890 */ /* 0x000fc8000fffe0ff */
[----:B-1----:R-:W-:-:S09]  /*0190*/  UISETP.GT.AND UP0, UPT, UR9, UR5, UPT ;  /* 0x000000050900728c */ /* 0x002fd2000bf04270 */
[----:B--2---:R-:W-:Y:S05]  /*01a0*/  BRA.U UP0, `(.L_x_868) ;  /* 0x0000000100647547 */ /* 0x004fea000b800000 */
[----:B------:R-:W1:Y:S01]  /*01b0*/  LDC.64 R24, c[0x0][0x3a8] ;  /* 0x0000ea00ff187b82 */ /* 0x000e620000000a00 */
[C---:B0-----:R-:W-:Y:S02]  /*01c0*/  LOP3.LUT R2, R23.reuse, 0x1f, RZ, 0xc0, !PT ;  /* 0x0000001f17027812 */ /* 0x041fe400078ec0ff */
[----:B------:R-:W-:-:S05]  /*01d0*/  LOP3.LUT R3, R23, 0x3e0, RZ, 0xc0, !PT ;  /* 0x000003e017037812 */ /* 0x000fca00078ec0ff */
[----:B------:R-:W-:-:S05]  /*01e0*/  IMAD R2, R3, 0x5, R2 ;  /* 0x0000000503027824 */ /* 0x000fca00078e0202 */
[----:B------:R-:W-:-:S05]  /*01f0*/  IADD3 R3, P0, PT, R2, UR4, RZ ;  /* 0x0000000402037c10 */ /* 0x000fca000ff1e0ff */
[----:B------:R-:W-:Y:S02]  /*0200*/  IMAD.X R2, RZ, RZ, RZ, P0 ;  /* 0x000000ffff027224 */ /* 0x000fe400000e06ff */
[----:B-1----:R-:W-:-:S04]  /*0210*/  IMAD.WIDE.U32 R24, R3, 0x18, R24 ;  /* 0x0000001803187825 */ /* 0x002fc800078e0018 */
[----:B------:R-:W-:-:S04]  /*0220*/  IMAD R3, R2, 0x18, RZ ;  /* 0x0000001802037824 */ /* 0x000fc800078e02ff */
[----:B------:R-:W-:-:S05]  /*0230*/  IMAD.IADD R25, R25, 0x1, R3 ;  /* 0x0000000119197824 */ /* 0x000fca00078e0203 */
[----:B------:R0:W5:Y:S04]  /*0240*/  LDG.E R31, desc[UR10][R24.64+0x8] ;  /* 0x0000080a181f7981 */ /* 0x000168000c1e1900 */
[----:B------:R0:W5:Y:S04]  /*0250*/  LDG.E R30, desc[UR10][R24.64+0x308] ;  /* 0x0003080a181e7981 */ /* 0x000168000c1e1900 */
[----:B------:R0:W5:Y:S04]  /*0260*/  LDG.E R29, desc[UR10][R24.64+0x608] ;  /* 0x0006080a181d7981 */ /* 0x000168000c1e1900 */
[----:B------:R0:W5:Y:S04]  /*0270*/  LDG.E R28, desc[UR10][R24.64+0x908] ;  /* 0x0009080a181c7981 */ /* 0x000168000c1e1900 */
[----:B------:R0:W5:Y:S04]  /*0280*/  LDG.E R26, desc[UR10][R24.64+0xc08] ;  /* 0x000c080a181a7981 */ /* 0x000168000c1e1900 */
[----:B------:R0:W5:Y:S04]  /*0290*/  LDG.E.64 R20, desc[UR10][R24.64+0x10] ;  /* 0x0000100a18147981 */ /* 0x000168000c1e1b00 */
        /* <DEDUP_REMOVED lines=8> */
[----:B------:R0:W5:Y:S01]  /*0320*/  LDG.E.64 R2, desc[UR10][R24.64+0xc00] ;  /* 0x000c000a18027981 */ /* 0x000162000c1e1b00 */
[----:B------:R-:W-:Y:S05]  /*0330*/  BRA `(.L_x_869) ;  /* 0x0000000000c87947 */ /* 0x000fea0003800000 */
.L_x_868:
[----:B0-----:R-:W0:Y:S01]  /*0340*/  LDC.64 R2, c[0x0][0x3a8] ;  /* 0x0000ea00ff027b82 */ /* 0x001e220000000a00 */
[C---:B------:R-:W-:Y:S01]  /*0350*/  LOP3.LUT R4, R23.reuse, 0x1f, RZ, 0xc0, !PT ;  /* 0x0000001f17047812 */ /* 0x040fe200078ec0ff */
[----:B------:R-:W-:Y:S01]  /*0360*/  IMAD.MOV.U32 R31, RZ, RZ, -0x1 ;  /* 0xffffffffff1f7424 */ /* 0x000fe200078e00ff */
[----:B------:R-:W-:Y:S01]  /*0370*/  LOP3.LUT R5, R23, 0x3e0, RZ, 0xc0, !PT ;  /* 0x000003e017057812 */ /* 0x000fe200078ec0ff */
[----:B------:R-:W-:Y:S01]  /*0380*/  IMAD.MOV.U32 R30, RZ, RZ, -0x1 ;  /* 0xffffffffff1e7424 */ /* 0x000fe200078e00ff */
[----:B------:R-:W-:Y:S01]  /*0390*/  CS2R R20, SRZ ;  /* 0x0000000000147805 */ /* 0x000fe2000001ff00 */
[----:B------:R-:W-:Y:S01]  /*03a0*/  IMAD.MOV.U32 R29, RZ, RZ, -0x1 ;  /* 0xffffffffff1d7424 */ /* 0x000fe200078e00ff */
[----:B------:R-:W-:Y:S01]  /*03b0*/  CS2R R18, SRZ ;  /* 0x0000000000127805 */ /* 0x000fe2000001ff00 */
[----:B------:R-:W-:Y:S01]  /*03c0*/  IMAD R4, R5, 0x5, R4 ;  /* 0x0000000505047824 */ /* 0x000fe200078e0204 */
[----:B------:R-:W-:Y:S01]  /*03d0*/  CS2R R16, SRZ ;  /* 0x0000000000107805 */ /* 0x000fe2000001ff00 */
[----:B------:R-:W-:Y:S01]  /*03e0*/  IMAD.MOV.U32 R28, RZ, RZ, -0x1 ;  /* 0xffffffffff1c7424 */ /* 0x000fe200078e00ff */
[----:B------:R-:W-:Y:S01]  /*03f0*/  CS2R R14, SRZ ;  /* 0x00000000000e7805 */ /* 0x000fe2000001ff00 */
[C---:B------:R-:W-:Y:S01]  /*0400*/  VIADD R7, R4.reuse, 0x60 ;  /* 0x0000006004077836 */ /* 0x040fe20000000000 */
[----:B------:R-:W-:Y:S01]  /*0410*/  IADD3 R5, P0, PT, R4, UR4, RZ ;  /* 0x0000000404057c10 */ /* 0x000fe2000ff1e0ff */
[----:B------:R-:W-:Y:S01]  /*0420*/  UIADD3 UR4, UPT, UPT, -UR4, UR5, URZ ;  /* 0x0000000504047290 */ /* 0x000fe2000fffe1ff */
[----:B------:R-:W-:Y:S01]  /*0430*/  IMAD.MOV.U32 R26, RZ, RZ, -0x1 ;  /* 0xffffffffff1a7424 */ /* 0x000fe200078e00ff */
[----:B------:R-:W-:-:S02]  /*0440*/  CS2R R12, SRZ ;  /* 0x00000000000c7805 */ /* 0x000fc4000001ff00 */
[----:B------:R-:W-:Y:S01]  /*0450*/  CS2R R10, SRZ ;  /* 0x00000000000a7805 */ /* 0x000fe2000001ff00 */
[----:B------:R-:W-:Y:S01]  /*0460*/  IMAD.X R6, RZ, RZ, RZ, P0 ;  /* 0x000000ffff067224 */ /* 0x000fe200000e06ff */
[----:B------:R-:W-:Y:S02]  /*0470*/  CS2R R8, SRZ ;  /* 0x0000000000087805 */ /* 0x000fe4000001ff00 */
[----:B------:R-:W-:Y:S01]  /*0480*/  ISETP.GE.AND P0, PT, R4, UR4, PT ;  /* 0x0000000404007c0c */ /* 0x000fe2000bf06270 */
[----:B------:R-:W-:Y:S01]  /*0490*/  IMAD R25, R6, 0x18, RZ ;  /* 0x0000001806197824 */ /* 0x000fe200078e02ff */
[----:B------:R-:W-:Y:S01]  /*04a0*/  ISETP.GE.AND P3, PT, R7, UR4, PT ;  /* 0x0000000407007c0c */ /* 0x000fe2000bf66270 */
[----:B0-----:R-:W-:-:S04]  /*04b0*/  IMAD.WIDE.U32 R2, R5, 0x18, R2 ;  /* 0x0000001805027825 */ /* 0x001fc800078e0002 */
[C---:B------:R-:W-:Y:S02]  /*04c0*/  VIADD R5, R4.reuse, 0x20 ;  /* 0x0000002004057836 */ /* 0x040fe40000000000 */
[C---:B------:R-:W-:Y:S02]  /*04d0*/  VIADD R6, R4.reuse, 0x40 ;  /* 0x0000004004067836 */ /* 0x040fe40000000000 */
[----:B------:R-:W-:Y:S01]  /*04e0*/  VIADD R4, R4, 0x80 ;  /* 0x0000008004047836 */ /* 0x000fe20000000000 */
[----:B------:R-:W-:Y:S01]  /*04f0*/  ISETP.GE.AND P1, PT, R5, UR4, PT ;  /* 0x0000000405007c0c */ /* 0x000fe2000bf26270 */
[----:B------:R-:W-:Y:S01]  /*0500*/  IMAD.IADD R25, R3, 0x1, R25 ;  /* 0x0000000103197824 */ /* 0x000fe200078e0219 */
[----:B------:R-:W-:Y:S01]  /*0510*/  ISETP.GE.AND P2, PT, R6, UR4, PT ;  /* 0x0000000406007c0c */ /* 0x000fe2000bf46270 */
[----:B------:R-:W-:Y:S01]  /*0520*/  IMAD.MOV.U32 R24, RZ, RZ, R2 ;  /* 0x000000ffff187224 */ /* 0x000fe200078e0002 */
[----:B------:R-:W-:Y:S02]  /*0530*/  ISETP.GE.AND P4, PT, R4, UR4, PT ;  /* 0x0000000404007c0c */ /* 0x000fe4000bf86270 */
[----:B------:R-:W-:-:S02]  /*0540*/  CS2R R6, SRZ ;  /* 0x0000000000067805 */ /* 0x000fc4000001ff00 */
[----:B------:R-:W-:Y:S02]  /*0550*/  CS2R R4, SRZ ;  /* 0x0000000000047805 */ /* 0x000fe4000001ff00 */
[----:B------:R-:W-:Y:S01]  /*0560*/  CS2R R2, SRZ ;  /* 0x0000000000027805 */ /* 0x000fe2000001ff00 */
[----:B------:R1:W5:Y:S04]  /*0570*/  @!P0 LDG.E R31, desc[UR10][R24.64+0x8] ;  /* 0x0000080a181f8981 */ /* 0x000368000c1e1900 */
[----:B------:R1:W5:Y:S04]  /*0580*/  @!P0 LDG.E.64 R20, desc[UR10][R24.64+0x10] ;  /* 0x0000100a18148981 */ /* 0x000368000c1e1b00 */
        /* <DEDUP_REMOVED lines=8> */
[----:B------:R1:W5:Y:S04]  /*0610*/  @!P0 LDG.E.64 R10, desc[UR10][R24.64] ;  /* 0x0000000a180a8981 */ /* 0x000368000c1e1b00 */
[----:B------:R1:W5:Y:S04]  /*0620*/  @!P1 LDG.E.64 R8, desc[UR10][R24.64+0x300] ;  /* 0x0003000a18089981 */ /* 0x000368000c1e1b00 */
[----:B------:R1:W5:Y:S04]  /*0630*/  @!P2 LDG.E.64 R6, desc[UR10][R24.64+0x600] ;  /* 0x0006000a1806a981 */ /* 0x000368000c1e1b00 */
[----:B------:R1:W5:Y:S04]  /*0640*/  @!P3 LDG.E.64 R4, desc[UR10][R24.64+0x900] ;  /* 0x0009000a1804b981 */ /* 0x000368000c1e1b00 */
[----:B------:R1:W5:Y:S02]  /*0650*/  @!P4 LDG.E.64 R2, desc[UR10][R24.64+0xc00] ;  /* 0x000c000a1802c981 */ /* 0x000364000c1e1b00 */
.L_x_869:
[----:B01----:R-:W-:Y:S01]  /*0660*/  VIMNMX R25, PT, PT, R32, 0xe0, !PT ;  /* 0x000000e020197848 */ /* 0x003fe20007fe0100 */
[----:B------:R-:W-:Y:S01]  /*0670*/  BSSY.RECONVERGENT B0, `(.L_x_870) ;  /* 0x0000024000007945 */ /* 0x000fe20003800200 */
[--C-:B------:R-:W-:Y:S02]  /*0680*/  IMAD.MOV.U32 R27, RZ, RZ, R32.reuse ;  /* 0x000000ffff1b7224 */ /* 0x100fe400078e0020 */
[----:B------:R-:W-:-:S04]  /*0690*/  IADD3 R25, PT, PT, R25, 0x1f, -R32 ;  /* 0x0000001f19197810 */ /* 0x000fc80007ffe820 */
[C---:B------:R-:W-:Y:S02]  /*06a0*/  ISETP.GE.U32.AND P0, PT, R25.reuse, 0x1e0, PT ;  /* 0x000001e01900780c */ /* 0x040fe40003f06070 */
[----:B------:R-:W-:Y:S01]  /*06b0*/  LEA.HI R24, R25, 0x1, RZ, 0x1b ;  /* 0x0000000119187811 */ /* 0x000fe200078fd8ff */
[----:B------:R-:W-:-:S03]  /*06c0*/  IMAD.SHL.U32 R25, R0, 0x400, RZ ;  /* 0x0000040000197824 */ /* 0x000fc600078e00ff */
[----:B------:R-:W-:-:S04]  /*06d0*/  LOP3.LUT R35, R24, 0xf, RZ, 0xc0, !PT ;  /* 0x0000000f18237812 */ /* 0x000fc800078ec0ff */
[----:B------:R-:W-:-:S03]  /*06e0*/  ISETP.NE.AND P1, PT, R35, RZ, PT ;  /* 0x000000ff2300720c */ /* 0x000fc60003f25270 */
[----:B------:R-:W-:Y:S10]  /*06f0*/  @!P0 BRA `(.L_x_871) ;  /* 0x00000000006c8947 */ /* 0x000ff40003800000 */
[----:B------:R-:W-:Y:S01]  /*0700*/  IMAD R33, R32, 0x4, R25 ;  /* 0x0000000420217824 */ /* 0x000fe200078e0219 */
[----:B------:R-:W-:Y:S01]  /*0710*/  LOP3.LUT R0, R24, 0xffffff0, RZ, 0xc0, !PT ;  /* 0x0ffffff018007812 */ /* 0x000fe200078ec0ff */
[----:B------:R-:W-:Y:S02]  /*0720*/  IMAD.U32 R34, RZ, RZ, UR6 ;  /* 0x00000006ff227e24 */ /* 0x000fe4000f8e00ff */
[----:B------:R-:W-:Y:S02]  /*0730*/  IMAD.MOV.U32 R27, RZ, RZ, R32 ;  /* 0x000000ffff1b7224 */ /* 0x000fe400078e0020 */
[----:B------:R-:W-:Y:S01]  /*0740*/  IMAD.MOV R0, RZ, RZ, -R0 ;  /* 0x000000ffff007224 */ /* 0x000fe200078e0a00 */
[----:B------:R-:W-:-:S07]  /*0750*/  IADD3 R33, PT, PT, R33, 0x400, R34 ;  /* 0x0000040021217810 */ /* 0x000fce0007ffe022 */
.L_x_872:
[----:B------:R-:W-:Y:S01]  /*0760*/  VIADD R0, R0, 0x10 ;  /* 0x0000001000007836 */ /* 0x000fe20000000000 */
[----:B------:R-:W-:Y:S01]  /*0770*/  STS [R33+-0x400], RZ ;  /* 0xfffc00ff21007388 */ /* 0x000fe20000000800 */
[----:B------:R-:W-:-:S03]  /*0780*/  VIADD R27, R27, 0x200 ;  /* 0x000002001b1b7836 */ /* 0x000fc60000000000 */
[----:B------:R-:W-:Y:S01]  /*0790*/  ISETP.NE.AND P0, PT, R0, RZ, PT ;  /* 0x000000ff0000720c */ /* 0x000fe20003f05270 */
[----:B------:R-:W-:Y:S04]  /*07a0*/  STS [R33+-0x380], RZ ;  /* 0xfffc80ff21007388 */ /* 0x000fe80000000800 */
[----:B------:R-:W-:Y:S04]  /*07b0*/  STS [R33+-0x300], RZ ;  /* 0xfffd00ff21007388 */ /* 0x000fe80000000800 */
[----:B------:R-:W-:Y:S04]  /*07c0*/  STS [R33+-0x280], RZ ;  /* 0xfffd80ff21007388 */ /* 0x000fe80000000800 */
[----:B------:R-:W-:Y:S04]  /*07d0*/  STS [R33+-0x200], RZ ;  /* 0xfffe00ff21007388 */ /* 0x000fe80000000800 */
[----:B------:R-:W-:Y:S04]  /*07e0*/  STS [R33+-0x180], RZ ;  /* 0xfffe80ff21007388 */ /* 0x000fe80000000800 */
[----:B------:R-:W-:Y:S04]  /*07f0*/  STS [R33+-0x100], RZ ;  /* 0xffff00ff21007388 */ /* 0x000fe80000000800 */
[----:B------:R-:W-:Y:S04]  /*0800*/  STS [R33+-0x80], RZ ;  /* 0xffff80ff21007388 */ /* 0x000fe80000000800 */
[----:B------:R-:W-:Y:S04]  /*0810*/  STS [R33], RZ ;  /* 0x000000ff21007388 */ /* 0x000fe80000000800 */
[----:B------:R-:W-:Y:S04]  /*0820*/  STS [R33+0x80], RZ ;  /* 0x000080ff21007388 */ /* 0x000fe80000000800 */
[----:B------:R-:W-:Y:S04]  /*0830*/  STS [R33+0x100], RZ ;  /* 0x000100ff21007388 */ /* 0x000fe80000000800 */
[----:B------:R-:W-:Y:S04]  /*0840*/  STS [R33+0x180], RZ ;  /* 0x000180ff21007388 */ /* 0x000fe80000000800 */
[----:B------:R-:W-:Y:S04]  /*0850*/  STS [R33+0x200], RZ ;  /* 0x000200ff21007388 */ /* 0x000fe80000000800 */
[----:B------:R-:W-:Y:S04]  /*0860*/  STS [R33+0x280], RZ ;  /* 0x000280ff21007388 */ /* 0x000fe80000000800 */
[----:B------:R-:W-:Y:S04]  /*0870*/  STS [R33+0x300], RZ ;  /* 0x000300ff21007388 */ /* 0x000fe80000000800 */
[----:B------:R0:W-:Y:S02]  /*0880*/  STS [R33+0x380], RZ ;  /* 0x000380ff21007388 */ /* 0x0001e40000000800 */
[----:B0-----:R-:W-:Y:S01]  /*0890*/  VIADD R33, R33, 0x800 ;  /* 0x0000080021217836 */ /* 0x001fe20000000000 */
[----:B------:R-:W-:Y:S06]  /*08a0*/  @P0 BRA `(.L_x_872) ;  /* 0xfffffffc00ac0947 */ /* 0x000fec000383ffff */
.L_x_871:
[----:B------:R-:W-:Y:S05]  /*08b0*/  BSYNC.RECONVERGENT B0 ;  /* 0x0000000000007941 */ /* 0x000fea0003800200 */
.L_x_870:
[----:B------:R-:W-:Y:S01]  /*08c0*/  BSSY.RECONVERGENT B0, `(.L_x_873) ;  /* 0x0000026000007945 */ /* 0x000fe20003800200 */
[----:B------:R-:W-:-:S03]  /*08d0*/  VIADD R0, R25, UR6 ;  /* 0x0000000619007c36 */ /* 0x000fc60008000000 */
[----:B------:R-:W-:Y:S05]  /*08e0*/  @!P1 BRA `(.L_x_874) ;  /* 0x00000000008c9947 */ /* 0x000fea0003800000 */
[----:B------:R-:W-:Y:S01]  /*08f0*/  ISETP.GE.U32.AND P0, PT, R35, 0x8, PT ;  /* 0x000000082300780c */ /* 0x000fe20003f06070 */
[----:B------:R-:W-:Y:S01]  /*0900*/  BSSY.RECONVERGENT B1, `(.L_x_875) ;  /* 0x000000e000017945 */ /* 0x000fe20003800200 */
[----:B------:R-:W-:-:S04]  /*0910*/  LOP3.LUT R34, R24, 0x7, RZ, 0xc0, !PT ;  /* 0x0000000718227812 */ /* 0x000fc800078ec0ff */
[----:B------:R-:W-:-:S07]  /*0920*/  ISETP.NE.AND P1, PT, R34, RZ, PT ;  /* 0x000000ff2200720c */ /* 0x000fce0003f25270 */
[----:B------:R-:W-:Y:S06]  /*0930*/  @!P0 BRA `(.L_x_876) ;  /* 0x0000000000288947 */ /* 0x000fec0003800000 */
[C---:B------:R-:W-:Y:S02]  /*0940*/  IMAD R33, R27.reuse, 0x4, R0 ;  /* 0x000000041b217824 */ /* 0x040fe400078e0200 */
[----:B------:R-:W-:-:S03]  /*0950*/  VIADD R27, R27, 0x100 ;  /* 0x000001001b1b7836 */ /* 0x000fc60000000000 */
[----:B------:R0:W-:Y:S04]  /*0960*/  STS [R33], RZ ;  /* 0x000000ff21007388 */ /* 0x0001e80000000800 */
[----:B------:R0:W-:Y:S04]  /*0970*/  STS [R33+0x80], RZ ;  /* 0x000080ff21007388 */ /* 0x0001e80000000800 */
[----:B------:R0:W-:Y:S04]  /*0980*/  STS [R33+0x100], RZ ;  /* 0x000100ff21007388 */ /* 0x0001e80000000800 */
[----:B------:R0:W-:Y:S04]  /*0990*/  STS [R33+0x180], RZ ;  /* 0x000180ff21007388 */ /* 0x0001e80000000800 */
[----:B------:R0:W-:Y:S04]  /*09a0*/  STS [R33+0x200], RZ ;  /* 0x000200ff21007388 */ /* 0x0001e80000000800 */
[----:B------:R0:W-:Y:S04]  /*09b0*/  STS [R33+0x280], RZ ;  /* 0x000280ff21007388 */ /* 0x0001e80000000800 */
[----:B------:R0:W-:Y:S04]  /*09c0*/  STS [R33+0x300], RZ ;  /* 0x000300ff21007388 */ /* 0x0001e80000000800 */
[----:B------:R0:W-:Y:S02]  /*09d0*/  STS [R33+0x380], RZ ;  /* 0x000380ff21007388 */ /* 0x0001e40000000800 */
.L_x_876:
[----:B------:R-:W-:Y:S05]  /*09e0*/  BSYNC.RECONVERGENT B1 ;  /* 0x0000000000017941 */ /* 0x000fea0003800200 */
.L_x_875:
[----:B------:R-:W-:Y:S05]  /*09f0*/  @!P1 BRA `(.L_x_874) ;  /* 0x0000000000489947 */ /* 0x000fea0003800000 */
[----:B------:R-:W-:Y:S02]  /*0a00*/  ISETP.GE.U32.AND P0, PT, R34, 0x4, PT ;  /* 0x000000042200780c */ /* 0x000fe40003f06070 */
[----:B------:R-:W-:-:S04]  /*0a10*/  LOP3.LUT R24, R24, 0x3, RZ, 0xc0, !PT ;  /* 0x0000000318187812 */ /* 0x000fc800078ec0ff */
[----:B------:R-:W-:-:S07]  /*0a20*/  ISETP.NE.AND P1, PT, R24, RZ, PT ;  /* 0x000000ff1800720c */ /* 0x000fce0003f25270 */
[C---:B0-----:R-:W-:Y:S02]  /*0a30*/  @P0 IMAD R33, R27.reuse, 0x4, R0 ;  /* 0x000000041b210824 */ /* 0x041fe400078e0200 */
[----:B------:R-:W-:-:S03]  /*0a40*/  @P0 VIADD R27, R27, 0x80 ;  /* 0x000000801b1b0836 */ /* 0x000fc60000000000 */
[----:B------:R1:W-:Y:S04]  /*0a50*/  @P0 STS [R33], RZ ;  /* 0x000000ff21000388 */ /* 0x0003e80000000800 */
[----:B------:R1:W-:Y:S04]  /*0a60*/  @P0 STS [R33+0x80], RZ ;  /* 0x000080ff21000388 */ /* 0x0003e80000000800 */
[----:B------:R1:W-:Y:S04]  /*0a70*/  @P0 STS [R33+0x100], RZ ;  /* 0x000100ff21000388 */ /* 0x0003e80000000800 */
[----:B------:R1:W-:Y:S01]  /*0a80*/  @P0 STS [R33+0x180], RZ ;  /* 0x000180ff21000388 */ /* 0x0003e20000000800 */
[----:B------:R-:W-:Y:S05]  /*0a90*/  @!P1 BRA `(.L_x_874) ;  /* 0x0000000000209947 */ /* 0x000fea0003800000 */
[----:B------:R-:W-:Y:S02]  /*0aa0*/  IMAD R27, R27, 0x4, R25 ;  /* 0x000000041b1b7824 */ /* 0x000fe400078e0219 */
[----:B------:R-:W-:Y:S02]  /*0ab0*/  IMAD.MOV R24, RZ, RZ, -R24 ;  /* 0x000000ffff187224 */ /* 0x000fe400078e0a18 */
[----:B------:R-:W-:-:S07]  /*0ac0*/  VIADD R27, R27, UR6 ;  /* 0x000000061b1b7c36 */ /* 0x000fce0008000000 */
.L_x_877:
[----:B------:R-:W-:Y:S01]  /*0ad0*/  VIADD R24, R24, 0x1 ;  /* 0x0000000118187836 */ /* 0x000fe20000000000 */
[----:B------:R0:W-:Y:S04]  /*0ae0*/  STS [R27], RZ ;  /* 0x000000ff1b007388 */ /* 0x0001e80000000800 */
[----:B------:R-:W-:Y:S01]  /*0af0*/  ISETP.NE.AND P0, PT, R24, RZ, PT ;  /* 0x000000ff1800720c */ /* 0x000fe20003f05270 */
[----:B0-----:R-:W-:-:S12]  /*0b00*/  VIADD R27, R27, 0x80 ;  /* 0x000000801b1b7836 */ /* 0x001fd80000000000 */
[----:B------:R-:W-:Y:S05]  /*0b10*/  @P0 BRA `(.L_x_877) ;  /* 0xfffffffc00ec0947 */ /* 0x000fea000383ffff */
.L_x_874:
[----:B------:R-:W-:Y:S05]  /*0b20*/  BSYNC.RECONVERGENT B0 ;  /* 0x0000000000007941 */ /* 0x000fea0003800200 */
.L_x_873:
[----:B------:R-:W2:Y:S01]  /*0b30*/  LDCU UR12, c[0x0][0x3c4] ;  /* 0x00007880ff0c77ac */ /* 0x000ea20008000800 */
[----:B------:R-:W-:Y:S01]  /*0b40*/  IMAD.MOV.U32 R27, RZ, RZ, 0x20 ;  /* 0x00000020ff1b7424 */ /* 0x000fe200078e00ff */
[----:B------:R-:W3:Y:S01]  /*0b50*/  LDCU UR13, c[0x0][0x3c8] ;  /* 0x00007900ff0d77ac */ /* 0x000ee20008000800 */
[----:B------:R-:W-:Y:S01]  /*0b60*/  UMOV UR5, 0xffffffff ;  /* 0xffffffff00057882 */ /* 0x000fe20000000000 */
[----:B--2---:R-:W-:Y:S01]  /*0b70*/  IMAD R24, RZ, RZ, -UR12 ;  /* 0x8000000cff187e24 */ /* 0x004fe2000f8e02ff */
[----:B------:R-:W-:-:S04]  /*0b80*/  UISETP.GE.U32.AND UP0, UPT, UR12, 0x20, UPT ;  /* 0x000000200c00788c */ /* 0x000fc8000bf06070 */
[----:B---3--:R-:W-:-:S04]  /*0b90*/  VIADDMNMX.U32 R24, R24, R27, UR13, PT ;  /* 0x0000000d18187e46 */ /* 0x008fc8000b80001b */
[----:B------:R-:W-:-:S13]  /*0ba0*/  R2UR UR4, R24 ;  /* 0x00000000180472ca */ /* 0x000fda00000e0000 */
[----:B------:R-:W-:Y:S01]  /*0bb0*/  USHF.L.U32 UR4, UR5, UR4, URZ ;  /* 0x0000000405047299 */ /* 0x000fe200080006ff */
[----:B------:R-:W-:Y:S01]  /*0bc0*/  NOP ;  /* 0x0000000000007918 */ /* 0x000fe20000000000 */
[----:B------:R-:W-:Y:S10]  /*0bd0*/  BRA.U !UP0, `(.L_x_878) ;  /* 0x0000000108187547 */ /* 0x000ff4000b800000 */
[----:B------:R2:W-:Y:S04]  /*0be0*/  ATOMS.POPC.INC.32 RZ, [R25+UR6] ;  /* 0x0000000019ff7f8c */ /* 0x0005e8000d800006 */
[----:B------:R2:W-:Y:S04]  /*0bf0*/  ATOMS.POPC.INC.32 RZ, [R25+UR6] ;  /* 0x0000000019ff7f8c */ /* 0x0005e8000d800006 */
[----:B------:R2:W-:Y:S04]  /*0c00*/  ATOMS.POPC.INC.32 RZ, [R25+UR6] ;  /* 0x0000000019ff7f8c */ /* 0x0005e8000d800006 */
[----:B------:R2:W-:Y:S04]  /*0c10*/  ATOMS.POPC.INC.32 RZ, [R25+UR6] ;  /* 0x0000000019ff7f8c */ /* 0x0005e8000d800006 */
[----:B------:R2:W-:Y:S01]  /*0c20*/  ATOMS.POPC.INC.32 RZ, [R25+UR6] ;  /* 0x0000000019ff7f8c */ /* 0x0005e2000d800006 */
[----:B------:R-:W-:Y:S05]  /*0c30*/  BRA `(.L_x_879) ;  /* 0x0000000000707947 */ /* 0x000fea0003800000 */
.L_x_878:
[----:B------:R-:W-:-:S09]  /*0c40*/  UISETP.NE.AND UP0, UPT, UR13, URZ, UPT ;  /* 0x000000ff0d00728c */ /* 0x000fd2000bf05270 */
[----:B------:R-:W-:Y:S05]  /*0c50*/  BRA.U UP0, `(.L_x_880) ;  /* 0x0000000100187547 */ /* 0x000fea000b800000 */
[----:B------:R3:W-:Y:S04]  /*0c60*/  ATOMS.POPC.INC.32 RZ, [R25+UR6] ;  /* 0x0000000019ff7f8c */ /* 0x0007e8000d800006 */
[----:B------:R3:W-:Y:S04]  /*0c70*/  ATOMS.POPC.INC.32 RZ, [R25+UR6] ;  /* 0x0000000019ff7f8c */ /* 0x0007e8000d800006 */
[----:B------:R3:W-:Y:S04]  /*0c80*/  ATOMS.POPC.INC.32 RZ, [R25+UR6] ;  /* 0x0000000019ff7f8c */ /* 0x0007e8000d800006 */
[----:B------:R3:W-:Y:S04]  /*0c90*/  ATOMS.POPC.INC.32 RZ, [R25+UR6] ;  /* 0x0000000019ff7f8c */ /* 0x0007e8000d800006 */
[----:B------:R3:W-:Y:S01]  /*0ca0*/  ATOMS.POPC.INC.32 RZ, [R25+UR6] ;  /* 0x0000000019ff7f8c */ /* 0x0007e2000d800006 */
[----:B------:R-:W-:Y:S05]  /*0cb0*/  BRA `(.L_x_879) ;  /* 0x0000000000507947 */ /* 0x000fea0003800000 */
.L_x_880:
[----:B-----5:R-:W-:Y:S02]  /*0cc0*/  SHF.R.U32.HI R24, RZ, UR12, R31 ;  /* 0x0000000cff187c19 */ /* 0x020fe4000801161f */
[----:B------:R-:W-:Y:S02]  /*0cd0*/  SHF.R.U32.HI R27, RZ, UR12, R30 ;  /* 0x0000000cff1b7c19 */ /* 0x000fe4000801161e */
[----:B01----:R-:W-:Y:S02]  /*0ce0*/  SHF.R.U32.HI R33, RZ, UR12, R29 ;  /* 0x0000000cff217c19 */ /* 0x003fe4000801161d */
[----:B------:R-:W-:Y:S02]  /*0cf0*/  SHF.R.U32.HI R34, RZ, UR12, R28 ;  /* 0x0000000cff227c19 */ /* 0x000fe4000801161c */
[----:B------:R-:W-:Y:S02]  /*0d00*/  SHF.R.U32.HI R36, RZ, UR12, R26 ;  /* 0x0000000cff247c19 */ /* 0x000fe4000801161a */
[----:B------:R-:W-:-:S02]  /*0d10*/  LOP3.LUT R25, R24, UR4, RZ, 0x30, !PT ;  /* 0x0000000418197c12 */ /* 0x000fc4000f8e30ff */
[----:B------:R-:W-:Y:S02]  /*0d20*/  LOP3.LUT R27, R27, UR4, RZ, 0x30, !PT ;  /* 0x000000041b1b7c12 */ /* 0x000fe4000f8e30ff */
[----:B------:R-:W-:Y:S01]  /*0d30*/  LOP3.LUT R33, R33, UR4, RZ, 0x30, !PT ;  /* 0x0000000421217c12 */ /* 0x000fe2000f8e30ff */
[--C-:B------:R-:W-:Y:S01]  /*0d40*/  IMAD R25, R25, 0x4, R0.reuse ;  /* 0x0000000419197824 */ /* 0x100fe200078e0200 */
[----:B------:R-:W-:Y:S01]  /*0d50*/  LOP3.LUT R35, R34, UR4, RZ, 0x30, !PT ;  /* 0x0000000422237c12 */ /* 0x000fe2000f8e30ff */
[--C-:B------:R-:W-:Y:S01]  /*0d60*/  IMAD R27, R27, 0x4, R0.reuse ;  /* 0x000000041b1b7824 */ /* 0x100fe200078e0200 */
[----:B------:R-:W-:Y:S01]  /*0d70*/  LOP3.LUT R37, R36, UR4, RZ, 0x30, !PT ;  /* 0x0000000424257c12 */ /* 0x000fe2000f8e30ff */
[--C-:B------:R-:W-:Y:S01]  /*0d80*/  IMAD R33, R33, 0x4, R0.reuse ;  /* 0x0000000421217824 */ /* 0x100fe200078e0200 */
[----:B------:R4:W-:Y:S01]  /*0d90*/  ATOMS.POPC.INC.32 RZ, [R25+URZ] ;  /* 0x0000000019ff7f8c */ /* 0x0009e2000d8000ff */
[--C-:B------:R-:W-:Y:S02]  /*0da0*/  IMAD R35, R35, 0x4, R0.reuse ;  /* 0x0000000423237824 */ /* 0x100fe400078e0200 */
[----:B------:R-:W-:Y:S01]  /*0db0*/  IMAD R37, R37, 0x4, R0 ;  /* 0x0000000425257824 */ /* 0x000fe200078e0200 */
[----:B------:R4:W-:Y:S04]  /*0dc0*/  ATOMS.POPC.INC.32 RZ, [R27+URZ] ;  /* 0x000000001bff7f8c */ /* 0x0009e8000d8000ff */
[----:B------:R4:W-:Y:S04]  /*0dd0*/  ATOMS.POPC.INC.32 RZ, [R33+URZ] ;  /* 0x0000000021ff7f8c */ /* 0x0009e8000d8000ff */
[----:B------:R4:W-:Y:S04]  /*0de0*/  ATOMS.POPC.INC.32 RZ, [R35+URZ] ;  /* 0x0000000023ff7f8c */ /* 0x0009e8000d8000ff */
[----:B------:R4:W-:Y:S02]  /*0df0*/  ATOMS.POPC.INC.32 RZ, [R37+URZ] ;  /* 0x0000000025ff7f8c */ /* 0x0009e4000d8000ff */
.L_x_879:
[----:B--234-:R-:W2:Y:S08]  /*0e00*/  LDC.64 R24, c[0x0][0x380] ;  /* 0x0000e000ff187b82 */ /* 0x01ceb00000000a00 */
[----:B------:R-:W-:Y:S01]  /*0e10*/  BAR.SYNC.DEFER_BLOCKING 0x0 ;  /* 0x0000000000007b1d */ /* 0x000fe20000010000 */
[C---:B------:R-:W-:Y:S01]  /*0e20*/  ISETP.GT.U32.AND P2, PT, R23.reuse, 0xff, PT ;  /* 0x000000ff1700780c */ /* 0x040fe20003f44070 */
[----:B------:R-:W-:Y:S01]  /*0e30*/  IMAD.MOV.U32 R0, RZ, RZ, RZ ;  /* 0x000000ffff007224 */ /* 0x000fe200078e00ff */
[----:B------:R-:W-:-:S02]  /*0e40*/  LEA R27, R23, UR6, 0x2 ;  /* 0x00000006171b7c11 */ /* 0x000fc4000f8e10ff */
[----:B------:R-:W-:Y:S01]  /*0e50*/  P2R R45, PR, RZ, 0x4 ;  /* 0x00000004ff2d7803 */ /* 0x000fe20000000000 */
[----:B------:R-:W-:Y:S08]  /*0e60*/  BSSY.RECONVERGENT B0, `(.L_x_881) ;  /* 0x0000025000007945 */ /* 0x000ff00003800200 */
[----:B------:R-:W-:Y:S05]  /*0e70*/  @P2 BRA `(.L_x_882) ;  /* 0x00000000008c2947 */ /* 0x000fea0003800000 */
[----:B------:R-:W-:Y:S04]  /*0e80*/  LDS R0, [R27] ;  /* 0x000000001b007984 */ /* 0x000fe80000000800 */
[----:B01----:R-:W0:Y:S04]  /*0e90*/  LDS R33, [R27+0x400] ;  /* 0x000400001b217984 */ /* 0x003e280000000800 */
[----:B------:R-:W1:Y:S04]  /*0ea0*/  LDS R35, [R27+0x800] ;  /* 0x000800001b237984 */ /* 0x000e680000000800 */
[----:B------:R-:W3:Y:S04]  /*0eb0*/  LDS R37, [R27+0xc00] ;  /* 0x000c00001b257984 */ /* 0x000ee80000000800 */
[----:B------:R-:W4:Y:S04]  /*0ec0*/  LDS R39, [R27+0x1000] ;  /* 0x001000001b277984 */ /* 0x000f280000000800 */
[----:B------:R-:W2:Y:S04]  /*0ed0*/  LDS R41, [R27+0x1400] ;  /* 0x001400001b297984 */ /* 0x000ea80000000800 */
[----:B------:R-:W2:Y:S04]  /*0ee0*/  LDS R43, [R27+0x1800] ;  /* 0x001800001b2b7984 */ /* 0x000ea80000000800 */
[----:B------:R-:W2:Y:S04]  /*0ef0*/  LDS R47, [R27+0x1c00] ;  /* 0x001c00001b2f7984 */ /* 0x000ea80000000800 */
[----:B------:R-:W2:Y:S04]  /*0f00*/  LDS R49, [R27+0x2000] ;  /* 0x002000001b317984 */ /* 0x000ea80000000800 */
[----:B------:R-:W2:Y:S04]  /*0f10*/  LDS R51, [R27+0x2400] ;  /* 0x002400001b337984 */ /* 0x000ea80000000800 */
[----:B------:R-:W2:Y:S01]  /*0f20*/  LDS R53, [R27+0x2800] ;  /* 0x002800001b357984 */ /* 0x000ea20000000800 */
[----:B0-----:R-:W-:-:S03]  /*0f30*/  IMAD.IADD R34, R0, 0x1, R33 ;  /* 0x0000000100227824 */ /* 0x001fc600078e0221 */
[----:B------:R-:W-:Y:S01]  /*0f40*/  STS [R27], RZ ;  /* 0x000000ff1b007388 */ /* 0x000fe20000000800 */
[----:B-1----:R-:W-:-:S03]  /*0f50*/  IMAD.IADD R36, R34, 0x1, R35 ;  /* 0x0000000122247824 */ /* 0x002fc600078e0223 */
[----:B------:R-:W0:Y:S01]  /*0f60*/  LDS R33, [R27+0x2c00] ;  /* 0x002c00001b217984 */ /* 0x000e220000000800 */
[----:B---3--:R-:W-:-:S03]  /*0f70*/  IMAD.IADD R38, R36, 0x1, R37 ;  /* 0x0000000124267824 */ /* 0x008fc600078e0225 */
[----:B------:R-:W-:Y:S01]  /*0f80*/  STS [R27+0x800], R34 ;  /* 0x000800221b007388 */ /* 0x000fe20000000800 */
[----:B----4-:R-:W-:-:S03]  /*0f90*/  IMAD.IADD R40, R38, 0x1, R39 ;  /* 0x0000000126287824 */ /* 0x010fc600078e0227 */
[----:B------:R-:W-:Y:S01]  /*0fa0*/  STS [R27+0xc00], R36 ;  /* 0x000c00241b007388 */ /* 0x000fe20000000800 */
[----:B--2---:R-:W-:-:S03]  /*0fb0*/  IMAD.IADD R42, R40, 0x1, R41 ;  /* 0x00000001282a7824 */ /* 0x004fc600078e0229 */
[----:B------:R-:W-:Y:S01]  /*0fc0*/  STS [R27+0x1000], R38 ;  /* 0x001000261b007388 */ /* 0x000fe20000000800 */
[----:B------:R-:W-:-:S03]  /*0fd0*/  IMAD.IADD R44, R42, 0x1, R43 ;  /* 0x000000012a2c7824 */ /* 0x000fc600078e022b */
        /* <DEDUP_REMOVED lines=8> */
[----:B------:R-:W-:Y:S04]  /*1060*/  STS [R27+0x2400], R48 ;  /* 0x002400301b007388 */ /* 0x000fe80000000800 */
[----:B------:R-:W-:Y:S04]  /*1070*/  STS [R27+0x2800], R50 ;  /* 0x002800321b007388 */ /* 0x000fe80000000800 */
[----:B------:R-:W-:Y:S04]  /*1080*/  STS [R27+0x2c00], R52 ;  /* 0x002c00341b007388 */ /* 0x000fe80000000800 */
[----:B------:R0:W-:Y:S02]  /*1090*/  STS [R27+0x400], R0 ;  /* 0x000400001b007388 */ /* 0x0001e40000000800 */
[----:B0-----:R-:W-:-:S07]  /*10a0*/  IMAD.IADD R0, R52, 0x1, R33 ;  /* 0x0000000134007824 */ /* 0x001fce00078e0221 */
.L_x_882:
[----:B------:R-:W-:Y:S05]  /*10b0*/  BSYNC.RECONVERGENT B0 ;  /* 0x0000000000007941 */ /* 0x000fea0003800200 */
.L_x_881:
[C---:B------:R-:W-:Y:S01]  /*10c0*/  ISETP.NE.AND P0, PT, R0.reuse, 0x780, PT ;  /* 0x000007800000780c */ /* 0x040fe20003f05270 */
[----:B------:R-:W-:Y:S01]  /*10d0*/  IMAD.U32 R35, RZ, RZ, UR8 ;  /* 0x00000008ff237e24 */ /* 0x000fe2000f8e00ff */
[----:B01----:R-:W-:Y:S01]  /*10e0*/  @!P2 LOP3.LUT R33, R0, 0x40000000, RZ, 0xfc, !PT ;  /* 0x400000000021a812 */ /* 0x003fe200078efcff */
[----:B------:R-:W0:Y:S01]  /*10f0*/  LDC.64 R36, c[0x0][0x398] ;  /* 0x0000e600ff247b82 */ /* 0x000e220000000a00 */
[----:B------:R-:W-:Y:S01]  /*1100*/  ISETP.LT.U32.AND P0, PT, R23, 0x100, !P0 ;  /* 0x000001001700780c */ /* 0x000fe20004701070 */
[----:B------:R-:W-:-:S04]  /*1110*/  IMAD R35, R35, 0x100, R23 ;  /* 0x0000010023237824 */ /* 0x000fc800078e0217 */
[----:B--2---:R-:W-:-:S05]  /*1120*/  IMAD.WIDE R34, R35, 0x4, R24 ;  /* 0x0000000423227825 */ /* 0x004fca00078e0218 */
[----:B------:R1:W-:Y:S01]  /*1130*/  @!P2 STG.E.STRONG.SYS desc[UR10][R34.64], R33 ;  /* 0x000000212200a986 */ /* 0x0003e2000c11590a */
[----:B0-----:R-:W-:Y:S02]  /*1140*/  IMAD.WIDE.U32 R24, R23, 0x4, R36 ;  /* 0x0000000417187825 */ /* 0x001fe400078e0024 */
[----:B------:R-:W-:Y:S06]  /*1150*/  BAR.RED.OR.DEFER_BLOCKING 0x0, P0 ;  /* 0x0000000000007b1d */ /* 0x000fec0000014800 */
[----:B------:R-:W0:Y:S02]  /*1160*/  B2R.RESULT RZ, P0 ;  /* 0x0000000000ff731c */ /* 0x000e240000004000 */
[----:B01----:R-:W-:Y:S05]  /*1170*/  @!P0 BRA `(.L_x_883) ;  /* 0x00000008002c8947 */ /* 0x003fea0003800000 */
[----:B-----5:R-:W-:Y:S01]  /*1180*/  SHF.R.U32.HI R32, RZ, UR12, R31 ;  /* 0x0000000cff207c19 */ /* 0x020fe2000801161f */
[----:B------:R-:W-:Y:S01]  /*1190*/  UISETP.GT.U32.AND UP0, UPT, UR12, 0x1f, UPT ;  /* 0x0000001f0c00788c */ /* 0x000fe2000bf04070 */
[----:B------:R-:W-:Y:S01]  /*11a0*/  ISETP.NE.AND P0, PT, RZ, UR13, PT ;  /* 0x0000000dff007c0c */ /* 0x000fe2000bf05270 */
[----:B------:R-:W-:Y:S01]  /*11b0*/  BSSY B1, `(.L_x_884) ;  /* 0x0000031000017945 */ /* 0x000fe20003800000 */
[----:B------:R-:W-:-:S03]  /*11c0*/  LOP3.LUT R32, R32, UR4, RZ, 0x30, !PT ;  /* 0x0000000420207c12 */ /* 0x000fc6000f8e30ff */
[----:B------:R-:W-:Y:S02]  /*11d0*/  PLOP3.LUT P1, PT, PT, PT, UP0, 0x80, 0x8 ;  /* 0x000000000008781c */ /* 0x000fe40003f2f008 */
[----:B------:R-:W-:-:S04]  /*11e0*/  SEL R33, R32, RZ, P0 ;  /* 0x000000ff20217207 */ /* 0x000fc80000000000 */
[----:B------:R-:W-:Y:S01]  /*11f0*/  SEL R33, R33, RZ, !P1 ;  /* 0x000000ff21217207 */ /* 0x000fe20004800000 */
[----:B------:R-:W-:Y:S06]  /*1200*/  @P2 BRA `(.L_x_885) ;  /* 0x0000000000ac2947 */ /* 0x000fec0003800000 */
[----:B------:R-:W2:Y:S01]  /*1210*/  LDG.E R24, desc[UR10][R24.64] ;  /* 0x0000000a18187981 */ /* 0x000ea2000c1e1900 */
[----:B------:R-:W-:Y:S01]  /*1220*/  ISETP.GT.U32.AND P0, PT, R23, R33, PT ;  /* 0x000000211700720c */ /* 0x000fe20003f04070 */
[----:B------:R-:W-:Y:S01]  /*1230*/  UISETP.GE.AND UP0, UPT, UR8, 0x1, UPT ;  /* 0x000000010800788c */ /* 0x000fe2000bf06270 */
[----:B------:R-:W-:Y:S02]  /*1240*/  IMAD.MOV.U32 R32, RZ, RZ, R0 ;  /* 0x000000ffff207224 */ /* 0x000fe400078e0000 */
[----:B------:R-:W-:-:S05]  /*1250*/  SEL R35, RZ, 0x780, !P0 ;  /* 0x00000780ff237807 */ /* 0x000fca0004000000 */
[----:B--2---:R-:W-:-:S05]  /*1260*/  IMAD.IADD R35, R24, 0x1, -R35 ;  /* 0x0000000118237824 */ /* 0x004fca00078e0a23 */
[----:B------:R0:W-:Y:S01]  /*1270*/  STS [R27+0xb400], R35 ;  /* 0x00b400231b007388 */ /* 0x0001e20000000800 */
[----:B------:R-:W-:Y:S05]  /*1280*/  BRA.U !UP0, `(.L_x_886) ;  /* 0x00000001086c7547 */ /* 0x000fea000b800000 */
[----:B------:R-:W-:Y:S01]  /*1290*/  BSSY B0, `(.L_x_887) ;  /* 0x0000019000007945 */ /* 0x000fe20003800000 */
[----:B------:R-:W-:Y:S02]  /*12a0*/  IMAD.MOV.U32 R34, RZ, RZ, -0x1 ;  /* 0xffffffffff227424 */ /* 0x000fe400078e00ff */
[----:B0-----:R-:W-:Y:S02]  /*12b0*/  IMAD.U32 R35, RZ, RZ, UR8 ;  /* 0x00000008ff237e24 */ /* 0x001fe4000f8e00ff */
[----:B------:R-:W-:-:S07]  /*12c0*/  IMAD.MOV.U32 R32, RZ, RZ, R0 ;  /* 0x000000ffff207224 */ /* 0x000fce00078e0000 */
.L_x_891:
[----:B------:R-:W0:Y:S01]  /*12d0*/  LDC.64 R24, c[0x0][0x380] ;  /* 0x0000e000ff187b82 */ /* 0x000e220000000a00 */
[----:B------:R-:W-:Y:S01]  /*12e0*/  VIADD R39, R35, 0xffffffff ;  /* 0xffffffff23277836 */ /* 0x000fe20000000000 */
[----:B------:R-:W-:Y:S03]  /*12f0*/  BSSY B2, `(.L_x_888) ;  /* 0x0000008000027945 */ /* 0x000fe60003800000 */
[----:B------:R-:W-:-:S04]  /*1300*/  IMAD R37, R39, 0x100, R23 ;  /* 0x0000010027257824 */ /* 0x000fc800078e0217 */
[----:B0-----:R-:W-:-:S07]  /*1310*/  IMAD.WIDE R24, R37, 0x4, R24 ;  /* 0x0000000425187825 */ /* 0x001fce00078e0218 */
.L_x_889:
[----:B------:R-:W-:Y:S05]  /*1320*/  YIELD ;  /* 0x0000000000007946 */ /* 0x000fea0003800000 */
[----:B------:R0:W-:Y:S06]  /*1330*/  MEMBAR.SC.CTA ;  /* 0x0000000000007992 */ /* 0x0001ec0000000000 */
[----:B0-----:R-:W2:Y:S02]  /*1340*/  LDG.E.STRONG.SYS R36, desc[UR10][R24.64] ;  /* 0x0000000a18247981 */ /* 0x001ea4000c1f5900 */
[----:B--2---:R-:W-:-:S13]  /*1350*/  ISETP.NE.AND P0, PT, R36, RZ, PT ;  /* 0x000000ff2400720c */ /* 0x004fda0003f05270 */
[----:B------:R-:W-:Y:S05]  /*1360*/  @!P0 BRA `(.L_x_889) ;  /* 0xfffffffc00ec8947 */ /* 0x000fea000383ffff */
[----:B------:R-:W-:Y:S05]  /*1370*/  BSYNC B2 ;  /* 0x0000000000027941 */ /* 0x000fea0003800000 */
.L_x_888:
[----:B------:R-:W-:Y:S01]  /*1380*/  BSSY.RECONVERGENT B2, `(.L_x_890) ;  /* 0x0000006000027945 */ /* 0x000fe20003800200 */
[C---:B------:R-:W-:Y:S02]  /*1390*/  ISETP.GT.AND P0, PT, R36.reuse, -0x1, PT ;  /* 0xffffffff2400780c */ /* 0x040fe40003f04270 */
[----:B------:R-:W-:Y:S01]  /*13a0*/  LOP3.LUT R25, R36, 0x3fffffff, RZ, 0xc0, !PT ;  /* 0x3fffffff24197812 */ /* 0x000fe200078ec0ff */
[----:B------:R-:W-:Y:S05]  /*13b0*/  WARPSYNC.EXCLUSIVE R34 ;  /* 0x0000000022007348 */ /* 0x000fea0003a00000 */
[----:B------:R-:W-:-:S05]  /*13c0*/  IMAD.IADD R32, R25, 0x1, R32 ;  /* 0x0000000119207824 */ /* 0x000fca00078e0220 */
[----:B------:R-:W-:-:S07]  /*13d0*/  VOTE.ANY R34, PT, P0 ;  /* 0x0000000000227806 */ /* 0x000fce00000e0100 */
[----:B------:R-:W-:Y:S05]  /*13e0*/  BSYNC.RECONVERGENT B2 ;  /* 0x0000000000027941 */ /* 0x000fea0003800200 */
.L_x_890:
[----:B------:R-:W-:Y:S01]  /*13f0*/  ISETP.GT.U32.AND P1, PT, R35, 0x1, PT ;  /* 0x000000012300780c */ /* 0x000fe20003f24070 */
[----:B------:R-:W-:-:S12]  /*1400*/  IMAD.MOV.U32 R35, RZ, RZ, R39 ;  /* 0x000000ffff237224 */ /* 0x000fd800078e0027 */
[----:B------:R-:W-:Y:S05]  /*1410*/  @P0 BRA P1, `(.L_x_891) ;  /* 0xfffffffc00ac0947 */ /* 0x000fea000083ffff */
[----:B------:R-:W-:Y:S05]  /*1420*/  BSYNC B0 ;  /* 0x0000000000007941 */ /* 0x000fea0003800000 */
.L_x_887:
[----:B------:R1:W2:Y:S02]  /*1430*/  LDS R35, [R27+0xb400] ;  /* 0x00b400001b237984 */ /* 0x0002a40000000800 */
.L_x_886:
[----:B------:R-:W3:Y:S01]  /*1440*/  LDC.64 R24, c[0x0][0x380] ;  /* 0x0000e000ff187b82 */ /* 0x000ee20000000a00 */
[----:B------:R-:W-:Y:S01]  /*1450*/  IMAD.U32 R37, RZ, RZ, UR8 ;  /* 0x00000008ff257e24 */ /* 0x000fe2000f8e00ff */
[----:B--2---:R-:W-:Y:S02]  /*1460*/  IADD3 R34, PT, PT, R35, R32, -R0 ;  /* 0x0000002023227210 */ /* 0x004fe40007ffe800 */
[----:B0-----:R-:W-:Y:S01]  /*1470*/  LOP3.LUT R35, R32, 0x80000000, RZ, 0xfc, !PT ;  /* 0x8000000020237812 */ /* 0x001fe200078efcff */
[----:B------:R-:W-:Y:S02]  /*1480*/  IMAD R37, R37, 0x100, R23 ;  /* 0x0000010025257824 */ /* 0x000fe400078e0217 */
[----:B------:R0:W-:Y:S02]  /*1490*/  STS [R27+0xb400], R34 ;  /* 0x00b400221b007388 */ /* 0x0001e40000000800 */
[----:B---3--:R-:W-:-:S05]  /*14a0*/  IMAD.WIDE R24, R37, 0x4, R24 ;  /* 0x0000000425187825 */ /* 0x008fca00078e0218 */
[----:B------:R0:W-:Y:S02]  /*14b0*/  STG.E.STRONG.SYS desc[UR10][R24.64], R35 ;  /* 0x0000002318007986 */ /* 0x0001e4000c11590a */
.L_x_885:
[----:B------:R-:W-:Y:S05]  /*14c0*/  BSYNC B1 ;  /* 0x0000000000017941 */ /* 0x000fea0003800000 */
.L_x_884:
[----:B0-----:R-:W0:Y:S08]  /*14d0*/  LDC.64 R24, c[0x0][0x390] ;  /* 0x0000e400ff187b82 */ /* 0x001e300000000a00 */
[----:B------:R-:W2:Y:S01]  /*14e0*/  LDC R34, c[0x0][0x3c0] ;  /* 0x0000f000ff227b82 */ /* 0x000ea20000000800 */
[----:B0-----:R-:W-:Y:S02]  /*14f0*/  ISETP.EQ.U32.AND P1, PT, R24, RZ, PT ;  /* 0x000000ff1800720c */ /* 0x001fe40003f22070 */
[----:B--2---:R-:W-:-:S04]  /*1500*/  ISETP.LE.AND P0, PT, R34, UR9, PT ;  /* 0x0000000922007c0c */ /* 0x004fc8000bf03270 */
[----:B------:R-:W-:-:S04]  /*1510*/  ISETP.EQ.OR.EX P0, PT, R25, RZ, !P0, P1 ;  /* 0x000000ff1900720c */ /* 0x000fc80004702710 */
[----:B------:R-:W-:-:S13]  /*1520*/  ISETP.GT.U32.OR P0, PT, R23, 0xff, P0 ;  /* 0x000000ff1700780c */ /* 0x000fda0000704470 */
[----:B------:R-:W-:Y:S05]  /*1530*/  @P0 BRA `(.L_x_892) ;  /* 0x0000000000200947 */ /* 0x000fea0003800000 */
[----:B------:R-:W0:Y:S01]  /*1540*/  LDS R35, [R27+0xb400] ;  /* 0x00b400001b237984 */ /* 0x000e220000000800 */
[----:B------:R-:W2:Y:S01]  /*1550*/  LDC.64 R24, c[0x0][0x390] ;  /* 0x0000e400ff187b82 */ /* 0x000ea20000000a00 */
[----:B------:R-:W-:Y:S01]  /*1560*/  ISETP.GT.U32.AND P0, PT, R23, R33, PT ;  /* 0x000000211700720c */ /* 0x000fe20003f04070 */
[----:B------:R-:W-:-:S12]  /*1570*/  VIADD R32, R0, 0x780 ;  /* 0x0000078000207836 */ /* 0x000fd80000000000 */
[----:B------:R-:W-:Y:S02]  /*1580*/  @!P0 IMAD.MOV R32, RZ, RZ, R0 ;  /* 0x000000ffff208224 */ /* 0x000fe400078e0200 */
[----:B--2---:R-:W-:-:S04]  /*1590*/  IMAD.WIDE.U32 R24, R23, 0x4, R24 ;  /* 0x0000000417187825 */ /* 0x004fc800078e0018 */
[----:B0-----:R-:W-:-:S05]  /*15a0*/  IMAD.IADD R35, R35, 0x1, R32 ;  /* 0x0000000123237824 */ /* 0x001fca00078e0220 */
[----:B------:R0:W-:Y:S02]  /*15b0*/  STG.E desc[UR10][R24.64], R35 ;  /* 0x0000002318007986 */ /* 0x0001e4000c10190a */
.L_x_892:
[----:B------:R-:W-:Y:S05]  /*15c0*/  WARPSYNC.ALL ;  /* 0x0000000000007948 */ /* 0x000fea0003800000 */
[----:B------:R-:W2:Y:S08]  /*15d0*/  S2UR UR7, SR_CgaCtaId ;  /* 0x00000000000779c3 */ /* 0x000eb00000008800 */
[----:B------:R-:W-:Y:S01]  /*15e0*/  BAR.SYNC.DEFER_BLOCKING 0x0 ;  /* 0x0000000000007b1d */ /* 0x000fe20000010000 */
[----:B------:R-:W-:-:S05]  /*15f0*/  ISETP.LT.AND P0, PT, R34, UR9, PT ;  /* 0x0000000922007c0c */ /* 0x000fca000bf01270 */
[----:B------:R-:W-:Y:S02]  /*1600*/  UMOV UR5, 0x400 ;  /* 0x0000040000057882 */ /* 0x000fe40000000000 */
[----:B--2---:R-:W-:-:S06]  /*1610*/  ULEA UR5, UR7, UR5, 0x18 ;  /* 0x0000000507057291 */ /* 0x004fcc000f8ec0ff */
[----:B------:R-:W-:-:S06]  /*1620*/  LEA R33, R33, UR5, 0x2 ;  /* 0x0000000521217c11 */ /* 0x000fcc000f8e10ff */
[----:B------:R-:W2:Y:S01]  /*1630*/  LDS R33, [R33+0xb400] ;  /* 0x00b4000021217984 */ /* 0x000ea20000000800 */
[----:B------:R-:W-:Y:S05]  /*1640*/  @P0 BRA `(.L_x_893) ;  /* 0x0000000000640947 */ /* 0x000fea0003800000 */
[----:B0-----:R-:W0:Y:S01]  /*1650*/  LDC.64 R24, c[0x0][0x3a0] ;  /* 0x0000e800ff187b82 */ /* 0x001e220000000a00 */
[C---:B------:R-:W-:Y:S02]  /*1660*/  LOP3.LUT R0, R23.reuse, 0x1f, RZ, 0xc0, !PT ;  /* 0x0000001f17007812 */ /* 0x040fe400078ec0ff */
[----:B------:R-:W-:-:S05]  /*1670*/  LOP3.LUT R23, R23, 0x3e0, RZ, 0xc0, !PT ;  /* 0x000003e017177812 */ /* 0x000fca00078ec0ff */
[----:B------:R-:W-:-:S05]  /*1680*/  IMAD R0, R23, 0x5, R0 ;  /* 0x0000000517007824 */ /* 0x000fca00078e0200 */
[----:B--2---:R-:W-:-:S05]  /*1690*/  IADD3 R23, P0, PT, R0, R33, RZ ;  /* 0x0000002100177210 */ /* 0x004fca0007f1e0ff */
[----:B------:R-:W-:Y:S02]  /*16a0*/  IMAD.X R0, RZ, RZ, RZ, P0 ;  /* 0x000000ffff007224 */ /* 0x000fe400000e06ff */
[----:B0-----:R-:W-:-:S04]  /*16b0*/  IMAD.WIDE.U32 R22, R23, 0x18, R24 ;  /* 0x0000001817167825 */ /* 0x001fc800078e0018 */
[----:B------:R-:W-:-:S04]  /*16c0*/  IMAD R25, R0, 0x18, RZ ;  /* 0x0000001800197824 */ /* 0x000fc800078e02ff */
[----:B------:R-:W-:-:S05]  /*16d0*/  IMAD.IADD R23, R23, 0x1, R25 ;  /* 0x0000000117177824 */ /* 0x000fca00078e0219 */
[----:B------:R-:W-:Y:S04]  /*16e0*/  STG.E.64 desc[UR10][R22.64], R10 ;  /* 0x0000000a16007986 */ /* 0x000fe8000c101b0a */
        /* <DEDUP_REMOVED lines=9> */
[----:B------:R-:W-:Y:S04]  /*1780*/  STG.E desc[UR10][R22.64+0x8], R31 ;  /* 0x0000081f16007986 */ /* 0x000fe8000c10190a */
[----:B------:R-:W-:Y:S04]  /*1790*/  STG.E desc[UR10][R22.64+0x308], R30 ;  /* 0x0003081e16007986 */ /* 0x000fe8000c10190a */
[----:B------:R-:W-:Y:S04]  /*17a0*/  STG.E desc[UR10][R22.64+0x608], R29 ;  /* 0x0006081d16007986 */ /* 0x000fe8000c10190a */
[----:B------:R-:W-:Y:S04]  /*17b0*/  STG.E desc[UR10][R22.64+0x908], R28 ;  /* 0x0009081c16007986 */ /* 0x000fe8000c10190a */
[----:B------:R-:W-:Y:S01]  /*17c0*/  STG.E desc[UR10][R22.64+0xc08], R26 ;  /* 0x000c081a16007986 */ /* 0x000fe2000c10190a */
[----:B------:R-:W-:Y:S05]  /*17d0*/  EXIT ;  /* 0x000000000000794d */ /* 0x000fea0003800000 */
.L_x_893:
[----:B0-----:R-:W0:Y:S01]  /*17e0*/  LDC.64 R24, c[0x0][0x3a0] ;  /* 0x0000e800ff187b82 */ /* 0x001e220000000a00 */
[C---:B------:R-:W-:Y:S01]  /*17f0*/  LOP3.LUT R0, R23.reuse, 0x1f, RZ, 0xc0, !PT ;  /* 0x0000001f17007812 */ /* 0x040fe200078ec0ff */
[----:B-1----:R-:W-:Y:S01]  /*1800*/  IMAD.U32 R27, RZ, RZ, UR8 ;  /* 0x00000008ff1b7e24 */ /* 0x002fe2000f8e00ff */
[----:B------:R-:W-:-:S05]  /*1810*/  LOP3.LUT R23, R23, 0x3e0, RZ, 0xc0, !PT ;  /* 0x000003e017177812 */ /* 0x000fca00078ec0ff */
[----:B------:R-:W-:Y:S02]  /*1820*/  IMAD R23, R23, 0x5, R0 ;  /* 0x0000000517177824 */ /* 0x000fe400078e0200 */
[----:B------:R-:W-:Y:S02]  /*1830*/  IMAD R0, R27, -0x780, R34 ;  /* 0xfffff8801b007824 */ /* 0x000fe400078e0222 */
[C---:B------:R-:W-:Y:S01]  /*1840*/  VIADD R27, R23.reuse, 0x20 ;  /* 0x00000020171b7836 */ /* 0x040fe20000000000 */
[C---:B--2---:R-:W-:Y:S01]  /*1850*/  IADD3 R33, P0, PT, R23.reuse, R33, RZ ;  /* 0x0000002117217210 */ /* 0x044fe20007f1e0ff */
[----:B------:R-:W-:-:S03]  /*1860*/  VIADD R35, R23, 0x60 ;  /* 0x0000006017237836 */ /* 0x000fc60000000000 */
[-C--:B------:R-:W-:Y:S01]  /*1870*/  ISETP.GE.AND P1, PT, R27, R0.reuse, PT ;  /* 0x000000001b00720c */ /* 0x080fe20003f26270 */
[----:B------:R-:W-:Y:S01]  /*1880*/  IMAD.X R22, RZ, RZ, RZ, P0 ;  /* 0x000000ffff167224 */ /* 0x000fe200000e06ff */
[-C--:B------:R-:W-:Y:S02]  /*1890*/  ISETP.GE.AND P0, PT, R23, R0.reuse, PT ;  /* 0x000000001700720c */ /* 0x080fe40003f06270 */
[----:B------:R-:W-:Y:S01]  /*18a0*/  ISETP.GE.AND P3, PT, R35, R0, PT ;  /* 0x000000002300720c */ /* 0x000fe20003f66270 */
[----:B------:R-:W-:Y:S02]  /*18b0*/  IMAD R27, R22, 0x18, RZ ;  /* 0x00000018161b7824 */ /* 0x000fe400078e02ff */
[----:B0-----:R-:W-:-:S04]  /*18c0*/  IMAD.WIDE.U32 R24, R33, 0x18, R24 ;  /* 0x0000001821187825 */ /* 0x001fc800078e0018 */
[C---:B------:R-:W-:Y:S02]  /*18d0*/  VIADD R33, R23.reuse, 0x40 ;  /* 0x0000004017217836 */ /* 0x040fe40000000000 */
[----:B------:R-:W-:Y:S02]  /*18e0*/  VIADD R23, R23, 0x80 ;  /* 0x0000008017177836 */ /* 0x000fe40000000000 */
[----:B------:R-:W-:Y:S01]  /*18f0*/  IMAD.IADD R25, R25, 0x1, R27 ;  /* 0x0000000119197824 */ /* 0x000fe200078e021b */
[-C--:B------:R-:W-:Y:S02]  /*1900*/  ISETP.GE.AND P2, PT, R33, R0.reuse, PT ;  /* 0x000000002100720c */ /* 0x080fe40003f46270 */
[----:B------:R-:W-:Y:S02]  /*1910*/  ISETP.GE.AND P4, PT, R23, R0, PT ;  /* 0x000000001700720c */ /* 0x000fe40003f86270 */
[----:B------:R0:W-:Y:S04]  /*1920*/  @!P0 STG.E.64 desc[UR10][R24.64], R10 ;  /* 0x0000000a18008986 */ /* 0x0001e8000c101b0a */
[----:B------:R0:W-:Y:S04]  /*1930*/  @!P0 STG.E.64 desc[UR10][R24.64+0x10], R20 ;  /* 0x0000101418008986 */ /* 0x0001e8000c101b0a */
[----:B------:R0:W-:Y:S04]  /*1940*/  @!P1 STG.E.64 desc[UR10][R24.64+0x300], R8 ;  /* 0x0003000818009986 */ /* 0x0001e8000c101b0a */
[----:B------:R0:W-:Y:S04]  /*1950*/  @!P1 STG.E.64 desc[UR10][R24.64+0x310], R18 ;  /* 0x0003101218009986 */ /* 0x0001e8000c101b0a */
[----:B------:R0:W-:Y:S04]  /*1960*/  @!P2 STG.E.64 desc[UR10][R24.64+0x600], R6 ;  /* 0x000600061800a986 */ /* 0x0001e8000c101b0a */
[----:B------:R0:W-:Y:S04]  /*1970*/  @!P2 STG.E.64 desc[UR10][R24.64+0x610], R16 ;  /* 0x000610101800a986 */ /* 0x0001e8000c101b0a */
[----:B------:R0:W-:Y:S04]  /*1980*/  @!P3 STG.E.64 desc[UR10][R24.64+0x900], R4 ;  /* 0x000900041800b986 */ /* 0x0001e8000c101b0a */
[----:B------:R0:W-:Y:S04]  /*1990*/  @!P3 STG.E.64 desc[UR10][R24.64+0x910], R14 ;  /* 0x0009100e1800b986 */ /* 0x0001e8000c101b0a */
[----:B------:R0:W-:Y:S04]  /*19a0*/  @!P0 STG.E desc[UR10][R24.64+0x8], R31 ;  /* 0x0000081f18008986 */ /* 0x0001e8000c10190a */
[----:B------:R0:W-:Y:S04]  /*19b0*/  @!P1 STG.E desc[UR10][R24.64+0x308], R30 ;  /* 0x0003081e18009986 */ /* 0x0001e8000c10190a */
[----:B------:R0:W-:Y:S04]  /*19c0*/  @!P2 STG.E desc[UR10][R24.64+0x608], R29 ;  /* 0x0006081d1800a986 */ /* 0x0001e8000c10190a */
[----:B------:R0:W-:Y:S01]  /*19d0*/  @!P3 STG.E desc[UR10][R24.64+0x908], R28 ;  /* 0x0009081c1800b986 */ /* 0x0001e2000c10190a */
[----:B------:R-:W-:Y:S05]  /*19e0*/  @P4 EXIT ;  /* 0x000000000000494d */ /* 0x000fea0003800000 */
[----:B------:R-:W-:Y:S04]  /*19f0*/  STG.E.64 desc[UR10][R24.64+0xc00], R2 ;  /* 0x000c000218007986 */ /* 0x000fe8000c101b0a */
[----:B------:R-:W-:Y:S04]  /*1a00*/  STG.E.64 desc[UR10][R24.64+0xc10], R12 ;  /* 0x000c100c18007986 */ /* 0x000fe8000c101b0a */
[----:B------:R-:W-:Y:S01]  /*1a10*/  STG.E desc[UR10][R24.64+0xc08], R26 ;  /* 0x000c081a18007986 */ /* 0x000fe2000c10190a */
[----:B------:R-:W-:Y:S05]  /*1a20*/  EXIT ;  /* 0x000000000000794d */ /* 0x000fea0003800000 */
.L_x_883:
[----:B------:R-:W-:Y:S01]  /*1a30*/  IMAD.MOV.U32 R22, RZ, RZ, RZ ;  /* 0x000000ffff167224 */ /* 0x000fe200078e00ff */
[C---:B------:R-:W-:Y:S01]  /*1a40*/  ISETP.GT.U32.AND P0, PT, R23.reuse, 0x1f, PT ;  /* 0x0000001f1700780c */ /* 0x040fe20003f04070 */
[----:B------:R-:W-:Y:S05]  /*1a50*/  WARPSYNC.ALL ;  /* 0x0000000000007948 */ /* 0x000fea0003800000 */
[----:B------:R-:W-:-:S05]  /*1a60*/  IMAD.HI.U32 R33, R23, 0x15555556, R22 ;  /* 0x1555555617217827 */ /* 0x000fca00078e0016 */
[----:B------:R-:W-:-:S05]  /*1a70*/  LEA R33, R33, UR6, 0x2 ;  /* 0x0000000621217c11 */ /* 0x000fca000f8e10ff */
[----:B------:R0:W-:Y:S01]  /*1a80*/  STS [R33+0x3410], R0 ;  /* 0x0034100021007388 */ /* 0x0001e20000000800 */
[----:B------:R-:W-:Y:S06]  /*1a90*/  BAR.SYNC.DEFER_BLOCKING 0x0 ;  /* 0x0000000000007b1d */ /* 0x000fec0000010000 */
[----:B------:R-:W-:Y:S05]  /*1aa0*/  @P0 BRA `(.L_x_894) ;  /* 0x0000000000e00947 */ /* 0x000fea0003800000 */
[----:B0-----:R-:W-:Y:S01]  /*1ab0*/  IMAD.MOV.U32 R33, RZ, RZ, 0x34 ;  /* 0x00000034ff217424 */ /* 0x001fe200078e00ff */
[----:B------:R-:W-:-:S03]  /*1ac0*/  UMOV UR5, 0xffffffff ;  /* 0xffffffff00057882 */ /* 0x000fc60000000000 */
[----:B------:R-:W-:-:S05]  /*1ad0*/  IMAD R33, R23, R33, UR6 ;  /* 0x0000000617217e24 */ /* 0x000fca000f8e0221 */
[----:B------:R-:W-:Y:S04]  /*1ae0*/  LDS R44, [R33+0x3410] ;  /* 0x00341000212c7984 */ /* 0x000fe80000000800 */
[----:B------:R-:W-:Y:S04]  /*1af0*/  LDS R34, [R33+0x3414] ;  /* 0x0034140021227984 */ /* 0x000fe80000000800 */
[----:B------:R-:W0:Y:S04]  /*1b00*/  LDS R35, [R33+0x3418] ;  /* 0x0034180021237984 */ /* 0x000e280000000800 */
[----:B------:R-:W-:Y:S04]  /*1b10*/  LDS R36, [R33+0x341c] ;  /* 0x00341c0021247984 */ /* 0x000fe80000000800 */
[----:B------:R-:W1:Y:S04]  /*1b20*/  LDS R37, [R33+0x3420] ;  /* 0x0034200021257984 */ /* 0x000e680000000800 */
[----:B------:R-:W-:Y:S04]  /*1b30*/  LDS R38, [R33+0x3424] ;  /* 0x0034240021267984 */ /* 0x000fe80000000800 */
[----:B------:R-:W2:Y:S04]  /*1b40*/  LDS R39, [R33+0x3428] ;  /* 0x0034280021277984 */ /* 0x000ea80000000800 */
[----:B------:R-:W-:Y:S04]  /*1b50*/  LDS R40, [R33+0x342c] ;  /* 0x00342c0021287984 */ /* 0x000fe80000000800 */
[----:B------:R-:W3:Y:S04]  /*1b60*/  LDS R41, [R33+0x3430] ;  /* 0x0034300021297984 */ /* 0x000ee80000000800 */
[----:B------:R-:W-:Y:S04]  /*1b70*/  LDS R42, [R33+0x3434] ;  /* 0x00343400212a7984 */ /* 0x000fe80000000800 */
[----:B------:R-:W4:Y:S04]  /*1b80*/  LDS R43, [R33+0x3438] ;  /* 0x00343800212b7984 */ /* 0x000f280000000800 */
[----:B------:R-:W4:Y:S01]  /*1b90*/  LDS R46, [R33+0x343c] ;  /* 0x00343c00212e7984 */ /* 0x000f220000000800 */
[----:B0-----:R-:W-:-:S04]  /*1ba0*/  IADD3 R47, PT, PT, R35, R34, R44 ;  /* 0x00000022232f7210 */ /* 0x001fc80007ffe02c */
[----:B-1----:R-:W-:-:S04]  /*1bb0*/  IADD3 R47, PT, PT, R37, R47, R36 ;  /* 0x0000002f252f7210 */ /* 0x002fc80007ffe024 */
[----:B--2---:R-:W-:-:S04]  /*1bc0*/  IADD3 R47, PT, PT, R39, R47, R38 ;  /* 0x0000002f272f7210 */ /* 0x004fc80007ffe026 */
[----:B---3--:R-:W-:-:S04]  /*1bd0*/  IADD3 R47, PT, PT, R41, R47, R40 ;  /* 0x0000002f292f7210 */ /* 0x008fc80007ffe028 */
[----:B----4-:R-:W-:-:S05]  /*1be0*/  IADD3 R47, PT, PT, R43, R47, R42 ;  /* 0x0000002f2b2f7210 */ /* 0x010fca0007ffe02a */
[----:B------:R-:W-:Y:S01]  /*1bf0*/  IMAD.IADD R46, R46, 0x1, R47 ;  /* 0x000000012e2e7824 */ /* 0x000fe200078e022f */
[----:B------:R-:W-:Y:S06]  /*1c00*/  BRA.DIV UR5, `(.L_x_895) ;  /* 0x0000002205e87947 */ /* 0x000fec000b800000 */
        /* <DEDUP_REMOVED lines=8> */
[----:B------:R0:W1:Y:S02]  /*1c90*/  SHFL.UP P0, R51, R52, 0x10, RZ ;  /* 0x0600000034337989 */ /* 0x00006400000000ff */
.L_x_930:
[----:B-1----:R-:W-:-:S04]  /*1ca0*/  @P0 IMAD.IADD R51, R52, 0x1, R51 ;  /* 0x0000000134330824 */ /* 0x002fc800078e0233 */
[----:B------:R-:W-:-:S04]  /*1cb0*/  IMAD.IADD R46, R51, 0x1, -R46 ;  /* 0x00000001332e7824 */ /* 0x000fc800078e0a2e */
[----:B------:R-:W-:Y:S01]  /*1cc0*/  IMAD.IADD R44, R44, 0x1, R46 ;  /* 0x000000012c2c7824 */ /* 0x000fe200078e022e */
[----:B------:R1:W-:Y:S03]  /*1cd0*/  STS [R33+0x3410], R46 ;  /* 0x0034102e21007388 */ /* 0x0003e60000000800 */
        /* <DEDUP_REMOVED lines=19> */
[----:B------:R1:W-:Y:S04]  /*1e10*/  STS [R33+0x3438], R42 ;  /* 0x0034382a21007388 */ /* 0x0003e80000000800 */
[----:B------:R1:W-:Y:S02]  /*1e20*/  STS [R33+0x343c], R48 ;  /* 0x00343c3021007388 */ /* 0x0003e40000000800 */
.L_x_894:
[----:B------:R-:W-:Y:S05]  /*1e30*/  WARPSYNC.ALL ;  /* 0x0000000000007948 */ /* 0x000fea0003800000 */
[----:B------:R-:W-:Y:S01]  /*1e40*/  BAR.SYNC.DEFER_BLOCKING 0x0 ;  /* 0x0000000000007b1d */ /* 0x000fe20000010000 */
[----:B-1----:R-:W-:Y:S01]  /*1e50*/  IMAD.MOV.U32 R34, RZ, RZ, RZ ;  /* 0x000000ffff227224 */ /* 0x002fe200078e00ff */
[----:B------:R-:W-:Y:S01]  /*1e60*/  ISETP.NE.AND P0, PT, R45, RZ, PT ;  /* 0x000000ff2d00720c */ /* 0x000fe20003f05270 */
[----:B------:R-:W-:-:S03]  /*1e70*/  IMAD.MOV.U32 R35, RZ, RZ, R23 ;  /* 0x000000ffff237224 */ /* 0x000fc600078e0017 */
[----:B------:R-:W-:Y:S01]  /*1e80*/  BSSY.RECONVERGENT B0, `(.L_x_896) ;  /* 0x0000029000007945 */ /* 0x000fe20003800200 */
[----:B------:R-:W-:-:S05]  /*1e90*/  IMAD.HI.U32 R34, R23, 0x15555556, R34 ;  /* 0x1555555617227827 */ /* 0x000fca00078e0022 */
[----:B0-----:R-:W-:-:S06]  /*1ea0*/  LEA R33, R34, UR6, 0x2 ;  /* 0x0000000622217c11 */ /* 0x001fcc000f8e10ff */
[----:B------:R-:W0:Y:S01]  /*1eb0*/  LDS R33, [R33+0x3410] ;  /* 0x0034100021217984 */ /* 0x000e220000000800 */
[----:B------:R-:W-:Y:S05]  /*1ec0*/  @P0 BRA `(.L_x_897) ;  /* 0x0000000000900947 */ /* 0x000fea0003800000 */
[----:B------:R-:W0:Y:S04]  /*1ed0*/  LDS R42, [R27] ;  /* 0x000000001b2a7984 */ /* 0x000e280000000800 */
[----:B------:R-:W1:Y:S04]  /*1ee0*/  LDS R44, [R27+0x400] ;  /* 0x000400001b2c7984 */ /* 0x000e680000000800 */
[----:B------:R-:W2:Y:S04]  /*1ef0*/  LDS R46, [R27+0x800] ;  /* 0x000800001b2e7984 */ /* 0x000ea80000000800 */
[----:B------:R-:W3:Y:S04]  /*1f00*/  LDS R48, [R27+0xc00] ;  /* 0x000c00001b307984 */ /* 0x000ee80000000800 */
[----:B------:R-:W4:Y:S04]  /*1f10*/  LDS R50, [R27+0x1000] ;  /* 0x001000001b327984 */ /* 0x000f280000000800 */
[----:B------:R-:W4:Y:S04]  /*1f20*/  LDS R52, [R27+0x1400] ;  /* 0x001400001b347984 */ /* 0x000f280000000800 */
[----:B------:R-:W4:Y:S04]  /*1f30*/  LDS R35, [R27+0x1800] ;  /* 0x001800001b237984 */ /* 0x000f280000000800 */
[----:B------:R-:W4:Y:S04]  /*1f40*/  LDS R37, [R27+0x1c00] ;  /* 0x001c00001b257984 */ /* 0x000f280000000800 */
[----:B------:R-:W4:Y:S04]  /*1f50*/  LDS R40, [R27+0x2000] ;  /* 0x002000001b287984 */ /* 0x000f280000000800 */
[----:B------:R-:W4:Y:S04]  /*1f60*/  LDS R38, [R27+0x2400] ;  /* 0x002400001b267984 */ /* 0x000f280000000800 */
[----:B------:R-:W4:Y:S01]  /*1f70*/  LDS R36, [R27+0x2800] ;  /* 0x002800001b247984 */ /* 0x000f220000000800 */
[----:B0-----:R-:W-:-:S03]  /*1f80*/  IMAD.IADD R42, R33, 0x1, R42 ;  /* 0x00000001212a7824 */ /* 0x001fc600078e022a */
[----:B------:R-:W0:Y:S01]  /*1f90*/  LDS R34, [R27+0x2c00] ;  /* 0x002c00001b227984 */ /* 0x000e220000000800 */
[----:B-1----:R-:W-:-:S03]  /*1fa0*/  IMAD.IADD R44, R33, 0x1, R44 ;  /* 0x00000001212c7824 */ /* 0x002fc600078e022c */
[----:B------:R1:W-:Y:S01]  /*1fb0*/  STS [R27], R42 ;  /* 0x0000002a1b007388 */ /* 0x0003e20000000800 */
[C---:B--2---:R-:W-:Y:S02]  /*1fc0*/  IMAD.IADD R46, R33.reuse, 0x1, R46 ;  /* 0x00000001212e7824 */ /* 0x044fe400078e022e */
[C---:B---3--:R-:W-:Y:S01]  /*1fd0*/  IMAD.IADD R48, R33.reuse, 0x1, R48 ;  /* 0x0000000121307824 */ /* 0x048fe200078e0230 */
[----:B------:R2:W-:Y:S01]  /*1fe0*/  STS [R27+0x400], R44 ;  /* 0x0004002c1b007388 */ /* 0x0005e20000000800 */
[----:B----4-:R-:W-:-:S03]  /*1ff0*/  IMAD.IADD R50, R33, 0x1, R50 ;  /* 0x0000000121327824 */ /* 0x010fc600078e0232 */
[----:B------:R2:W-:Y:S01]  /*2000*/  STS [R27+0x800], R46 ;  /* 0x0008002e1b007388 */ /* 0x0005e20000000800 */
[----:B------:R-:W-:-:S03]  /*2010*/  IMAD.IADD R52, R33, 0x1, R52 ;  /* 0x0000000121347824 */ /* 0x000fc600078e0234 */
[----:B------:R2:W-:Y:S01]  /*2020*/  STS [R27+0xc00], R48 ;  /* 0x000c00301b007388 */ /* 0x0005e20000000800 */
[----:B------:R-:W-:-:S03]  /*2030*/  IMAD.IADD R35, R33, 0x1, R35 ;  /* 0x0000000121237824 */ /* 0x000fc600078e0223 */
[----:B------:R2:W-:Y:S01]  /*2040*/  STS [R27+0x1000], R50 ;  /* 0x001000321b007388 */ /* 0x0005e20000000800 */
[----:B-1----:R-:W-:-:S03]  /*2050*/  IMAD.IADD R42, R33, 0x1, R37 ;  /* 0x00000001212a7824 */ /* 0x002fc600078e0225 */
[----:B------:R2:W-:Y:S01]  /*2060*/  STS [R27+0x1400], R52 ;  /* 0x001400341b007388 */ /* 0x0005e20000000800 */
[----:B------:R-:W-:-:S03]  /*2070*/  IMAD.IADD R40, R33, 0x1, R40 ;  /* 0x0000000121287824 */ /* 0x000fc600078e0228 */
[----:B------:R2:W-:Y:S01]  /*2080*/  STS [R27+0x1800], R35 ;  /* 0x001800231b007388 */ /* 0x0005e20000000800 */
[----:B------:R-:W-:-:S03]  /*2090*/  IMAD.IADD R38, R33, 0x1, R38 ;  /* 0x0000000121267824 */ /* 0x000fc600078e0226 */
[----:B------:R2:W-:Y:S01]  /*20a0*/  STS [R27+0x1c00], R42 ;  /* 0x001c002a1b007388 */ /* 0x0005e20000000800 */
[----:B------:R-:W-:-:S03]  /*20b0*/  IMAD.IADD R36, R33, 0x1, R36 ;  /* 0x0000000121247824 */ /* 0x000fc600078e0224 */
[----:B------:R2:W-:Y:S01]  /*20c0*/  STS [R27+0x2000], R40 ;  /* 0x002000281b007388 */ /* 0x0005e20000000800 */
[----:B0-----:R-:W-:-:S03]  /*20d0*/  IMAD.IADD R34, R33, 0x1, R34 ;  /* 0x0000000121227824 */ /* 0x001fc600078e0222 */
[----:B------:R2:W-:Y:S04]  /*20e0*/  STS [R27+0x2400], R38 ;  /* 0x002400261b007388 */ /* 0x0005e80000000800 */
[----:B------:R2:W-:Y:S04]  /*20f0*/  STS [R27+0x2800], R36 ;  /* 0x002800241b007388 */ /* 0x0005e80000000800 */
[----:B------:R2:W-:Y:S02]  /*2100*/  STS [R27+0x2c00], R34 ;  /* 0x002c00221b007388 */ /* 0x0005e40000000800 */
.L_x_897:
[----:B------:R-:W-:Y:S05]  /*2110*/  BSYNC.RECONVERGENT B0 ;  /* 0x0000000000007941 */ /* 0x000fea0003800200 */
.L_x_896:
[----:B------:R-:W-:Y:S01]  /*2120*/  UISETP.NE.AND UP0, UPT, UR13, URZ, UPT ;  /* 0x000000ff0d00728c */ /* 0x000fe2000bf05270 */
[----:B--2--5:R-:W-:Y:S01]  /*2130*/  SHF.R.U32.HI R34, RZ, UR12, R31 ;  /* 0x0000000cff227c19 */ /* 0x024fe2000801161f */
[----:B------:R-:W1:Y:S01]  /*2140*/  S2R R36, SR_LEMASK ;  /* 0x0000000000247919 */ /* 0x000e620000003a00 */
[----:B------:R-:W-:Y:S01]  /*2150*/  BSSY.RECONVERGENT B0, `(.L_x_898) ;  /* 0x000002e000007945 */ /* 0x000fe20003800200 */
[----:B------:R-:W-:Y:S01]  /*2160*/  UISETP.GT.U32.OR UP0, UPT, UR12, 0x1f, !UP0 ;  /* 0x0000001f0c00788c */ /* 0x000fe2000c704470 */
[----:B------:R-:W-:Y:S01]  /*2170*/  LOP3.LUT R34, R34, UR4, RZ, 0x30, !PT ;  /* 0x0000000422227c12 */ /* 0x000fe2000f8e30ff */
[----:B------:R-:W-:Y:S01]  /*2180*/  BAR.SYNC.DEFER_BLOCKING 0x0 ;  /* 0x0000000000007b1d */ /* 0x000fe20000010000 */
[----:B------:R-:W-:-:S03]  /*2190*/  IMAD.MOV.U32 R42, RZ, RZ, RZ ;  /* 0x000000ffff2a7224 */ /* 0x000fc600078e00ff */
[----:B------:R-:W-:-:S04]  /*21a0*/  PLOP3.LUT P0, PT, PT, PT, UP0, 0x80, 0x8 ;  /* 0x000000000008781c */ /* 0x000fc80003f0f008 */
[----:B------:R-:W-:-:S04]  /*21b0*/  SEL R38, R34, RZ, !P0 ;  /* 0x000000ff22267207 */ /* 0x000fc80004000000 */
[----:B------:R-:W-:-:S13]  /*21c0*/  R2P PR, R38, 0x7f ;  /* 0x0000007f26007804 */ /* 0x000fda0000000000 */
[----:B------:R-:W-:Y:S02]  /*21d0*/  VOTE.ANY R34, PT, P0 ;  /* 0x0000000000227806 */ /* 0x000fe400000e0100 */
[----:B------:R-:W-:Y:S02]  /*21e0*/  VOTE.ANY R35, PT, P1 ;  /* 0x0000000000237806 */ /* 0x000fe400008e0100 */
[----:B------:R-:W-:Y:S02]  /*21f0*/  @!P0 LOP3.LUT R34, RZ, R34, RZ, 0x33, !PT ;  /* 0x00000022ff228212 */ /* 0x000fe400078e33ff */
[----:B------:R-:W-:Y:S02]  /*2200*/  VOTE.ANY R37, PT, P2 ;  /* 0x0000000000257806 */ /* 0x000fe400010e0100 */
[----:B------:R-:W-:Y:S02]  /*2210*/  @!P1 LOP3.LUT R35, RZ, R35, RZ, 0x33, !PT ;  /* 0x00000023ff239212 */ /* 0x000fe400078e33ff */
[----:B------:R-:W-:-:S02]  /*2220*/  VOTE.ANY R39, PT, P3 ;  /* 0x0000000000277806 */ /* 0x000fc400018e0100 */
[----:B------:R-:W-:Y:S02]  /*2230*/  @!P2 LOP3.LUT R37, RZ, R37, RZ, 0x33, !PT ;  /* 0x00000025ff25a212 */ /* 0x000fe400078e33ff */
[----:B------:R-:W-:Y:S02]  /*2240*/  LOP3.LUT R34, R35, R34, RZ, 0xc0, !PT ;  /* 0x0000002223227212 */ /* 0x000fe400078ec0ff */
[----:B------:R-:W-:Y:S02]  /*2250*/  @!P3 LOP3.LUT R39, RZ, R39, RZ, 0x33, !PT ;  /* 0x00000027ff27b212 */ /* 0x000fe400078e33ff */
[----:B------:R-:W-:Y:S02]  /*2260*/  LOP3.LUT R34, R37, R34, RZ, 0xc0, !PT ;  /* 0x0000002225227212 */ /* 0x000fe400078ec0ff */
[----:B------:R-:W-:Y:S02]  /*2270*/  VOTE.ANY R35, PT, P4 ;  /* 0x0000000000237806 */ /* 0x000fe400020e0100 */
[----:B------:R-:W-:-:S02]  /*2280*/  LOP3.LUT P0, RZ, R38, 0x80, RZ, 0xc0, !PT ;  /* 0x0000008026ff7812 */ /* 0x000fc4000780c0ff */
[----:B------:R-:W-:Y:S02]  /*2290*/  LOP3.LUT R34, R39, R34, RZ, 0xc0, !PT ;  /* 0x0000002227227212 */ /* 0x000fe400078ec0ff */
[----:B------:R-:W-:Y:S02]  /*22a0*/  VOTE.ANY R37, PT, P5 ;  /* 0x0000000000257806 */ /* 0x000fe400028e0100 */
[----:B------:R-:W-:Y:S02]  /*22b0*/  @!P4 LOP3.LUT R35, RZ, R35, RZ, 0x33, !PT ;  /* 0x00000023ff23c212 */ /* 0x000fe400078e33ff */
[----:B------:R-:W-:Y:S02]  /*22c0*/  @!P5 LOP3.LUT R37, RZ, R37, RZ, 0x33, !PT ;  /* 0x00000025ff25d212 */ /* 0x000fe400078e33ff */
[----:B------:R-:W-:Y:S02]  /*22d0*/  LOP3.LUT R34, R35, R34, RZ, 0xc0, !PT ;  /* 0x0000002223227212 */ /* 0x000fe400078ec0ff */
[----:B------:R-:W-:-:S02]  /*22e0*/  VOTE.ANY R35, PT, P6 ;  /* 0x0000000000237806 */ /* 0x000fc400030e0100 */
[----:B------:R-:W-:Y:S02]  /*22f0*/  LOP3.LUT R34, R37, R34, RZ, 0xc0, !PT ;  /* 0x0000002225227212 */ /* 0x000fe400078ec0ff */
[----:B------:R-:W-:Y:S02]  /*2300*/  VOTE.ANY R37, PT, P0 ;  /* 0x0000000000257806 */ /* 0x000fe400000e0100 */
[----:B------:R-:W-:Y:S02]  /*2310*/  @!P6 LOP3.LUT R35, RZ, R35, RZ, 0x33, !PT ;  /* 0x00000023ff23e212 */ /* 0x000fe400078e33ff */
[----:B------:R-:W-:Y:S02]  /*2320*/  @!P0 LOP3.LUT R37, RZ, R37, RZ, 0x33, !PT ;  /* 0x00000025ff258212 */ /* 0x000fe400078e33ff */
[----:B------:R-:W-:Y:S02]  /*2330*/  LOP3.LUT R34, R35, R34, RZ, 0xc0, !PT ;  /* 0x0000002223227212 */ /* 0x000fe400078ec0ff */
[----:B------:R-:W-:-:S02]  /*2340*/  SHF.R.U32.HI R35, RZ, UR12, R30 ;  /* 0x0000000cff237c19 */ /* 0x000fc4000801161e */
[----:B------:R-:W-:Y:S01]  /*2350*/  LOP3.LUT R37, R37, R34, RZ, 0xc0, !PT ;  /* 0x0000002225257212 */ /* 0x000fe200078ec0ff */
[----:B------:R-:W-:Y:S01]  /*2360*/  IMAD.SHL.U32 R34, R23, 0x20, RZ ;  /* 0x0000002017227824 */ /* 0x000fe200078e00ff */
[----:B------:R-:W-:Y:S02]  /*2370*/  LOP3.LUT R40, R35, UR4, RZ, 0x30, !PT ;  /* 0x0000000423287c12 */ /* 0x000fe4000f8e30ff */
[----:B------:R-:W2:Y:S01]  /*2380*/  FLO.U32 R39, R37 ;  /* 0x0000002500277300 */ /* 0x000ea200000e0000 */
[----:B-1----:R-:W-:Y:S02]  /*2390*/  LOP3.LUT R41, R36, R37, RZ, 0xc0, !PT ;  /* 0x0000002524297212 */ /* 0x002fe400078ec0ff */
[----:B------:R-:W-:Y:S02]  /*23a0*/  LOP3.LUT R34, R34, 0x7c00, RZ, 0xc0, !PT ;  /* 0x00007c0022227812 */ /* 0x000fe400078ec0ff */
[----:B------:R-:W-:-:S03]  /*23b0*/  PLOP3.LUT P1, PT, PT, PT, UP0, 0x80, 0x8 ;  /* 0x000000000008781c */ /* 0x000fc60003f2f008 */
[----:B------:R-:W-:Y:S01]  /*23c0*/  VIADD R35, R34, UR6 ;  /* 0x0000000622237c36 */ /* 0x000fe20008000000 */
[----:B------:R-:W-:Y:S01]  /*23d0*/  SEL R40, R40, RZ, !P1 ;  /* 0x000000ff28287207 */ /* 0x000fe20004800000 */
[----:B------:R1:W3:Y:S01]  /*23e0*/  POPC R34, R41 ;  /* 0x0000002900227309 */ /* 0x0002e20000000000 */
[----:B--2---:R-:W-:-:S13]  /*23f0*/  ISETP.NE.AND P0, PT, R32, R39, PT ;  /* 0x000000272000720c */ /* 0x004fda0003f05270 */
[----:B-1-3--:R-:W-:Y:S05]  /*2400*/  @P0 BRA `(.L_x_899) ;  /* 0x0000000000080947 */ /* 0x00afea0003800000 */
[----:B------:R-:W-:-:S05]  /*2410*/  IMAD R37, R38, 0x4, R35 ;  /* 0x0000000426257824 */ /* 0x000fca00078e0223 */
[----:B------:R1:W2:Y:S02]  /*2420*/  ATOMS.ADD R42, [R37], R34 ;  /* 0x00000022252a738c */ /* 0x0002a40000000000 */
.L_x_899:
[----:B------:R-:W-:Y:S05]  /*2430*/  BSYNC.RECONVERGENT B0 ;  /* 0x0000000000007941 */ /* 0x000fea0003800200 */
.L_x_898:
[----:B------:R-:W-:Y:S01]  /*2440*/  R2P PR, R40, 0x7f ;  /* 0x0000007f28007804 */ /* 0x000fe20000000000 */
[----:B--2---:R2:W3:Y:S01]  /*2450*/  SHFL.IDX PT, R39, R42, R39, 0x1f ;  /* 0x00001f272a277589 */ /* 0x0044e200000e0000 */
[----:B------:R-:W-:Y:S11]  /*2460*/  BSSY.RECONVERGENT B0, `(.L_x_900) ;  /* 0x0000025000007945 */ /* 0x000ff60003800200 */
[----:B-1----:R-:W-:-:S02]  /*2470*/  VOTE.ANY R37, PT, P0 ;  /* 0x0000000000257806 */ /* 0x002fc400000e0100 */
[----:B------:R-:W-:Y:S02]  /*2480*/  VOTE.ANY R38, PT, P1 ;  /* 0x0000000000267806 */ /* 0x000fe400008e0100 */
[----:B------:R-:W-:Y:S02]  /*2490*/  @!P0 LOP3.LUT R37, RZ, R37, RZ, 0x33, !PT ;  /* 0x00000025ff258212 */ /* 0x000fe400078e33ff */
[----:B------:R-:W-:Y:S02]  /*24a0*/  VOTE.ANY R44, PT, P2 ;  /* 0x00000000002c7806 */ /* 0x000fe400010e0100 */
[----:B------:R-:W-:Y:S02]  /*24b0*/  @!P1 LOP3.LUT R38, RZ, R38, RZ, 0x33, !PT ;  /* 0x00000026ff269212 */ /* 0x000fe400078e33ff */
[----:B------:R-:W-:Y:S02]  /*24c0*/  @!P2 LOP3.LUT R44, RZ, R44, RZ, 0x33, !PT ;  /* 0x0000002cff2ca212 */ /* 0x000fe400078e33ff */
[----:B------:R-:W-:-:S02]  /*24d0*/  LOP3.LUT R37, R38, R37, RZ, 0xc0, !PT ;  /* 0x0000002526257212 */ /* 0x000fc400078ec0ff */
[----:B------:R-:W-:Y:S02]  /*24e0*/  VOTE.ANY R38, PT, P3 ;  /* 0x0000000000267806 */ /* 0x000fe400018e0100 */
[----:B------:R-:W-:Y:S02]  /*24f0*/  LOP3.LUT R37, R44, R37, RZ, 0xc0, !PT ;  /* 0x000000252c257212 */ /* 0x000fe400078ec0ff */
[----:B------:R-:W-:Y:S02]  /*2500*/  LOP3.LUT P0, RZ, R40, 0x80, RZ, 0xc0, !PT ;  /* 0x0000008028ff7812 */ /* 0x000fe4000780c0ff */
[----:B------:R-:W-:Y:S02]  /*2510*/  VOTE.ANY R44, PT, P4 ;  /* 0x00000000002c7806 */ /* 0x000fe400020e0100 */
[----:B------:R-:W-:Y:S02]  /*2520*/  @!P3 LOP3.LUT R38, RZ, R38, RZ, 0x33, !PT ;  /* 0x00000026ff26b212 */ /* 0x000fe400078e33ff */
[----:B------:R-:W-:-:S02]  /*2530*/  @!P4 LOP3.LUT R44, RZ, R44, RZ, 0x33, !PT ;  /* 0x0000002cff2cc212 */ /* 0x000fc400078e33ff */
[----:B------:R-:W-:Y:S02]  /*2540*/  LOP3.LUT R37, R38, R37, RZ, 0xc0, !PT ;  /* 0x0000002526257212 */ /* 0x000fe400078ec0ff */
[----:B------:R-:W-:Y:S02]  /*2550*/  VOTE.ANY R38, PT, P5 ;  /* 0x0000000000267806 */ /* 0x000fe400028e0100 */
[----:B------:R-:W-:Y:S02]  /*2560*/  LOP3.LUT R37, R44, R37, RZ, 0xc0, !PT ;  /* 0x000000252c257212 */ /* 0x000fe400078ec0ff */
[----:B------:R-:W-:Y:S02]  /*2570*/  VOTE.ANY R44, PT, P6 ;  /* 0x00000000002c7806 */ /* 0x000fe400030e0100 */
[----:B------:R-:W-:Y:S02]  /*2580*/  @!P5 LOP3.LUT R38, RZ, R38, RZ, 0x33, !PT ;  /* 0x00000026ff26d212 */ /* 0x000fe400078e33ff */
[----:B------:R-:W-:-:S02]  /*2590*/  VOTE.ANY R46, PT, P0 ;  /* 0x00000000002e7806 */ /* 0x000fc400000e0100 */
[----:B------:R-:W-:Y:S02]  /*25a0*/  @!P6 LOP3.LUT R44, RZ, R44, RZ, 0x33, !PT ;  /* 0x0000002cff2ce212 */ /* 0x000fe400078e33ff */
[----:B------:R-:W-:Y:S02]  /*25b0*/  LOP3.LUT R37, R38, R37, RZ, 0xc0, !PT ;  /* 0x0000002526257212 */ /* 0x000fe400078ec0ff */
[----:B------:R-:W-:Y:S02]  /*25c0*/  @!P0 LOP3.LUT R46, RZ, R46, RZ, 0x33, !PT ;  /* 0x0000002eff2e8212 */ /* 0x000fe400078e33ff */
[----:B------:R-:W-:Y:S01]  /*25d0*/  LOP3.LUT R37, R44, R37, RZ, 0xc0, !PT ;  /* 0x000000252c257212 */ /* 0x000fe200078ec0ff */
[----:B------:R-:W-:Y:S01]  /*25e0*/  IMAD.MOV.U32 R44, RZ, RZ, RZ ;  /* 0x000000ffff2c7224 */ /* 0x000fe200078e00ff */
[----:B------:R-:W-:Y:S02]  /*25f0*/  PLOP3.LUT P1, PT, PT, PT, UP0, 0x80, 0x8 ;  /* 0x000000000008781c */ /* 0x000fe40003f2f008 */
[----:B------:R-:W-:-:S02]  /*2600*/  LOP3.LUT R43, R46, R37, RZ, 0xc0, !PT ;  /* 0x000000252e2b7212 */ /* 0x000fc400078ec0ff */
[----:B------:R-:W-:Y:S02]  /*2610*/  SHF.R.U32.HI R37, RZ, UR12, R29 ;  /* 0x0000000cff257c19 */ /* 0x000fe4000801161d */
[----:B------:R-:W1:Y:S02]  /*2620*/  FLO.U32 R41, R43 ;  /* 0x0000002b00297300 */ /* 0x000e6400000e0000 */
[----:B------:R-:W-:Y:S02]  /*2630*/  LOP3.LUT R38, R37, UR4, RZ, 0x30, !PT ;  /* 0x0000000425267c12 */ /* 0x000fe4000f8e30ff */
[----:B------:R-:W-:Y:S02]  /*2640*/  LOP3.LUT R37, R36, R43, RZ, 0xc0, !PT ;  /* 0x0000002b24257212 */ /* 0x000fe400078ec0ff */
[----:B------:R-:W-:-:S04]  /*2650*/  SEL R38, R38, RZ, !P1 ;  /* 0x000000ff26267207 */ /* 0x000fc80004800000 */
[----:B------:R-:W4:Y:S01]  /*2660*/  POPC R37, R37 ;  /* 0x0000002500257309 */ /* 0x000f220000000000 */
[----:B-1----:R-:W-:-:S13]  /*2670*/  ISETP.NE.AND P0, PT, R32, R41, PT ;  /* 0x000000292000720c */ /* 0x002fda0003f05270 */
[----:B--234-:R-:W-:Y:S05]  /*2680*/  @P0 BRA `(.L_x_901) ;  /* 0x0000000000080947 */ /* 0x01cfea0003800000 */
[----:B------:R-:W-:-:S05]  /*2690*/  IMAD R40, R40, 0x4, R35 ;  /* 0x0000000428287824 */ /* 0x000fca00078e0223 */
[----:B------:R1:W2:Y:S02]  /*26a0*/  ATOMS.ADD R44, [R40], R37 ;  /* 0x00000025282c738c */ /* 0x0002a40000000000 */
.L_x_901:
[----:B------:R-:W-:Y:S05]  /*26b0*/  BSYNC.RECONVERGENT B0 ;  /* 0x0000000000007941 */ /* 0x000fea0003800200 */
.L_x_900:
[----:B------:R-:W-:Y:S01]  /*26c0*/  R2P PR, R38, 0x7f ;  /* 0x0000007f26007804 */ /* 0x000fe20000000000 */
[----:B--2---:R2:W3:Y:S01]  /*26d0*/  SHFL.IDX PT, R44, R44, R41, 0x1f ;  /* 0x00001f292c2c7589 */ /* 0x0044e200000e0000 */
[----:B------:R-:W-:Y:S01]  /*26e0*/  BSSY.RECONVERGENT B0, `(.L_x_902) ;  /* 0x0000025000007945 */ /* 0x000fe20003800200 */
[----:B------:R-:W-:-:S10]  /*26f0*/  IMAD.MOV.U32 R46, RZ, RZ, RZ ;  /* 0x000000ffff2e7224 */ /* 0x000fd400078e00ff */
[----:B-1----:R-:W-:Y:S02]  /*2700*/  VOTE.ANY R40, PT, P0 ;  /* 0x0000000000287806 */ /* 0x002fe400000e0100 */
[----:B------:R-:W-:Y:S02]  /*2710*/  VOTE.ANY R43, PT, P1 ;  /* 0x00000000002b7806 */ /* 0x000fe400008e0100 */
[----:B------:R-:W-:Y:S02]  /*2720*/  @!P0 LOP3.LUT R40, RZ, R40, RZ, 0x33, !PT ;  /* 0x00000028ff288212 */ /* 0x000fe400078e33ff */
[----:B------:R-:W-:Y:S02]  /*2730*/  VOTE.ANY R47, PT, P2 ;  /* 0x00000000002f7806 */ /* 0x000fe400010e0100 */
[----:B------:R-:W-:Y:S02]  /*2740*/  @!P1 LOP3.LUT R43, RZ, R43, RZ, 0x33, !PT ;  /* 0x0000002bff2b9212 */ /* 0x000fe400078e33ff */
[----:B------:R-:W-:-:S02]  /*2750*/  @!P2 LOP3.LUT R47, RZ, R47, RZ, 0x33, !PT ;  /* 0x0000002fff2fa212 */ /* 0x000fc400078e33ff */
[----:B------:R-:W-:Y:S02]  /*2760*/  LOP3.LUT R40, R43, R40, RZ, 0xc0, !PT ;  /* 0x000000282b287212 */ /* 0x000fe400078ec0ff */
[----:B------:R-:W-:Y:S02]  /*2770*/  VOTE.ANY R43, PT, P3 ;  /* 0x00000000002b7806 */ /* 0x000fe400018e0100 */
[----:B------:R-:W-:Y:S02]  /*2780*/  LOP3.LUT R40, R47, R40, RZ, 0xc0, !PT ;  /* 0x000000282f287212 */ /* 0x000fe400078ec0ff */
[----:B------:R-:W-:Y:S02]  /*2790*/  LOP3.LUT P0, RZ, R38, 0x80, RZ, 0xc0, !PT ;  /* 0x0000008026ff7812 */ /* 0x000fe4000780c0ff */
[----:B------:R-:W-:Y:S02]  /*27a0*/  VOTE.ANY R47, PT, P4 ;  /* 0x00000000002f7806 */ /* 0x000fe400020e0100 */
[----:B------:R-:W-:-:S02]  /*27b0*/  @!P3 LOP3.LUT R43, RZ, R43, RZ, 0x33, !PT ;  /* 0x0000002bff2bb212 */ /* 0x000fc400078e33ff */
[----:B------:R-:W-:Y:S02]  /*27c0*/  @!P4 LOP3.LUT R47, RZ, R47, RZ, 0x33, !PT ;  /* 0x0000002fff2fc212 */ /* 0x000fe400078e33ff */
[----:B------:R-:W-:Y:S02]  /*27d0*/  LOP3.LUT R40, R43, R40, RZ, 0xc0, !PT ;  /* 0x000000282b287212 */ /* 0x000fe400078ec0ff */
[----:B------:R-:W-:Y:S02]  /*27e0*/  VOTE.ANY R43, PT, P5 ;  /* 0x00000000002b7806 */ /* 0x000fe400028e0100 */
[----:B------:R-:W-:Y:S02]  /*27f0*/  LOP3.LUT R40, R47, R40, RZ, 0xc0, !PT ;  /* 0x000000282f287212 */ /* 0x000fe400078ec0ff */
[----:B------:R-:W-:Y:S02]  /*2800*/  VOTE.ANY R47, PT, P6 ;  /* 0x00000000002f7806 */ /* 0x000fe400030e0100 */
[----:B------:R-:W-:-:S02]  /*2810*/  @!P5 LOP3.LUT R43, RZ, R43, RZ, 0x33, !PT ;  /* 0x0000002bff2bd212 */ /* 0x000fc400078e33ff */
[----:B------:R-:W-:Y:S02]  /*2820*/  VOTE.ANY R49, PT, P0 ;  /* 0x0000000000317806 */ /* 0x000fe400000e0100 */
[----:B------:R-:W-:Y:S02]  /*2830*/  @!P6 LOP3.LUT R47, RZ, R47, RZ, 0x33, !PT ;  /* 0x0000002fff2fe212 */ /* 0x000fe400078e33ff */
[----:B------:R-:W-:Y:S02]  /*2840*/  LOP3.LUT R40, R43, R40, RZ, 0xc0, !PT ;  /* 0x000000282b287212 */ /* 0x000fe400078ec0ff */
[----:B------:R-:W-:Y:S02]  /*2850*/  @!P0 LOP3.LUT R49, RZ, R49, RZ, 0x33, !PT ;  /* 0x00000031ff318212 */ /* 0x000fe400078e33ff */
[----:B------:R-:W-:Y:S02]  /*2860*/  LOP3.LUT R40, R47, R40, RZ, 0xc0, !PT ;  /* 0x000000282f287212 */ /* 0x000fe400078ec0ff */
[----:B------:R-:W-:-:S02]  /*2870*/  PLOP3.LUT P1, PT, PT, PT, UP0, 0x80, 0x8 ;  /* 0x000000000008781c */ /* 0x000fc40003f2f008 */
[----:B------:R-:W-:Y:S02]  /*2880*/  LOP3.LUT R49, R49, R40, RZ, 0xc0, !PT ;  /* 0x0000002831317212 */ /* 0x000fe400078ec0ff */
        /* <DEDUP_REMOVED lines=10> */
.L_x_903:
[----:B------:R-:W-:Y:S05]  /*2930*/  BSYNC.RECONVERGENT B0 ;  /* 0x0000000000007941 */ /* 0x000fea0003800200 */
.L_x_902:
[----:B------:R-:W-:Y:S01]  /*2940*/  R2P PR, R42, 0x7f ;  /* 0x0000007f2a007804 */ /* 0x000fe20000000000 */
[----:B--2---:R2:W3:Y:S01]  /*2950*/  SHFL.IDX PT, R43, R46, R43, 0x1f ;  /* 0x00001f2b2e2b7589 */ /* 0x0044e200000e0000 */
[----:B------:R-:W-:Y:S01]  /*2960*/  BSSY.RECONVERGENT B0, `(.L_x_904) ;  /* 0x0000025000007945 */ /* 0x000fe20003800200 */
[----:B------:R-:W-:-:S10]  /*2970*/  IMAD.MOV.U32 R48, RZ, RZ, RZ ;  /* 0x000000ffff307224 */ /* 0x000fd400078e00ff */
[----:B------:R-:W-:Y:S02]  /*2980*/  VOTE.ANY R38, PT, P0 ;  /* 0x0000000000267806 */ /* 0x000fe400000e0100 */
[----:B-1----:R-:W-:Y:S02]  /*2990*/  VOTE.ANY R41, PT, P1 ;  /* 0x0000000000297806 */ /* 0x002fe400008e0100 */
        /* <DEDUP_REMOVED lines=24> */
[----:B------:R-:W1:Y:S01]  /*2b20*/  FLO.U32 R41, R49 ;  /* 0x0000003100297300 */ /* 0x000e6200000e0000 */
[----:B------:R-:W-:Y:S02]  /*2b30*/  LOP3.LUT R47, R36, R49, RZ, 0xc0, !PT ;  /* 0x00000031242f7212 */ /* 0x000fe400078ec0ff */
[----:B------:R-:W-:-:S04]  /*2b40*/  LOP3.LUT R38, R38, UR4, RZ, 0x30, !PT ;  /* 0x0000000426267c12 */ /* 0x000fc8000f8e30ff */
[----:B------:R-:W-:Y:S01]  /*2b50*/  SEL R38, R38, RZ, !P1 ;  /* 0x000000ff26267207 */ /* 0x000fe20004800000 */
[----:B------:R-:W4:Y:S01]  /*2b60*/  POPC R47, R47 ;  /* 0x0000002f002f7309 */ /* 0x000f220000000000 */
[----:B-1----:R-:W-:-:S13]  /*2b70*/  ISETP.NE.AND P0, PT, R32, R41, PT ;  /* 0x000000292000720c */ /* 0x002fda0003f05270 */
[----:B--234-:R-:W-:Y:S05]  /*2b80*/  @P0 BRA `(.L_x_905) ;  /* 0x0000000000080947 */ /* 0x01cfea0003800000 */
[----:B------:R-:W-:-:S05]  /*2b90*/  IMAD R42, R42, 0x4, R35 ;  /* 0x000000042a2a7824 */ /* 0x000fca00078e0223 */
[----:B------:R1:W2:Y:S02]  /*2ba0*/  ATOMS.ADD R48, [R42], R47 ;  /* 0x0000002f2a30738c */ /* 0x0002a40000000000 */
.L_x_905:
[----:B------:R-:W-:Y:S05]  /*2bb0*/  BSYNC.RECONVERGENT B0 ;  /* 0x0000000000007941 */ /* 0x000fea0003800200 */
.L_x_904:
[----:B------:R-:W-:Y:S01]  /*2bc0*/  R2P PR, R38, 0x7f ;  /* 0x0000007f26007804 */ /* 0x000fe20000000000 */
[----:B--2---:R2:W3:Y:S01]  /*2bd0*/  SHFL.IDX PT, R48, R48, R41, 0x1f ;  /* 0x00001f2930307589 */ /* 0x0044e200000e0000 */
[----:B------:R-:W-:Y:S11]  /*2be0*/  BSSY.RECONVERGENT B0, `(.L_x_906) ;  /* 0x0000021000007945 */ /* 0x000ff60003800200 */
[----:B-1----:R-:W-:-:S02]  /*2bf0*/  VOTE.ANY R42, PT, P0 ;  /* 0x00000000002a7806 */ /* 0x002fc400000e0100 */
[----:B------:R-:W-:Y:S02]  /*2c00*/  VOTE.ANY R49, PT, P1 ;  /* 0x0000000000317806 */ /* 0x000fe400008e0100 */
[----:B------:R-:W-:Y:S02]  /*2c10*/  @!P0 LOP3.LUT R42, RZ, R42, RZ, 0x33, !PT ;  /* 0x0000002aff2a8212 */ /* 0x000fe400078e33ff */
[----:B------:R-:W-:Y:S02]  /*2c20*/  @!P1 LOP3.LUT R49, RZ, R49, RZ, 0x33, !PT ;  /* 0x00000031ff319212 */ /* 0x000fe400078e33ff */
[----:B------:R-:W-:Y:S02]  /*2c30*/  VOTE.ANY R51, PT, P2 ;  /* 0x0000000000337806 */ /* 0x000fe400010e0100 */
[----:B------:R-:W-:Y:S02]  /*2c40*/  LOP3.LUT R42, R49, R42, RZ, 0xc0, !PT ;  /* 0x0000002a312a7212 */ /* 0x000fe400078ec0ff */
[----:B------:R-:W-:-:S02]  /*2c50*/  @!P2 LOP3.LUT R51, RZ, R51, RZ, 0x33, !PT ;  /* 0x00000033ff33a212 */ /* 0x000fc400078e33ff */
[----:B------:R-:W-:Y:S02]  /*2c60*/  VOTE.ANY R49, PT, P3 ;  /* 0x0000000000317806 */ /* 0x000fe400018e0100 */
[----:B------:R-:W-:Y:S02]  /*2c70*/  LOP3.LUT R42, R51, R42, RZ, 0xc0, !PT ;  /* 0x0000002a332a7212 */ /* 0x000fe400078ec0ff */
[----:B------:R-:W-:Y:S02]  /*2c80*/  @!P3 LOP3.LUT R49, RZ, R49, RZ, 0x33, !PT ;  /* 0x00000031ff31b212 */ /* 0x000fe400078e33ff */
[----:B------:R-:W-:Y:S02]  /*2c90*/  LOP3.LUT P0, RZ, R38, 0x80, RZ, 0xc0, !PT ;  /* 0x0000008026ff7812 */ /* 0x000fe4000780c0ff */
[----:B------:R-:W-:Y:S02]  /*2ca0*/  LOP3.LUT R42, R49, R42, RZ, 0xc0, !PT ;  /* 0x0000002a312a7212 */ /* 0x000fe400078ec0ff */
[----:B------:R-:W-:-:S02]  /*2cb0*/  VOTE.ANY R49, PT, P4 ;  /* 0x0000000000317806 */ /* 0x000fc400020e0100 */
[----:B------:R-:W-:Y:S02]  /*2cc0*/  VOTE.ANY R51, PT, P5 ;  /* 0x0000000000337806 */ /* 0x000fe400028e0100 */
[----:B------:R-:W-:Y:S02]  /*2cd0*/  @!P4 LOP3.LUT R49, RZ, R49, RZ, 0x33, !PT ;  /* 0x00000031ff31c212 */ /* 0x000fe400078e33ff */
[----:B------:R-:W-:Y:S02]  /*2ce0*/  @!P5 LOP3.LUT R51, RZ, R51, RZ, 0x33, !PT ;  /* 0x00000033ff33d212 */ /* 0x000fe400078e33ff */
[----:B------:R-:W-:Y:S02]  /*2cf0*/  LOP3.LUT R42, R49, R42, RZ, 0xc0, !PT ;  /* 0x0000002a312a7212 */ /* 0x000fe400078ec0ff */
[----:B------:R-:W-:Y:S02]  /*2d00*/  VOTE.ANY R49, PT, P6 ;  /* 0x0000000000317806 */ /* 0x000fe400030e0100 */
[----:B------:R-:W-:-:S02]  /*2d10*/  LOP3.LUT R42, R51, R42, RZ, 0xc0, !PT ;  /* 0x0000002a332a7212 */ /* 0x000fc400078ec0ff */
[----:B------:R-:W-:Y:S02]  /*2d20*/  @!P6 LOP3.LUT R49, RZ, R49, RZ, 0x33, !PT ;  /* 0x00000031ff31e212 */ /* 0x000fe400078e33ff */
[----:B------:R-:W-:Y:S02]  /*2d30*/  VOTE.ANY R51, PT, P0 ;  /* 0x0000000000337806 */ /* 0x000fe400000e0100 */
[----:B------:R-:W-:Y:S02]  /*2d40*/  LOP3.LUT R42, R49, R42, RZ, 0xc0, !PT ;  /* 0x0000002a312a7212 */ /* 0x000fe400078ec0ff */
[----:B------:R-:W-:-:S04]  /*2d50*/  @!P0 LOP3.LUT R51, RZ, R51, RZ, 0x33, !PT ;  /* 0x00000033ff338212 */ /* 0x000fc800078e33ff */
[----:B------:R-:W-:-:S04]  /*2d60*/  LOP3.LUT R51, R51, R42, RZ, 0xc0, !PT ;  /* 0x0000002a33337212 */ /* 0x000fc800078ec0ff */
[----:B------:R-:W1:Y:S02]  /*2d70*/  FLO.U32 R49, R51 ;  /* 0x0000003300317300 */ /* 0x000e6400000e0000 */
[----:B-1----:R-:W-:Y:S02]  /*2d80*/  ISETP.NE.AND P0, PT, R32, R49, PT ;  /* 0x000000312000720c */ /* 0x002fe40003f05270 */
[----:B------:R-:W-:Y:S01]  /*2d90*/  LOP3.LUT R32, R36, R51, RZ, 0xc0, !PT ;  /* 0x0000003324207212 */ /* 0x000fe200078ec0ff */
[----:B------:R-:W-:-:S05]  /*2da0*/  IMAD.MOV.U32 R36, RZ, RZ, RZ ;  /* 0x000000ffff247224 */ /* 0x000fca00078e00ff */
[----:B------:R-:W1:Y:S05]  /*2db0*/  POPC R32, R32 ;  /* 0x0000002000207309 */ /* 0x000e6a0000000000 */
[----:B--23--:R-:W-:Y:S05]  /*2dc0*/  @P0 BRA `(.L_x_907) ;  /* 0x0000000000080947 */ /* 0x00cfea0003800000 */
[----:B------:R-:W-:-:S05]  /*2dd0*/  IMAD R35, R38, 0x4, R35 ;  /* 0x0000000426237824 */ /* 0x000fca00078e0223 */
[----:B-1----:R2:W3:Y:S02]  /*2de0*/  ATOMS.ADD R36, [R35], R32 ;  /* 0x000000202324738c */ /* 0x0024e40000000000 */
.L_x_907:
[----:B------:R-:W-:Y:S05]  /*2df0*/  BSYNC.RECONVERGENT B0 ;  /* 0x0000000000007941 */ /* 0x000fea0003800200 */
.L_x_906:
[----:B--23--:R2:W1:Y:S01]  /*2e00*/  SHFL.IDX PT, R35, R36, R49, 0x1f ;  /* 0x00001f3124237589 */ /* 0x00c46200000e0000 */
[----:B------:R-:W-:Y:S01]  /*2e10*/  IMAD.IADD R34, R34, 0x1, R39 ;  /* 0x0000000122227824 */ /* 0x000fe200078e0227 */
[----:B------:R-:W-:Y:S01]  /*2e20*/  ISETP.NE.AND P0, PT, R45, RZ, PT ;  /* 0x000000ff2d00720c */ /* 0x000fe20003f05270 */
[----:B------:R-:W-:Y:S01]  /*2e30*/  IMAD.MOV.U32 R41, RZ, RZ, 0x18 ;  /* 0x00000018ff297424 */ /* 0x000fe200078e00ff */
[----:B------:R-:W-:Y:S01]  /*2e40*/  BAR.SYNC.DEFER_BLOCKING 0x0 ;  /* 0x0000000000007b1d */ /* 0x000fe20000010000 */
[----:B------:R-:W-:Y:S02]  /*2e50*/  IMAD.IADD R37, R37, 0x1, R44 ;  /* 0x0000000125257824 */ /* 0x000fe400078e022c */
[----:B------:R-:W-:Y:S02]  /*2e60*/  IMAD.IADD R43, R40, 0x1, R43 ;  /* 0x00000001282b7824 */ /* 0x000fe400078e022b */
[----:B------:R-:W-:Y:S01]  /*2e70*/  IMAD.MOV.U32 R38, RZ, RZ, 0x18 ;  /* 0x00000018ff267424 */ /* 0x000fe200078e00ff */
[----:B------:R-:W-:Y:S01]  /*2e80*/  BSSY B1, `(.L_x_908) ;  /* 0x0000044000017945 */ /* 0x000fe20003800000 */
[----:B------:R-:W-:-:S02]  /*2e90*/  IMAD.MOV.U32 R40, RZ, RZ, 0x18 ;  /* 0x00000018ff287424 */ /* 0x000fc400078e00ff */
[----:B------:R-:W-:Y:S02]  /*2ea0*/  IMAD.IADD R39, R47, 0x1, R48 ;  /* 0x000000012f277824 */ /* 0x000fe400078e0230 */
[----:B------:R-:W-:Y:S02]  /*2eb0*/  IMAD.MOV.U32 R42, RZ, RZ, 0x18 ;  /* 0x00000018ff2a7424 */ /* 0x000fe400078e00ff */
[----:B------:R-:W-:Y:S02]  /*2ec0*/  IMAD R34, R34, R41, UR6 ;  /* 0x0000000622227e24 */ /* 0x000fe4000f8e0229 */
[----:B------:R-:W-:Y:S02]  /*2ed0*/  IMAD R37, R37, R38, UR6 ;  /* 0x0000000625257e24 */ /* 0x000fe4000f8e0226 */
[----:B--2---:R-:W-:Y:S02]  /*2ee0*/  IMAD R36, R43, R40, UR6 ;  /* 0x000000062b247e24 */ /* 0x004fe4000f8e0228 */
[----:B------:R-:W-:-:S02]  /*2ef0*/  IMAD R39, R39, R42, UR6 ;  /* 0x0000000627277e24 */ /* 0x000fc4000f8e022a */
[----:B-1----:R-:W-:Y:S02]  /*2f00*/  IMAD.IADD R35, R32, 0x1, R35 ;  /* 0x0000000120237824 */ /* 0x002fe400078e0223 */
[----:B------:R-:W-:Y:S01]  /*2f10*/  IMAD.MOV.U32 R32, RZ, RZ, 0x18 ;  /* 0x00000018ff207424 */ /* 0x000fe200078e00ff */
[----:B------:R1:W-:Y:S03]  /*2f20*/  STS.64 [R34+-0x18], R10 ;  /* 0xffffe80a22007388 */ /* 0x0003e60000000a00 */
[----:B------:R-:W-:Y:S01]  /*2f30*/  IMAD R35, R35, R32, UR6 ;  /* 0x0000000623237e24 */ /* 0x000fe2000f8e0220 */
[----:B------:R1:W-:Y:S04]  /*2f40*/  STS.64 [R34+-0x8], R20 ;  /* 0xfffff81422007388 */ /* 0x0003e80000000a00 */
[----:B------:R1:W-:Y:S04]  /*2f50*/  STS [R34+-0x10], R31 ;  /* 0xfffff01f22007388 */ /* 0x0003e80000000800 */
[----:B------:R1:W-:Y:S04]  /*2f60*/  STS.64 [R37+-0x18], R8 ;  /* 0xffffe80825007388 */ /* 0x0003e80000000a00 */
        /* <DEDUP_REMOVED lines=10> */
[----:B------:R1:W-:Y:S01]  /*3010*/  STS [R35+-0x10], R26 ;  /* 0xfffff01a23007388 */ /* 0x0003e20000000800 */
[----:B------:R-:W-:Y:S05]  /*3020*/  @P0 BRA `(.L_x_909) ;  /* 0x0000000000a40947 */ /* 0x000fea0003800000 */
[----:B------:R-:W0:Y:S01]  /*3030*/  LDG.E R24, desc[UR10][R24.64] ;  /* 0x0000000a18187981 */ /* 0x000e22000c1e1900 */
[----:B------:R-:W-:Y:S01]  /*3040*/  UISETP.GE.AND UP1, UPT, UR8, 0x1, UPT ;  /* 0x000000010800788c */ /* 0x000fe2000bf26270 */
[----:B-1----:R-:W-:Y:S02]  /*3050*/  IMAD.MOV.U32 R5, RZ, RZ, R0 ;  /* 0x000000ffff057224 */ /* 0x002fe400078e0000 */
[----:B0-----:R-:W-:-:S05]  /*3060*/  IMAD.IADD R4, R24, 0x1, -R33 ;  /* 0x0000000118047824 */ /* 0x001fca00078e0a21 */
[----:B------:R0:W-:Y:S01]  /*3070*/  STS [R27+0xb400], R4 ;  /* 0x00b400041b007388 */ /* 0x0001e20000000800 */
[----:B------:R-:W-:Y:S05]  /*3080*/  BRA.U !UP1, `(.L_x_910) ;  /* 0x00000001096c7547 */ /* 0x000fea000b800000 */
[----:B------:R-:W-:Y:S01]  /*3090*/  BSSY B0, `(.L_x_911) ;  /* 0x0000019000007945 */ /* 0x000fe20003800000 */
[----:B0-----:R-:W-:Y:S02]  /*30a0*/  IMAD.MOV.U32 R4, RZ, RZ, -0x1 ;  /* 0xffffffffff047424 */ /* 0x001fe400078e00ff */
[----:B------:R-:W-:Y:S02]  /*30b0*/  IMAD.U32 R6, RZ, RZ, UR8 ;  /* 0x00000008ff067e24 */ /* 0x000fe4000f8e00ff */
[----:B------:R-:W-:-:S07]  /*30c0*/  IMAD.MOV.U32 R5, RZ, RZ, R0 ;  /* 0x000000ffff057224 */ /* 0x000fce00078e0000 */
.L_x_915:
[----:B------:R-:W0:Y:S01]  /*30d0*/  LDC.64 R2, c[0x0][0x380] ;  /* 0x0000e000ff027b82 */ /* 0x000e220000000a00 */
[----:B------:R-:W-:Y:S01]  /*30e0*/  VIADD R9, R6, 0xffffffff ;  /* 0xffffffff06097836 */ /* 0x000fe20000000000 */
[----:B------:R-:W-:Y:S03]  /*30f0*/  BSSY B2, `(.L_x_912) ;  /* 0x0000008000027945 */ /* 0x000fe60003800000 */
[----:B------:R-:W-:-:S04]  /*3100*/  IMAD R7, R9, 0x100, R23 ;  /* 0x0000010009077824 */ /* 0x000fc800078e0217 */
[----:B0-----:R-:W-:-:S07]  /*3110*/  IMAD.WIDE R2, R7, 0x4, R2 ;  /* 0x0000000407027825 */ /* 0x001fce00078e0202 */
.L_x_913:
[----:B------:R-:W-:Y:S05]  /*3120*/  YIELD ;  /* 0x0000000000007946 */ /* 0x000fea0003800000 */
[----:B------:R0:W-:Y:S06]  /*3130*/  MEMBAR.SC.CTA ;  /* 0x0000000000007992 */ /* 0x0001ec0000000000 */
[----:B0-----:R-:W2:Y:S02]  /*3140*/  LDG.E.STRONG.SYS R7, desc[UR10][R2.64] ;  /* 0x0000000a02077981 */ /* 0x001ea4000c1f5900 */
[----:B--2---:R-:W-:-:S13]  /*3150*/  ISETP.NE.AND P0, PT, R7, RZ, PT ;  /* 0x000000ff0700720c */ /* 0x004fda0003f05270 */
[----:B------:R-:W-:Y:S05]  /*3160*/  @!P0 BRA `(.L_x_913) ;  /* 0xfffffffc00ec8947 */ /* 0x000fea000383ffff */
[----:B------:R-:W-:Y:S05]  /*3170*/  BSYNC B2 ;  /* 0x0000000000027941 */ /* 0x000fea0003800000 */
.L_x_912:
[----:B------:R-:W-:Y:S01]  /*3180*/  BSSY.RECONVERGENT B2, `(.L_x_914) ;  /* 0x0000006000027945 */ /* 0x000fe20003800200 */
[C---:B------:R-:W-:Y:S02]  /*3190*/  ISETP.GT.AND P0, PT, R7.reuse, -0x1, PT ;  /* 0xffffffff0700780c */ /* 0x040fe40003f04270 */
[----:B------:R-:W-:Y:S01]  /*31a0*/  LOP3.LUT R2, R7, 0x3fffffff, RZ, 0xc0, !PT ;  /* 0x3fffffff07027812 */ /* 0x000fe200078ec0ff */
[----:B------:R-:W-:Y:S05]  /*31b0*/  WARPSYNC.EXCLUSIVE R4 ;  /* 0x0000000004007348 */ /* 0x000fea0003a00000 */
[----:B------:R-:W-:-:S05]  /*31c0*/  IMAD.IADD R5, R2, 0x1, R5 ;  /* 0x0000000102057824 */ /* 0x000fca00078e0205 */
[----:B------:R-:W-:-:S07]  /*31d0*/  VOTE.ANY R4, PT, P0 ;  /* 0x0000000000047806 */ /* 0x000fce00000e0100 */
[----:B------:R-:W-:Y:S05]  /*31e0*/  BSYNC.RECONVERGENT B2 ;  /* 0x0000000000027941 */ /* 0x000fea0003800200 */
.L_x_914:
[----:B------:R-:W-:Y:S01]  /*31f0*/  ISETP.GT.U32.AND P1, PT, R6, 0x1, PT ;  /* 0x000000010600780c */ /* 0x000fe20003f24070 */
[----:B------:R-:W-:-:S12]  /*3200*/  IMAD.MOV.U32 R6, RZ, RZ, R9 ;  /* 0x000000ffff067224 */ /* 0x000fd800078e0009 */
[----:B------:R-:W-:Y:S05]  /*3210*/  @P0 BRA P1, `(.L_x_915) ;  /* 0xfffffffc00ac0947 */ /* 0x000fea000083ffff */
[----:B------:R-:W-:Y:S05]  /*3220*/  BSYNC B0 ;  /* 0x0000000000007941 */ /* 0x000fea0003800000 */
.L_x_911:
[----:B------:R1:W2:Y:S02]  /*3230*/  LDS R4, [R27+0xb400] ;  /* 0x00b400001b047984 */ /* 0x0002a40000000800 */
.L_x_910:
[----:B------:R-:W3:Y:S01]  /*3240*/  LDC.64 R2, c[0x0][0x380] ;  /* 0x0000e000ff027b82 */ /* 0x000ee20000000a00 */
[----:B------:R-:W-:Y:S01]  /*3250*/  IMAD.U32 R7, RZ, RZ, UR8 ;  /* 0x00000008ff077e24 */ /* 0x000fe2000f8e00ff */
[----:B0-2---:R-:W-:Y:S02]  /*3260*/  IADD3 R4, PT, PT, R4, R5, -R0 ;  /* 0x0000000504047210 */ /* 0x005fe40007ffe800 */
[----:B------:R-:W-:Y:S01]  /*3270*/  LOP3.LUT R5, R5, 0x80000000, RZ, 0xfc, !PT ;  /* 0x8000000005057812 */ /* 0x000fe200078efcff */
[----:B------:R-:W-:Y:S02]  /*3280*/  IMAD R7, R7, 0x100, R23 ;  /* 0x0000010007077824 */ /* 0x000fe400078e0217 */
[----:B------:R2:W-:Y:S02]  /*3290*/  STS [R27+0xb400], R4 ;  /* 0x00b400041b007388 */ /* 0x0005e40000000800 */
[----:B---3--:R-:W-:-:S05]  /*32a0*/  IMAD.WIDE R2, R7, 0x4, R2 ;  /* 0x0000000407027825 */ /* 0x008fca00078e0202 */
[----:B------:R2:W-:Y:S02]  /*32b0*/  STG.E.STRONG.SYS desc[UR10][R2.64], R5 ;  /* 0x0000000502007986 */ /* 0x0005e4000c11590a */
.L_x_909:
[----:B------:R-:W-:Y:S05]  /*32c0*/  BSYNC B1 ;  /* 0x0000000000017941 */ /* 0x000fea0003800000 */
.L_x_908:
[----:B-12---:R-:W1:Y:S01]  /*32d0*/  LDC.64 R2, c[0x0][0x390] ;  /* 0x0000e400ff027b82 */ /* 0x006e620000000a00 */
[----:B------:R-:W-:-:S04]  /*32e0*/  UIMAD UR5, UR8, 0x780, URZ ;  /* 0x00000780080578a4 */ /* 0x000fc8000f8e02ff */
[----:B------:R-:W-:-:S03]  /*32f0*/  UIADD3 UR5, UPT, UPT, UR5, 0x780, URZ ;  /* 0x0000078005057890 */ /* 0x000fc6000fffe0ff */
[----:B------:R-:W2:Y:S01]  /*3300*/  LDC R5, c[0x0][0x3c0] ;  /* 0x0000f000ff057b82 */ /* 0x000ea20000000800 */
[----:B-1----:R-:W-:Y:S02]  /*3310*/  ISETP.EQ.U32.AND P1, PT, R2, RZ, PT ;  /* 0x000000ff0200720c */ /* 0x002fe40003f22070 */
[----:B--2---:R-:W-:-:S04]  /*3320*/  ISETP.LE.AND P0, PT, R5, UR5, PT ;  /* 0x0000000505007c0c */ /* 0x004fc8000bf03270 */
[----:B------:R-:W-:Y:S02]  /*3330*/  ISETP.EQ.OR.EX P0, PT, R3, RZ, !P0, P1 ;  /* 0x000000ff0300720c */ /* 0x000fe40004702710 */
[----:B------:R-:W-:Y:S01]  /*3340*/  ISETP.LT.AND P1, PT, R5, UR5, PT ;  /* 0x0000000505007c0c */ /* 0x000fe2000bf21270 */
[----:B------:R-:W-:Y:S05]  /*3350*/  WARPSYNC.ALL ;  /* 0x0000000000007948 */ /* 0x000fea0003800000 */
[----:B------:R-:W-:-:S13]  /*3360*/  ISETP.GT.U32.OR P0, PT, R23, 0xff, P0 ;  /* 0x000000ff1700780c */ /* 0x000fda0000704470 */
[----:B------:R-:W0:Y:S01]  /*3370*/  @!P0 LDS R4, [R27+0xb400] ;  /* 0x00b400001b048984 */ /* 0x000e220000000800 */
[----:B------:R-:W1:Y:S02]  /*3380*/  @!P0 LDC.64 R2, c[0x0][0x390] ;  /* 0x0000e400ff028b82 */ /* 0x000e640000000a00 */
[----:B-1----:R-:W-:Y:S01]  /*3390*/  @!P0 IMAD.WIDE.U32 R2, R23, 0x4, R2 ;  /* 0x0000000417028825 */ /* 0x002fe200078e0002 */
[----:B0-----:R-:W-:-:S05]  /*33a0*/  @!P0 IADD3 R33, PT, PT, R4, R33, R0 ;  /* 0x0000002104218210 */ /* 0x001fca0007ffe000 */
[----:B------:R0:W-:Y:S01]  /*33b0*/  @!P0 STG.E desc[UR10][R2.64], R33 ;  /* 0x0000002102008986 */ /* 0x0001e2000c10190a */
[----:B------:R-:W-:Y:S06]  /*33c0*/  BAR.SYNC.DEFER_BLOCKING 0x0 ;  /* 0x0000000000007b1d */ /* 0x000fec0000010000 */
[----:B------:R-:W-:Y:S05]  /*33d0*/  @P1 BRA `(.L_x_916) ;  /* 0x00000004003c1947 */ /* 0x000fea0003800000 */
[----:B------:R-:W-:Y:S01]  /*33e0*/  IMAD R27, R23, 0x14, R27 ;  /* 0x00000014171b7824 */ /* 0x000fe200078e021b */
[----:B------:R-:W1:Y:S01]  /*33f0*/  LDCU UR5, c[0x0][0x3c4] ;  /* 0x00007880ff0577ac */ /* 0x000e620008000800 */
[----:B------:R-:W-:Y:S01]  /*3400*/  PLOP3.LUT P0, PT, PT, PT, UP0, 0x80, 0x8 ;  /* 0x000000000008781c */ /* 0x000fe20003f0f008 */
[----:B0-----:R-:W0:Y:S02]  /*3410*/  LDC.64 R2, c[0x0][0x3a0] ;  /* 0x0000e800ff027b82 */ /* 0x001e240000000a00 */
[----:B------:R-:W1:Y:S04]  /*3420*/  LDS R11, [R27+0x8] ;  /* 0x000008001b0b7984 */ /* 0x000e680000000800 */
[----:B------:R-:W-:Y:S04]  /*3430*/  LDS.64 R8, [R27] ;  /* 0x000000001b087984 */ /* 0x000fe80000000a00 */
[----:B------:R-:W-:Y:S01]  /*3440*/  LDS.64 R4, [R27+0x10] ;  /* 0x000010001b047984 */ /* 0x000fe20000000a00 */
[----:B-1----:R-:W-:-:S04]  /*3450*/  SHF.R.U32.HI R0, RZ, UR5, R11 ;  /* 0x00000005ff007c19 */ /* 0x002fc8000801160b */
[----:B------:R-:W-:-:S04]  /*3460*/  LOP3.LUT R0, R0, UR4, RZ, 0x30, !PT ;  /* 0x0000000400007c12 */ /* 0x000fc8000f8e30ff */
[----:B------:R-:W-:Y:S02]  /*3470*/  SEL R0, R0, RZ, !P0 ;  /* 0x000000ff00007207 */ /* 0x000fe40004000000 */
[----:B------:R-:W-:Y:S02]  /*3480*/  PLOP3.LUT P0, PT, PT, PT, UP0, 0x80, 0x8 ;  /* 0x000000000008781c */ /* 0x000fe40003f0f008 */
[----:B------:R-:W-:-:S05]  /*3490*/  LEA R0, R0, UR6, 0x2 ;  /* 0x0000000600007c11 */ /* 0x000fca000f8e10ff */
[----:B------:R-:W1:Y:S02]  /*34a0*/  LDS R7, [R0+0xb400] ;  /* 0x00b4000000077984 */ /* 0x000e640000000800 */
[----:B-1----:R-:W-:-:S04]  /*34b0*/  IMAD.IADD R7, R7, 0x1, R23 ;  /* 0x0000000107077824 */ /* 0x002fc800078e0217 */
[----:B0-----:R-:W-:-:S05]  /*34c0*/  IMAD.WIDE.U32 R6, R7, 0x18, R2 ;  /* 0x0000001807067825 */ /* 0x001fca00078e0002 */
[----:B------:R-:W-:Y:S04]  /*34d0*/  STG.E desc[UR10][R6.64+0x8], R11 ;  /* 0x0000080b06007986 */ /* 0x000fe8000c10190a */
[----:B------:R-:W-:Y:S04]  /*34e0*/  STG.E.64 desc[UR10][R6.64], R8 ;  /* 0x0000000806007986 */ /* 0x000fe8000c101b0a */
[----:B------:R-:W-:Y:S01]  /*34f0*/  STG.E.64 desc[UR10][R6.64+0x10], R4 ;  /* 0x0000100406007986 */ /* 0x000fe2000c101b0a */
[----:B------:R-:W-:-:S03]  /*3500*/  NOP ;  /* 0x0000000000007918 */ /* 0x000fc60000000000 */
[----:B------:R-:W0:Y:S04]  /*3510*/  LDS R13, [R27+0x2408] ;  /* 0x002408001b0d7984 */ /* 0x000e280000000800 */
[----:B------:R-:W-:Y:S04]  /*3520*/  LDS.64 R10, [R27+0x2400] ;  /* 0x002400001b0a7984 */ /* 0x000fe80000000a00 */
[----:B------:R-:W-:Y:S01]  /*3530*/  LDS.64 R8, [R27+0x2410] ;  /* 0x002410001b087984 */ /* 0x000fe20000000a00 */
[----:B0-----:R-:W-:-:S04]  /*3540*/  SHF.R.U32.HI R0, RZ, UR5, R13 ;  /* 0x00000005ff007c19 */ /* 0x001fc8000801160d */
[----:B------:R-:W-:-:S04]  /*3550*/  LOP3.LUT R0, R0, UR4, RZ, 0x30, !PT ;  /* 0x0000000400007c12 */ /* 0x000fc8000f8e30ff */
[----:B------:R-:W-:Y:S02]  /*3560*/  SEL R0, R0, RZ, !P0 ;  /* 0x000000ff00007207 */ /* 0x000fe40004000000 */
[----:B------:R-:W-:Y:S02]  /*3570*/  PLOP3.LUT P0, PT, PT, PT, UP0, 0x80, 0x8 ;  /* 0x000000000008781c */ /* 0x000fe40003f0f008 */
[----:B------:R-:W-:-:S05]  /*3580*/  LEA R12, R0, UR6, 0x2 ;  /* 0x00000006000c7c11 */ /* 0x000fca000f8e10ff */
[----:B------:R-:W0:Y:S02]  /*3590*/  LDS R15, [R12+0xb400] ;  /* 0x00b400000c0f7984 */ /* 0x000e240000000800 */
[----:B0-----:R-:W-:-:S05]  /*35a0*/  IADD3 R5, PT, PT, R23, 0x180, R15 ;  /* 0x0000018017057810 */ /* 0x001fca0007ffe00f */
[----:B------:R-:W-:-:S05]  /*35b0*/  IMAD.WIDE.U32 R4, R5, 0x18, R2 ;  /* 0x0000001805047825 */ /* 0x000fca00078e0002 */
        /* <DEDUP_REMOVED lines=11> */
[----:B------:R-:W-:-:S06]  /*3670*/  LEA R17, R0, UR6, 0x2 ;  /* 0x0000000600117c11 */ /* 0x000fcc000f8e10ff */
        /* <DEDUP_REMOVED lines=27> */
[----:B------:R-:W-:-:S04]  /*3830*/  SEL R0, R0, RZ, !P0 ;  /* 0x000000ff00007207 */ /* 0x000fc80004000000 */
[----:B------:R-:W-:-:S05]  /*3840*/  LEA R0, R0, UR6, 0x2 ;  /* 0x0000000600007c11 */ /* 0x000fca000f8e10ff */
[----:B------:R-:W0:Y:S02]  /*3850*/  LDS R17, [R0+0xb400] ;  /* 0x00b4000000117984 */ /* 0x000e240000000800 */
[----:B0-----:R-:W-:-:S05]  /*3860*/  IADD3 R17, PT, PT, R23, 0x600, R17 ;  /* 0x0000060017117810 */ /* 0x001fca0007ffe011 */
[----:B------:R-:W-:-:S05]  /*3870*/  IMAD.WIDE.U32 R2, R17, 0x18, R2 ;  /* 0x0000001811027825 */ /* 0x000fca00078e0002 */
[----:B------:R-:W-:Y:S04]  /*3880*/  STG.E desc[UR10][R2.64+0x8], R13 ;  /* 0x0000080d02007986 */ /* 0x000fe8000c10190a */
[----:B------:R-:W-:Y:S04]  /*3890*/  STG.E.64 desc[UR10][R2.64], R10 ;  /* 0x0000000a02007986 */ /* 0x000fe8000c101b0a */
[----:B------:R-:W-:Y:S01]  /*38a0*/  STG.E.64 desc[UR10][R2.64+0x10], R6 ;  /* 0x0000100602007986 */ /* 0x000fe2000c101b0a */
[----:B------:R-:W-:Y:S01]  /*38b0*/  NOP ;  /* 0x0000000000007918 */ /* 0x000fe20000000000 */
[----:B------:R-:W-:Y:S05]  /*38c0*/  EXIT ;  /* 0x000000000000794d */ /* 0x000fea0003800000 */
.L_x_916:
[----:B------:R-:W-:Y:S01]  /*38d0*/  IMAD.U32 R0, RZ, RZ, UR8 ;  /* 0x00000008ff007e24 */ /* 0x000fe2000f8e00ff */
[----:B------:R-:W-:Y:S01]  /*38e0*/  BSSY.RECONVERGENT B0, `(.L_x_917) ;  /* 0x000001b000007945 */ /* 0x000fe20003800200 */
[C---:B------:R-:W-:Y:S02]  /*38f0*/  VIADD R8, R23.reuse, 0x180 ;  /* 0x0000018017087836 */ /* 0x040fe40000000000 */
[----:B0-----:R-:W-:Y:S02]  /*3900*/  IMAD R3, R0, -0x780, R5 ;  /* 0xfffff88000037824 */ /* 0x001fe400078e0205 */
[C---:B------:R-:W-:Y:S02]  /*3910*/  VIADD R10, R23.reuse, 0x300 ;  /* 0x00000300170a7836 */ /* 0x040fe40000000000 */
[C---:B------:R-:W-:Y:S01]  /*3920*/  VIADD R0, R23.reuse, 0x480 ;  /* 0x0000048017007836 */ /* 0x040fe20000000000 */
[CC--:B------:R-:W-:Y:S01]  /*3930*/  ISETP.GE.AND P0, PT, R23.reuse, R3.reuse, PT ;  /* 0x000000031700720c */ /* 0x0c0fe20003f06270 */
[----:B------:R-:W-:Y:S01]  /*3940*/  IMAD R27, R23, 0x14, R27 ;  /* 0x00000014171b7824 */ /* 0x000fe200078e021b */
[----:B------:R-:W-:-:S02]  /*3950*/  ISETP.GE.AND P1, PT, R8, R3, PT ;  /* 0x000000030800720c */ /* 0x000fc40003f26270 */
[-C--:B------:R-:W-:Y:S02]  /*3960*/  ISETP.GE.AND P2, PT, R10, R3.reuse, PT ;  /* 0x000000030a00720c */ /* 0x080fe40003f46270 */
[----:B------:R-:W-:-:S07]  /*3970*/  ISETP.GE.AND P3, PT, R0, R3, PT ;  /* 0x000000030000720c */ /* 0x000fce0003f66270 */
[----:B------:R-:W-:Y:S06]  /*3980*/  @P0 BRA `(.L_x_918) ;  /* 0x0000000000400947 */ /* 0x000fec0003800000 */
[----:B------:R-:W0:Y:S01]  /*3990*/  LDS R9, [R27+0x8] ;  /* 0x000008001b097984 */ /* 0x000e220000000800 */
[----:B------:R-:W0:Y:S01]  /*39a0*/  LDCU UR5, c[0x0][0x3c4] ;  /* 0x00007880ff0577ac */ /* 0x000e220008000800 */
[----:B------:R-:W-:Y:S01]  /*39b0*/  PLOP3.LUT P0, PT, PT, PT, UP0, 0x80, 0x8 ;  /* 0x000000000008781c */ /* 0x000fe20003f0f008 */
[----:B------:R-:W1:Y:S01]  /*39c0*/  LDC.64 R6, c[0x0][0x3a0] ;  /* 0x0000e800ff067b82 */ /* 0x000e620000000a00 */
[----:B------:R-:W-:Y:S04]  /*39d0*/  LDS.64 R12, [R27] ;  /* 0x000000001b0c7984 */ /* 0x000fe80000000a00 */
[----:B------:R-:W-:Y:S01]  /*39e0*/  LDS.64 R4, [R27+0x10] ;  /* 0x000010001b047984 */ /* 0x000fe20000000a00 */
[----:B0-----:R-:W-:-:S04]  /*39f0*/  SHF.R.U32.HI R2, RZ, UR5, R9 ;  /* 0x00000005ff027c19 */ /* 0x001fc80008011609 */
[----:B------:R-:W-:-:S04]  /*3a00*/  LOP3.LUT R2, R2, UR4, RZ, 0x30, !PT ;  /* 0x0000000402027c12 */ /* 0x000fc8000f8e30ff */
[----:B------:R-:W-:-:S04]  /*3a10*/  SEL R2, R2, RZ, !P0 ;  /* 0x000000ff02027207 */ /* 0x000fc80004000000 */
[----:B------:R-:W-:-:S05]  /*3a20*/  LEA R2, R2, UR6, 0x2 ;  /* 0x0000000602027c11 */ /* 0x000fca000f8e10ff */
[----:B------:R-:W0:Y:S02]  /*3a30*/  LDS R11, [R2+0xb400] ;  /* 0x00b40000020b7984 */ /* 0x000e240000000800 */
[----:B0-----:R-:W-:-:S04]  /*3a40*/  IMAD.IADD R11, R11, 0x1, R23 ;  /* 0x000000010b0b7824 */ /* 0x001fc800078e0217 */
[----:B-1----:R-:W-:-:S05]  /*3a50*/  IMAD.WIDE.U32 R6, R11, 0x18, R6 ;  /* 0x000000180b067825 */ /* 0x002fca00078e0006 */
[----:B------:R0:W-:Y:S04]  /*3a60*/  STG.E desc[UR10][R6.64+0x8], R9 ;  /* 0x0000080906007986 */ /* 0x0001e8000c10190a */
[----:B------:R0:W-:Y:S04]  /*3a70*/  STG.E.64 desc[UR10][R6.64], R12 ;  /* 0x0000000c06007986 */ /* 0x0001e8000c101b0a */
[----:B------:R0:W-:Y:S02]  /*3a80*/  STG.E.64 desc[UR10][R6.64+0x10], R4 ;  /* 0x0000100406007986 */ /* 0x0001e4000c101b0a */
.L_x_918:
[----:B------:R-:W-:Y:S05]  /*3a90*/  BSYNC.RECONVERGENT B0 ;  /* 0x0000000000007941 */ /* 0x000fea0003800200 */
.L_x_917:
[----:B------:R-:W-:Y:S01]  /*3aa0*/  NOP ;  /* 0x0000000000007918 */ /* 0x000fe20000000000 */
[----:B------:R-:W-:Y:S04]  /*3ab0*/  BSSY.RECONVERGENT B0, `(.L_x_919) ;  /* 0x0000012000007945 */ /* 0x000fe80003800200 */
[----:B------:R-:W-:Y:S05]  /*3ac0*/  @P1 BRA `(.L_x_920) ;  /* 0x0000000000401947 */ /* 0x000fea0003800000 */
[----:B0-----:R-:W0:Y:S01]  /*3ad0*/  LDS R9, [R27+0x2408] ;  /* 0x002408001b097984 */ /* 0x001e220000000800 */
[----:B------:R-:W0:Y:S01]  /*3ae0*/  LDCU UR5, c[0x0][0x3c4] ;  /* 0x00007880ff0577ac */ /* 0x000e220008000800 */
[----:B------:R-:W-:Y:S01]  /*3af0*/  PLOP3.LUT P0, PT, PT, PT, UP0, 0x80, 0x8 ;  /* 0x000000000008781c */ /* 0x000fe20003f0f008 */
[----:B------:R-:W1:Y:S01]  /*3b00*/  LDC.64 R6, c[0x0][0x3a0] ;  /* 0x0000e800ff067b82 */ /* 0x000e620000000a00 */
[----:B------:R-:W-:Y:S04]  /*3b10*/  LDS.64 R12, [R27+0x2400] ;  /* 0x002400001b0c7984 */ /* 0x000fe80000000a00 */
        /* <DEDUP_REMOVED lines=11> */
.L_x_920:
[----:B------:R-:W-:Y:S05]  /*3bd0*/  BSYNC.RECONVERGENT B0 ;  /* 0x0000000000007941 */ /* 0x000fea0003800200 */
.L_x_919:
[----:B------:R-:W-:Y:S01]  /*3be0*/  NOP ;  /* 0x0000000000007918 */ /* 0x000fe20000000000 */
[----:B------:R-:W-:Y:S04]  /*3bf0*/  BSSY.RECONVERGENT B0, `(.L_x_921) ;  /* 0x0000012000007945 */ /* 0x000fe80003800200 */
[----:B------:R-:W-:Y:S05]  /*3c00*/  @P2 BRA `(.L_x_922) ;  /* 0x0000000000402947 */ /* 0x000fea0003800000 */
[----:B01----:R-:W0:Y:S01]  /*3c10*/  LDS R9, [R27+0x4808] ;  /* 0x004808001b097984 */ /* 0x003e220000000800 */
        /* <DEDUP_REMOVED lines=15> */
.L_x_922:
[----:B------:R-:W-:Y:S05]  /*3d10*/  BSYNC.RECONVERGENT B0 ;  /* 0x0000000000007941 */ /* 0x000fea0003800200 */
.L_x_921:
[----:B------:R-:W-:Y:S01]  /*3d20*/  NOP ;  /* 0x0000000000007918 */ /* 0x000fe20000000000 */
[----:B------:R-:W-:Y:S04]  /*3d30*/  BSSY.RECONVERGENT B0, `(.L_x_923) ;  /* 0x0000012000007945 */ /* 0x000fe80003800200 */
[----:B------:R-:W-:Y:S05]  /*3d40*/  @P3 BRA `(.L_x_924) ;  /* 0x0000000000403947 */ /* 0x000fea0003800000 */
[----:B012---:R-:W0:Y:S01]  /*3d50*/  LDS R9, [R27+0x6c08] ;  /* 0x006c08001b097984 */ /* 0x007e220000000800 */
        /* <DEDUP_REMOVED lines=15> */
.L_x_924:
[----:B------:R-:W-:Y:S05]  /*3e50*/  BSYNC.RECONVERGENT B0 ;  /* 0x0000000000007941 */ /* 0x000fea0003800200 */
.L_x_923:
[----:B------:R-:W-:Y:S01]  /*3e60*/  NOP ;  /* 0x0000000000007918 */ /* 0x000fe20000000000 */
[----:B0123--:R-:W0:Y:S01]  /*3e70*/  LDS R7, [R27+0x9008] ;  /* 0x009008001b077984 */ /* 0x00fe220000000800 */
[----:B------:R-:W0:Y:S01]  /*3e80*/  LDCU UR5, c[0x0][0x3c4] ;  /* 0x00007880ff0577ac */ /* 0x000e220008000800 */
[----:B------:R-:W-:Y:S01]  /*3e90*/  PLOP3.LUT P0, PT, PT, PT, UP0, 0x80, 0x8 ;  /* 0x000000000008781c */ /* 0x000fe20003f0f008 */
[----:B------:R-:W-:Y:S01]  /*3ea0*/  VIADD R22, R23, 0x600 ;  /* 0x0000060017167836 */ /* 0x000fe20000000000 */
[----:B0-----:R-:W-:-:S04]  /*3eb0*/  SHF.R.U32.HI R0, RZ, UR5, R7 ;  /* 0x00000005ff007c19 */ /* 0x001fc80008011607 */
[----:B------:R-:W-:-:S04]  /*3ec0*/  LOP3.LUT R0, R0, UR4, RZ, 0x30, !PT ;  /* 0x0000000400007c12 */ /* 0x000fc8000f8e30ff */
[----:B------:R-:W-:Y:S02]  /*3ed0*/  SEL R0, R0, RZ, !P0 ;  /* 0x000000ff00007207 */ /* 0x000fe40004000000 */
[----:B------:R-:W-:Y:S02]  /*3ee0*/  ISETP.GE.AND P0, PT, R22, R3, PT ;  /* 0x000000031600720c */ /* 0x000fe40003f06270 */
[----:B------:R-:W-:-:S05]  /*3ef0*/  LEA R0, R0, UR6, 0x2 ;  /* 0x0000000600007c11 */ /* 0x000fca000f8e10ff */
[----:B------:R-:W0:Y:S06]  /*3f00*/  LDS R9, [R0+0xb400] ;  /* 0x00b4000000097984 */ /* 0x000e2c0000000800 */
[----:B------:R-:W1:Y:S01]  /*3f10*/  @!P0 LDS.64 R10, [R27+0x9000] ;  /* 0x009000001b0a8984 */ /* 0x000e620000000a00 */
[----:B------:R-:W2:Y:S03]  /*3f20*/  @!P0 LDC.64 R4, c[0x0][0x3a0] ;  /* 0x0000e800ff048b82 */ /* 0x000ea60000000a00 */
[----:B------:R-:W3:Y:S01]  /*3f30*/  @!P0 LDS.64 R2, [R27+0x9010] ;  /* 0x009010001b028984 */ /* 0x000ee20000000a00 */
[----:B0-----:R-:W-:-:S04]  /*3f40*/  IMAD.IADD R9, R22, 0x1, R9 ;  /* 0x0000000116097824 */ /* 0x001fc800078e0209 */
[----:B--2---:R-:W-:-:S05]  /*3f50*/  @!P0 IMAD.WIDE.U32 R4, R9, 0x18, R4 ;  /* 0x0000001809048825 */ /* 0x004fca00078e0004 */
[----:B------:R-:W-:Y:S04]  /*3f60*/  @!P0 STG.E desc[UR10][R4.64+0x8], R7 ;  /* 0x0000080704008986 */ /* 0x000fe8000c10190a */
[----:B-1----:R-:W-:Y:S04]  /*3f70*/  @!P0 STG.E.64 desc[UR10][R4.64], R10 ;  /* 0x0000000a04008986 */ /* 0x002fe8000c101b0a */
[----:B---3--:R-:W-:Y:S01]  /*3f80*/  @!P0 STG.E.64 desc[UR10][R4.64+0x10], R2 ;  /* 0x0000100204008986 */ /* 0x008fe2000c101b0a */
[----:B------:R-:W-:Y:S01]  /*3f90*/  NOP ;  /* 0x0000000000007918 */ /* 0x000fe20000000000 */
[----:B------:R-:W-:Y:S05]  /*3fa0*/  EXIT ;  /* 0x000000000000794d */ /* 0x000fea0003800000 */
.L_x_895:
[----:B------:R-:W-:Y:S02]  /*3fb0*/  IMAD.MOV.U32 R47, RZ, RZ, 0x1 ;  /* 0x00000001ff2f7424 */ /* 0x000fe400078e00ff */
[----:B------:R-:W-:Y:S02]  /*3fc0*/  IMAD.MOV.U32 R50, RZ, RZ, R46 ;  /* 0x000000ffff327224 */ /* 0x000fe400078e002e */
[----:B------:R-:W-:Y:S02]  /*3fd0*/  IMAD.MOV.U32 R48, RZ, RZ, RZ ;  /* 0x000000ffff307224 */ /* 0x000fe400078e00ff */
[----:B------:R-:W-:-:S07]  /*3fe0*/  IMAD.MOV.U32 R49, RZ, RZ, -0x1 ;  /* 0xffffffffff317424 */ /* 0x000fce00078e00ff */
[----:B-----5:R-:W-:Y:S05]  /*3ff0*/  WARPSYNC.COLLECTIVE R49, `(.L_x_925) ;  /* 0x0000000031087348 */ /* 0x020fea0003c00000 */
[----:B------:R0:W1:Y:S02]  /*4000*/  SHFL.UP P0, R47, R50, R47, R48 ;  /* 0x0400002f322f7389 */ /* 0x0000640000000030 */
[----:B01---5:R-:W-:Y:S05]  /*4010*/  ENDCOLLECTIVE ;  /* 0x000000000000791b */ /* 0x023fea0003800000 */
.L_x_925:
[----:B------:R-:W-:Y:S02]  /*4020*/  IMAD.MOV.U32 R51, RZ, RZ, R47 ;  /* 0x000000ffff337224 */ /* 0x000fe400078e002f */
[----:B------:R-:W-:Y:S02]  /*4030*/  IMAD.MOV.U32 R47, RZ, RZ, 0x2 ;  /* 0x00000002ff2f7424 */ /* 0x000fe400078e00ff */
[----:B------:R-:W-:-:S04]  /*4040*/  @P0 IMAD.IADD R51, R46, 0x1, R51 ;  /* 0x000000012e330824 */ /* 0x000fc800078e0233 */
[----:B------:R-:W-:-:S07]  /*4050*/  IMAD.MOV.U32 R50, RZ, RZ, R51 ;  /* 0x000000ffff327224 */ /* 0x000fce00078e0033 */
[----:B------:R-:W-:Y:S05]  /*4060*/  WARPSYNC.COLLECTIVE R49, `(.L_x_926) ;  /* 0x0000000031087348 */ /* 0x000fea0003c00000 */
[----:B------:R0:W1:Y:S02]  /*4070*/  SHFL.UP P0, R47, R50, R47, R48 ;  /* 0x0400002f322f7389 */ /* 0x0000640000000030 */
[----:B01----:R-:W-:Y:S05]  /*4080*/  ENDCOLLECTIVE ;  /* 0x000000000000791b */ /* 0x003fea0003800000 */
.L_x_926:
[----:B------:R-:W-:Y:S02]  /*4090*/  IMAD.MOV.U32 R50, RZ, RZ, R47 ;  /* 0x000000ffff327224 */ /* 0x000fe400078e002f */
[----:B------:R-:W-:Y:S02]  /*40a0*/  IMAD.MOV.U32 R47, RZ, RZ, 0x4 ;  /* 0x00000004ff2f7424 */ /* 0x000fe400078e00ff */
[----:B------:R-:W-:-:S07]  /*40b0*/  @P0 IMAD.IADD R50, R51, 0x1, R50 ;  /* 0x0000000133320824 */ /* 0x000fce00078e0232 */
[----:B------:R-:W-:Y:S05]  /*40c0*/  WARPSYNC.COLLECTIVE R49, `(.L_x_927) ;  /* 0x0000000031087348 */ /* 0x000fea0003c00000 */
[----:B------:R0:W1:Y:S02]  /*40d0*/  SHFL.UP P0, R47, R50, R47, R48 ;  /* 0x0400002f322f7389 */ /* 0x0000640000000030 */
[----:B01----:R-:W-:Y:S05]  /*40e0*/  ENDCOLLECTIVE ;  /* 0x000000000000791b */ /* 0x003fea0003800000 */
.L_x_927:
[----:B------:R-:W-:Y:S02]  /*40f0*/  IMAD.MOV.U32 R53, RZ, RZ, R47 ;  /* 0x000000ffff357224 */ /* 0x000fe400078e002f */
[----:B------:R-:W-:Y:S02]  /*4100*/  IMAD.MOV.U32 R47, RZ, RZ, 0x8 ;  /* 0x00000008ff2f7424 */ /* 0x000fe400078e00ff */
[----:B------:R-:W-:-:S04]  /*4110*/  @P0 IMAD.IADD R53, R50, 0x1, R53 ;  /* 0x0000000132350824 */ /* 0x000fc800078e0235 */
[----:B------:R-:W-:-:S07]  /*4120*/  IMAD.MOV.U32 R50, RZ, RZ, R53 ;  /* 0x000000ffff327224 */ /* 0x000fce00078e0035 */
[----:B------:R-:W-:Y:S05]  /*4130*/  WARPSYNC.COLLECTIVE R49, `(.L_x_928) ;  /* 0x0000000031087348 */ /* 0x000fea0003c00000 */
[----:B------:R0:W1:Y:S02]  /*4140*/  SHFL.UP P0, R47, R50, R47, R48 ;  /* 0x0400002f322f7389 */ /* 0x0000640000000030 */
[----:B01----:R-:W-:Y:S05]  /*4150*/  ENDCOLLECTIVE ;  /* 0x000000000000791b */ /* 0x003fea0003800000 */
.L_x_928:
[----:B------:R-:W-:Y:S02]  /*4160*/  IMAD.MOV.U32 R52, RZ, RZ, R47 ;  /* 0x000000ffff347224 */ /* 0x000fe400078e002f */
[----:B------:R-:W-:Y:S02]  /*4170*/  IMAD.MOV.U32 R47, RZ, RZ, 0x10 ;  /* 0x00000010ff2f7424 */ /* 0x000fe400078e00ff */
[----:B------:R-:W-:-:S04]  /*4180*/  @P0 IMAD.IADD R52, R53, 0x1, R52 ;  /* 0x0000000135340824 */ /* 0x000fc800078e0234 */
[----:B------:R-:W-:-:S07]  /*4190*/  IMAD.MOV.U32 R50, RZ, RZ, R52 ;  /* 0x000000ffff327224 */ /* 0x000fce00078e0034 */
[----:B------:R-:W-:Y:S05]  /*41a0*/  WARPSYNC.COLLECTIVE R49, `(.L_x_929) ;  /* 0x0000000031087348 */ /* 0x000fea0003c00000 */
[----:B------:R0:W1:Y:S02]  /*41b0*/  SHFL.UP P0, R47, R50, R47, R48 ;  /* 0x0400002f322f7389 */ /* 0x0000640000000030 */
[----:B01----:R-:W-:Y:S05]  /*41c0*/  ENDCOLLECTIVE ;  /* 0x000000000000791b */ /* 0x003fea0003800000 */
.L_x_929:
[----:B------:R-:W-:Y:S01]  /*41d0*/  IMAD.MOV.U32 R51, RZ, RZ, R47 ;  /* 0x000000ffff337224 */ /* 0x000fe200078e002f */
[----:B------:R-:W-:Y:S06]  /*41e0*/  BRA `(.L_x_930) ;  /* 0xffffffd800ac7947 */ /* 0x000fec000383ffff */
.L_x_931:
        /* <DEDUP_REMOVED lines=9> */
.L_x_1408:


//--------------------- .text._ZN3cub18CUB_300001_SM_10006detail10radix_sort33DeviceRadixSortExclusiveSumKernelINS1_5radix10policy_hubI19preprocess_vertex_tNS0_8NullTypeEjE10Policy1000EjEEvPT0_ --------------------------
	.section	.text._ZN3cub18CUB_300001_SM_10006detail10radix_sort33DeviceRadixSortExclusiveSumKernelINS1_5radix10policy_hubI19preprocess_vertex_tNS0_8NullTypeEjE10Policy1000EjEEvPT0_,"ax",@progbits
	.align	128
        .global         _ZN3cub18CUB_300001_SM_10006detail10radix_sort33DeviceRadixSortExclusiveSumKernelINS1_5radix10policy_hubI19preprocess_vertex_tNS0_8NullTypeEjE10Policy1000EjEEvPT0_
        .type           _ZN3cub18CUB_300001_SM_10006detail10radix_sort33DeviceRadixSortExclusiveSumKernelINS1_5radix10policy_hubI19preprocess_vertex_tNS0_8NullTypeEjE10Policy1000EjEEvPT0_,@function
        .size           _ZN3cub18CUB_300001_SM_10006detail10radix_sort33DeviceRadixSortExclusiveSumKernelINS1_5radix10policy_hubI19preprocess_vertex_tNS0_8NullTypeEjE10Policy1000EjEEvPT0_,(.L_x_1409 - _ZN3cub18CUB_300001_SM_10006detail10radix_sort33DeviceRadixSortExclusiveSumKernelINS1_5radix10policy_hubI19preprocess_vertex_tNS0_8NullTypeEjE10Policy1000EjEEvPT0_)
        .other          _ZN3cub18CUB_300001_SM_10006detail10radix_sort33DeviceRadixSortExclusiveSumKernelINS1_5radix10policy_hubI19preprocess_vertex_tNS0_8NullTypeEjE10Policy1000EjEEvPT0_,@"STO_CUDA_ENTRY STV_DEFAULT"
_ZN3cub18CUB_300001_SM_10006detail10radix_sort33DeviceRadixSortExclusiveSumKernelINS1_5radix10policy_hubI19preprocess_vertex_tNS0_8NullTypeEjE10Policy1000EjEEvPT0_:
.text._ZN3cub18CUB_300001_SM_10006detail10radix_sort33DeviceRadixSortExclusiveSumKernelINS1_5radix10policy_hubI19preprocess_vertex_tNS0_8NullTypeEjE10Policy1000EjEEvPT0_:
[----:B------:R-:W-:Y:S01]  /*0000*/  LDC R1, c[0x0][0x37c] ;  /* 0x0000df00ff017b82 */ /* 0x000fe20000000800 */
[----:B------:R-:W0:Y:S07]  /*0010*/  S2R R4, SR_TID.X ;  /* 0x0000000000047919 */ /* 0x000e2e0000002100 */
[----:B------:R-:W1:Y:S01]  /*0020*/  LDC.64 R2, c[0x0][0x380] ;  /* 0x0000e000ff027b82 */ /* 0x000e620000000a00 */
[----:B------:R-:W2:Y:S01]  /*0030*/  LDCU.64 UR4, c[0x0][0x358] ;  /* 0x00006b00ff0477ac */ /* 0x000ea20008000a00 */
[----:B------:R-:W3:Y:S01]  /*0040*/  S2R R5, SR_CTAID.X ;  /* 0x0000000000057919 */ /* 0x000ee20000002500 */
[----:B0-----:R-:W-:Y:S01]  /*0050*/  ISETP.GT.U32.AND P1, PT, R4, 0xff, PT ;  /* 0x000000ff0400780c */ /* 0x001fe20003f24070 */
[----:B---3--:R-:W-:-:S04]  /*0060*/  IMAD R5, R5, 0x100, R4 ;  /* 0x0000010005057824 */ /* 0x008fc800078e0204 */
[----:B-1----:R-:W-:-:S08]  /*0070*/  IMAD.WIDE R2, R5, 0x4, R2 ;  /* 0x0000000405027825 */ /* 0x002fd000078e0202 */
[----:B--2---:R-:W2:Y:S01]  /*0080*/  @!P1 LDG.E R7, desc[UR4][R2.64] ;  /* 0x0000000402079981 */ /* 0x004ea2000c1e1900 */
[----:B------:R-:W-:Y:S02]  /*0090*/  MOV R0, 0x400 ;  /* 0x0000040000007802 */ /* 0x000fe40000000f00 */
[C---:B------:R-:W-:Y:S01]  /*00a0*/  ISETP.GT.U32.AND P0, PT, R4.reuse, 0x1f, PT ;  /* 0x0000001f0400780c */ /* 0x040fe20003f04070 */
[----:B------:R-:W0:Y:S02]  /*00b0*/  S2R R5, SR_CgaCtaId ;  /* 0x0000000000057919 */ /* 0x000e240000008800 */
[----:B0-----:R-:W-:Y:S02]  /*00c0*/  LEA R5, R5, R0, 0x18 ;  /* 0x0000000005057211 */ /* 0x001fe400078ec0ff */
[----:B------:R-:W-:-:S05]  /*00d0*/  LEA.HI R0, R4, R4, RZ, 0x1d ;  /* 0x0000000404007211 */ /* 0x000fca00078fe8ff */
[----:B------:R-:W-:-:S05]  /*00e0*/  IMAD R0, R0, 0x4, R5 ;  /* 0x0000000400007824 */ /* 0x000fca00078e0205 */
[----:B--2---:R0:W-:Y:S01]  /*00f0*/  STS [R0+0x10], R7 ;  /* 0x0000100700007388 */ /* 0x0041e20000000800 */
[----:B------:R-:W-:Y:S06]  /*0100*/  BAR.SYNC.DEFER_BLOCKING 0x0 ;  /* 0x0000000000007b1d */ /* 0x000fec0000010000 */
[----:B------:R-:W-:Y:S05]  /*0110*/  @P0 BRA `(.L_x_932) ;  /* 0x0000000000a40947 */ /* 0x000fea0003800000 */
[----:B------:R-:W-:Y:S01]  /*0120*/  IMAD R4, R4, 0x24, R5 ;  /* 0x0000002404047824 */ /* 0x000fe200078e0205 */
[----:B------:R-:W-:-:S04]  /*0130*/  UMOV UR6, 0xffffffff ;  /* 0xffffffff00067882 */ /* 0x000fc80000000000 */
[----:B------:R-:W-:Y:S04]  /*0140*/  LDS R9, [R4+0x10] ;  /* 0x0000100004097984 */ /* 0x000fe80000000800 */
[----:B------:R-:W-:Y:S04]  /*0150*/  LDS R10, [R4+0x14] ;  /* 0x00001400040a7984 */ /* 0x000fe80000000800 */
[----:B------:R-:W1:Y:S04]  /*0160*/  LDS R11, [R4+0x18] ;  /* 0x00001800040b7984 */ /* 0x000e680000000800 */
[----:B------:R-:W-:Y:S04]  /*0170*/  LDS R8, [R4+0x1c] ;  /* 0x00001c0004087984 */ /* 0x000fe80000000800 */
[----:B0-----:R-:W0:Y:S04]  /*0180*/  LDS R7, [R4+0x20] ;  /* 0x0000200004077984 */ /* 0x001e280000000800 */
[----:B------:R-:W-:Y:S04]  /*0190*/  LDS R6, [R4+0x24] ;  /* 0x0000240004067984 */ /* 0x000fe80000000800 */
[----:B------:R-:W2:Y:S04]  /*01a0*/  LDS R5, [R4+0x28] ;  /* 0x0000280004057984 */ /* 0x000ea80000000800 */
[----:B------:R-:W3:Y:S01]  /*01b0*/  LDS R12, [R4+0x2c] ;  /* 0x00002c00040c7984 */ /* 0x000ee20000000800 */
[----:B-1----:R-:W-:-:S04]  /*01c0*/  IADD3 R13, PT, PT, R11, R10, R9 ;  /* 0x0000000a0b0d7210 */ /* 0x002fc80007ffe009 */
[----:B0-----:R-:W-:-:S04]  /*01d0*/  IADD3 R13, PT, PT, R7, R13, R8 ;  /* 0x0000000d070d7210 */ /* 0x001fc80007ffe008 */
[----:B--2---:R-:W-:-:S04]  /*01e0*/  IADD3 R13, PT, PT, R5, R13, R6 ;  /* 0x0000000d050d7210 */ /* 0x004fc80007ffe006 */
[----:B---3--:R-:W-:Y:S01]  /*01f0*/  IADD3 R12, PT, PT, R12, R13, RZ ;  /* 0x0000000d0c0c7210 */ /* 0x008fe20007ffe0ff */
[----:B------:R-:W-:Y:S06]  /*0200*/  BRA.DIV UR6, `(.L_x_933) ;  /* 0x0000000206807947 */ /* 0x000fec000b800000 */
[----:B------:R-:W0:Y:S02]  /*0210*/  SHFL.UP P0, R13, R12, 0x1, RZ ;  /* 0x042000000c0d7989 */ /* 0x000e2400000000ff */
[----:B0-----:R-:W-:-:S05]  /*0220*/  @P0 IMAD.IADD R13, R12, 0x1, R13 ;  /* 0x000000010c0d0824 */ /* 0x001fca00078e020d */
[----:B------:R-:W0:Y:S02]  /*0230*/  SHFL.UP P0, R14, R13, 0x2, RZ ;  /* 0x044000000d0e7989 */ /* 0x000e2400000000ff */
[----:B0-----:R-:W-:-:S05]  /*0240*/  @P0 IMAD.IADD R14, R13, 0x1, R14 ;  /* 0x000000010d0e0824 */ /* 0x001fca00078e020e */
[----:B------:R-:W0:Y:S02]  /*0250*/  SHFL.UP P0, R15, R14, 0x4, RZ ;  /* 0x048000000e0f7989 */ /* 0x000e2400000000ff */
[----:B0-----:R-:W-:-:S05]  /*0260*/  @P0 IADD3 R15, PT, PT, R14, R15, RZ ;  /* 0x0000000f0e0f0210 */ /* 0x001fca0007ffe0ff */
[----:B------:R-:W0:Y:S02]  /*0270*/  SHFL.UP P0, R16, R15, 0x8, RZ ;  /* 0x050000000f107989 */ /* 0x000e2400000000ff */
[----:B0-----:R-:W-:-:S05]  /*0280*/  @P0 IMAD.IADD R16, R15, 0x1, R16 ;  /* 0x000000010f100824 */ /* 0x001fca00078e0210 */
[----:B------:R0:W1:Y:S02]  /*0290*/  SHFL.UP P0, R17, R16, 0x10, RZ ;  /* 0x0600000010117989 */ /* 0x00006400000000ff */
.L_x_939:
[----:B-1----:R-:W-:-:S05]  /*02a0*/  @P0 IMAD.IADD R17, R16, 0x1, R17 ;  /* 0x0000000110110824 */ /* 0x002fca00078e0211 */
[----:B------:R-:W-:-:S05]  /*02b0*/  IADD3 R12, PT, PT, -R12, R17, RZ ;  /* 0x000000110c0c7210 */ /* 0x000fca0007ffe1ff */
[----:B------:R-:W-:Y:S01]  /*02c0*/  IMAD.IADD R9, R9, 0x1, R12 ;  /* 0x0000000109097824 */ /* 0x000fe200078e020c */
[----:B------:R1:W-:Y:S03]  /*02d0*/  STS [R4+0x10], R12 ;  /* 0x0000100c04007388 */ /* 0x0003e60000000800 */
[----:B------:R-:W-:Y:S01]  /*02e0*/  IMAD.IADD R10, R10, 0x1, R9 ;  /* 0x000000010a0a7824 */ /* 0x000fe200078e0209 */
[----:B------:R1:W-:Y:S04]  /*02f0*/  STS [R4+0x14], R9 ;  /* 0x0000140904007388 */ /* 0x0003e80000000800 */
[----:B------:R-:W-:Y:S01]  /*0300*/  IADD3 R11, PT, PT, R11, R10, RZ ;  /* 0x0000000a0b0b7210 */ /* 0x000fe20007ffe0ff */
[----:B------:R1:W-:Y:S04]  /*0310*/  STS [R4+0x18], R10 ;  /* 0x0000180a04007388 */ /* 0x0003e80000000800 */
        /* <DEDUP_REMOVED lines=8> */
[----:B------:R1:W-:Y:S02]  /*03a0*/  STS [R4+0x2c], R5 ;  /* 0x00002c0504007388 */ /* 0x0003e40000000800 */
.L_x_932:
[----:B------:R-:W-:Y:S05]  /*03b0*/  WARPSYNC.ALL ;  /* 0x0000000000007948 */ /* 0x000fea0003800000 */
[----:B------:R-:W-:Y:S06]  /*03c0*/  BAR.SYNC.DEFER_BLOCKING 0x0 ;  /* 0x0000000000007b1d */ /* 0x000fec0000010000 */
[----:B------:R-:W-:Y:S05]  /*03d0*/  @P1 EXIT ;  /* 0x000000000000194d */ /* 0x000fea0003800000 */
[----:B-1----:R-:W1:Y:S04]  /*03e0*/  LDS R5, [R0+0x10] ;  /* 0x0000100000057984 */ /* 0x002e680000000800 */
[----:B-1----:R-:W-:Y:S01]  /*03f0*/  STG.E desc[UR4][R2.64], R5 ;  /* 0x0000000502007986 */ /* 0x002fe2000c101904 */
[----:B------:R-:W-:Y:S05]  /*0400*/  EXIT ;  /* 0x000000000000794d */ /* 0x000fea0003800000 */
.L_x_933:
[----:B------:R-:W-:Y:S02]  /*0410*/  HFMA2 R20, -RZ, RZ, 0, 5.9604644775390625e-08 ;  /* 0x00000001ff147431 */ /* 0x000fe400000001ff */
[----:B------:R-:W-:Y:S01]  /*0420*/  IMAD.MOV.U32 R19, RZ, RZ, R12 ;  /* 0x000000ffff137224 */ /* 0x000fe200078e000c */
[----:B------:R-:W-:Y:S01]  /*0430*/  MOV R18, 0xffffffff ;  /* 0xffffffff00127802 */ /* 0x000fe20000000f00 */
[----:B------:R-:W-:-:S07]  /*0440*/  IMAD.MOV.U32 R21, RZ, RZ, RZ ;  /* 0x000000ffff157224 */ /* 0x000fce00078e00ff */
[----:B------:R-:W-:Y:S05]  /*0450*/  WARPSYNC.COLLECTIVE R18, `(.L_x_934) ;  /* 0x0000000012087348 */ /* 0x000fea0003c00000 */
[----:B------:R0:W1:Y:S02]  /*0460*/  SHFL.UP P0, R17, R19, R20, R21 ;  /* 0x0400001413117389 */ /* 0x0000640000000015 */
[----:B01----:R-:W-:Y:S05]  /*0470*/  ENDCOLLECTIVE ;  /* 0x000000000000791b */ /* 0x003fea0003800000 */
.L_x_934:
[----:B------:R-:W-:Y:S02]  /*0480*/  HFMA2 R20, -RZ, RZ, 0, 1.1920928955078125e-07 ;  /* 0x00000002ff147431 */ /* 0x000fe400000001ff */
[----:B------:R-:W-:-:S05]  /*0490*/  IMAD.MOV.U32 R13, RZ, RZ, R17 ;  /* 0x000000ffff0d7224 */ /* 0x000fca00078e0011 */
[----:B------:R-:W-:-:S05]  /*04a0*/  @P0 IADD3 R13, PT, PT, R12, R13, RZ ;  /* 0x0000000d0c0d0210 */ /* 0x000fca0007ffe0ff */
[----:B------:R-:W-:-:S07]  /*04b0*/  IMAD.MOV.U32 R19, RZ, RZ, R13 ;  /* 0x000000ffff137224 */ /* 0x000fce00078e000d */
[----:B------:R-:W-:Y:S05]  /*04c0*/  WARPSYNC.COLLECTIVE R18, `(.L_x_935) ;  /* 0x0000000012087348 */ /* 0x000fea0003c00000 */
[----:B------:R0:W1:Y:S02]  /*04d0*/  SHFL.UP P0, R17, R19, R20, R21 ;  /* 0x0400001413117389 */ /* 0x0000640000000015 */
[----:B01----:R-:W-:Y:S05]  /*04e0*/  ENDCOLLECTIVE ;  /* 0x000000000000791b */ /* 0x003fea0003800000 */
.L_x_935:
[----:B------:R-:W-:Y:S01]  /*04f0*/  MOV R20, 0x4 ;  /* 0x0000000400147802 */ /* 0x000fe20000000f00 */
[----:B------:R-:W-:-:S05]  /*0500*/  IMAD.MOV.U32 R14, RZ, RZ, R17 ;  /* 0x000000ffff0e7224 */ /* 0x000fca00078e0011 */
[----:B------:R-:W-:-:S05]  /*0510*/  @P0 IADD3 R14, PT, PT, R13, R14, RZ ;  /* 0x0000000e0d0e0210 */ /* 0x000fca0007ffe0ff */
[----:B------:R-:W-:-:S07]  /*0520*/  IMAD.MOV.U32 R19, RZ, RZ, R14 ;  /* 0x000000ffff137224 */ /* 0x000fce00078e000e */
[----:B------:R-:W-:Y:S05]  /*0530*/  WARPSYNC.COLLECTIVE R18, `(.L_x_936) ;  /* 0x0000000012087348 */ /* 0x000fea0003c00000 */
[----:B------:R0:W1:Y:S02]  /*0540*/  SHFL.UP P0, R17, R19, R20, R21 ;  /* 0x0400001413117389 */ /* 0x0000640000000015 */
[----:B01----:R-:W-:Y:S05]  /*0550*/  ENDCOLLECTIVE ;  /* 0x000000000000791b */ /* 0x003fea0003800000 */
.L_x_936:
[----:B------:R-:W-:Y:S02]  /*0560*/  HFMA2 R20, -RZ, RZ, 0, 4.76837158203125e-07 ;  /* 0x00000008ff147431 */ /* 0x000fe400000001ff */
[----:B------:R-:W-:-:S05]  /*0570*/  IMAD.MOV.U32 R15, RZ, RZ, R17 ;  /* 0x000000ffff0f7224 */ /* 0x000fca00078e0011 */
[----:B------:R-:W-:-:S05]  /*0580*/  @P0 IADD3 R15, PT, PT, R14, R15, RZ ;  /* 0x0000000f0e0f0210 */ /* 0x000fca0007ffe0ff */
[----:B------:R-:W-:-:S07]  /*0590*/  IMAD.MOV.U32 R19, RZ, RZ, R15 ;  /* 0x000000ffff137224 */ /* 0x000fce00078e000f */
[----:B------:R-:W-:Y:S05]  /*05a0*/  WARPSYNC.COLLECTIVE R18, `(.L_x_937) ;  /* 0x0000000012087348 */ /* 0x000fea0003c00000 */
[----:B------:R0:W1:Y:S02]  /*05b0*/  SHFL.UP P0, R17, R19, R20, R21 ;  /* 0x0400001413117389 */ /* 0x0000640000000015 */
[----:B01----:R-:W-:Y:S05]  /*05c0*/  ENDCOLLECTIVE ;  /* 0x000000000000791b */ /* 0x003fea0003800000 */
.L_x_937:
[----:B------:R-:W-:Y:S01]  /*05d0*/  MOV R20, 0x10 ;  /* 0x0000001000147802 */ /* 0x000fe20000000f00 */
[----:B------:R-:W-:-:S05]  /*05e0*/  IMAD.MOV.U32 R16, RZ, RZ, R17 ;  /* 0x000000ffff107224 */ /* 0x000fca00078e0011 */
[----:B------:R-:W-:-:S05]  /*05f0*/  @P0 IADD3 R16, PT, PT, R15, R16, RZ ;  /* 0x000000100f100210 */ /* 0x000fca0007ffe0ff */
[----:B------:R-:W-:-:S07]  /*0600*/  IMAD.MOV.U32 R19, RZ, RZ, R16 ;  /* 0x000000ffff137224 */ /* 0x000fce00078e0010 */
[----:B------:R-:W-:Y:S05]  /*0610*/  WARPSYNC.COLLECTIVE R18, `(.L_x_938) ;  /* 0x0000000012087348 */ /* 0x000fea0003c00000 */
[----:B------:R0:W1:Y:S02]  /*0620*/  SHFL.UP P0, R17, R19, R20, R21 ;  /* 0x0400001413117389 */ /* 0x0000640000000015 */
[----:B01----:R-:W-:Y:S05]  /*0630*/  ENDCOLLECTIVE ;  /* 0x000000000000791b */ /* 0x003fea0003800000 */
.L_x_938:
[----:B------:R-:W-:Y:S05]  /*0640*/  BRA `(.L_x_939) ;  /* 0xfffffffc00147947 */ /* 0x000fea000383ffff */
.L_x_940:
        /* <DEDUP_REMOVED lines=11> */
.L_x_1409:


//--------------------- .text._ZN3cub18CUB_300001_SM_10006detail10radix_sort30DeviceRadixSortHistogramKernelINS1_5radix10policy_hubI19preprocess_vertex_tNS0_8NullTypeEjE10Policy1000ELNS0_9SortOrderE0ES6_j30preprocess_vertex_decomposer_tEEvPT2_PKT1_SC_iiT3_ --------------------------
	.section	.text._ZN3cub18CUB_300001_SM_10006detail10radix_sort30DeviceRadixSortHistogramKernelINS1_5radix10policy_hubI19preprocess_vertex_tNS0_8NullTypeEjE10Policy1000ELNS0_9SortOrderE0ES6_j30preprocess_vertex_decomposer_tEEvPT2_PKT1_SC_iiT3_,"ax",@progbits
	.align	128
        .global         _ZN3cub18CUB_300001_SM_10006detail10radix_sort30DeviceRadixSortHistogramKernelINS1_5radix10policy_hubI19preprocess_vertex_tNS0_8NullTypeEjE10Policy1000ELNS0_9SortOrderE0ES6_j30preprocess_vertex_decomposer_tEEvPT2_PKT1_SC_iiT3_
        .type           _ZN3cub18CUB_300001_SM_10006detail10radix_sort30DeviceRadixSortHistogramKernelINS1_5radix10policy_hubI19preprocess_vertex_tNS0_8NullTypeEjE10Policy1000ELNS0_9SortOrderE0ES6_j30preprocess_vertex_decomposer_tEEvPT2_PKT1_SC_iiT3_,@function
        .size           _ZN3cub18CUB_300001_SM_10006detail10radix_sort30DeviceRadixSortHistogramKernelINS1_5radix10policy_hubI19preprocess_vertex_tNS0_8NullTypeEjE10Policy1000ELNS0_9SortOrderE0ES6_j30preprocess_vertex_decomposer_tEEvPT2_PKT1_SC_iiT3_,(.L_x_1410 - _ZN3cub18CUB_300001_SM_10006detail10radix_sort30DeviceRadixSortHistogramKernelINS1_5radix10policy_hubI19preprocess_vertex_tNS0_8NullTypeEjE10Policy1000ELNS0_9SortOrderE0ES6_j30preprocess_vertex_decomposer_tEEvPT2_PKT1_SC_iiT3_)
        .other          _ZN3cub18CUB_300001_SM_10006detail10radix_sort30DeviceRadixSortHistogramKernelINS1_5radix10policy_hubI19preprocess_vertex_tNS0_8NullTypeEjE10Policy1000ELNS0_9SortOrderE0ES6_j30preprocess_vertex_decomposer_tEEvPT2_PKT1_SC_iiT3_,@"STO_CUDA_ENTRY STV_DEFAULT"
_ZN3cub18CUB_300001_SM_10006detail10radix_sort30DeviceRadixSortHistogramKernelINS1_5radix10policy_hubI19preprocess_vertex_tNS0_8NullTypeEjE10Policy1000ELNS0_9SortOrderE0ES6_j30preprocess_vertex_decomposer_tEEvPT2_PKT1_SC_iiT3_:
.text._ZN3cub18CUB_300001_SM_10006detail10radix_sort30DeviceRadixSortHistogramKernelINS1_5radix10policy_hubI19preprocess_vertex_tNS0_8NullTypeEjE10Policy1000ELNS0_9SortOrderE0ES6_j30preprocess_vertex_decomposer_tEEvPT2_PKT1_SC_iiT3_:
[----:B------:R-:W-:Y:S01]  /*0000*/  LDC R1, c[0x0][0x37c] ;  /* 0x0000df00ff017b82 */ /* 0x000fe20000000800 */
[----:B------:R-:W0:Y:S02]  /*0010*/  LDCU UR8, c[0x0][0x390] ;  /* 0x00007200ff0877ac */ /* 0x000e240008000800 */
[----:B0-----:R-:W-:-:S13]  /*0020*/  ISETP.NE.AND P0, PT, RZ, UR8, PT ;  /* 0x00000008ff007c0c */ /* 0x001fda000bf05270 */
[----:B------:R-:W-:Y:S05]  /*0030*/  @!P0 EXIT ;  /* 0x000000000000894d */ /* 0x000fea0003800000 */
[----:B------:R-:W0:Y:S01]  /*0040*/  LDC R0, c[0x0][0x398] ;  /* 0x0000e600ff007b82 */ /* 0x000e220000000800 */
[----:B------:R-:W1:Y:S01]  /*0050*/  S2R R9, SR_TID.X ;  /* 0x0000000000097919 */ /* 0x000e620000002100 */
[----:B------:R-:W-:Y:S01]  /*0060*/  UMOV UR4, 0x400 ;  /* 0x0000040000047882 */ /* 0x000fe20000000000 */
[----:B------:R-:W-:Y:S01]  /*0070*/  UIADD3 UR5, UPT, UPT, UR8, -0x1, URZ ;  /* 0xffffffff08057890 */ /* 0x000fe2000fffe0ff */
[----:B------:R-:W2:Y:S04]  /*0080*/  LDCU.64 UR12, c[0x0][0x358] ;  /* 0x00006b00ff0c77ac */ /* 0x000ea80008000a00 */
[----:B------:R-:W0:Y:S01]  /*0090*/  LDC R3, c[0x0][0x394] ;  /* 0x0000e500ff037b82 */ /* 0x000e220000000800 */
[----:B------:R-:W-:Y:S01]  /*00a0*/  ULEA.HI UR5, UR5, 0x1, URZ, 0x2 ;  /* 0x0000000105057891 */ /* 0x000fe2000f8f10ff */
[----:B------:R-:W3:Y:S03]  /*00b0*/  LDCU UR14, c[0x0][0x370] ;  /* 0x00006e00ff0e77ac */ /* 0x000ee60008000800 */
[----:B------:R-:W-:-:S03]  /*00c0*/  UISETP.LT.U32.AND UP0, UPT, UR5, UR8, UPT ;  /* 0x000000080500728c */ /* 0x000fc6000bf01070 */
[----:B------:R-:W4:Y:S08]  /*00d0*/  S2UR UR7, SR_CgaCtaId ;  /* 0x00000000000779c3 */ /* 0x000f300000008800 */
[----:B------:R-:W5:Y:S01]  /*00e0*/  S2UR UR6, SR_CTAID.X ;  /* 0x00000000000679c3 */ /* 0x000f620000002500 */
[----:B0-----:R-:W-:Y:S01]  /*00f0*/  IADD3 R0, PT, PT, R0, 0x7, -R3 ;  /* 0x0000000700007810 */ /* 0x001fe20007ffe803 */
[----:B-1----:R-:W-:-:S02]  /*0100*/  VIADD R35, R9, 0x100 ;  /* 0x0000010009237836 */ /* 0x002fc40000000000 */
[C---:B------:R-:W-:Y:S01]  /*0110*/  VIADD R34, R9.reuse, 0x180 ;  /* 0x0000018009227836 */ /* 0x040fe20000000000 */
[----:B------:R-:W-:Y:S01]  /*0120*/  SHF.R.S32.HI R3, RZ, 0x1f, R0 ;  /* 0x0000001fff037819 */ /* 0x000fe20000011400 */
[C---:B------:R-:W-:Y:S01]  /*0130*/  VIADD R33, R9.reuse, 0x200 ;  /* 0x0000020009217836 */ /* 0x040fe20000000000 */
[----:B------:R-:W-:Y:S01]  /*0140*/  ISETP.GE.AND P0, PT, R0, 0x8, PT ;  /* 0x000000080000780c */ /* 0x000fe20003f06270 */
[----:B------:R-:W-:Y:S01]  /*0150*/  VIADD R32, R9, 0x280 ;  /* 0x0000028009207836 */ /* 0x000fe20000000000 */
[----:B------:R-:W-:Y:S01]  /*0160*/  LEA.HI R3, R3, R0, RZ, 0x3 ;  /* 0x0000000003037211 */ /* 0x000fe200078f18ff */
[----:B----4-:R-:W-:Y:S01]  /*0170*/  ULEA UR4, UR7, UR4, 0x18 ;  /* 0x0000000407047291 */ /* 0x010fe2000f8ec0ff */
[C---:B------:R-:W-:Y:S01]  /*0180*/  ISETP.GT.U32.OR P0, PT, R9.reuse, 0xff, !P0 ;  /* 0x000000ff0900780c */ /* 0x040fe20004704470 */
[C---:B------:R-:W-:Y:S01]  /*0190*/  VIADD R31, R9.reuse, 0x300 ;  /* 0x00000300091f7836 */ /* 0x040fe20000000000 */
[----:B------:R-:W-:Y:S01]  /*01a0*/  SHF.R.S32.HI R3, RZ, 0x3, R3 ;  /* 0x00000003ff037819 */ /* 0x000fe20000011403 */
[C---:B------:R-:W-:Y:S01]  /*01b0*/  VIADD R30, R9.reuse, 0x500 ;  /* 0x00000500091e7836 */ /* 0x040fe20000000000 */
[----:B------:R-:W-:Y:S01]  /*01c0*/  P2R R21, PR, RZ, 0x1 ;  /* 0x00000001ff157803 */ /* 0x000fe20000000000 */
[C---:B------:R-:W-:Y:S01]  /*01d0*/  VIADD R29, R9.reuse, 0x780 ;  /* 0x00000780091d7836 */ /* 0x040fe20000000000 */
[----:B------:R-:W-:Y:S01]  /*01e0*/  LEA R8, R9, UR4, 0x2 ;  /* 0x0000000409087c11 */ /* 0x000fe2000f8e10ff */
[C---:B------:R-:W-:Y:S01]  /*01f0*/  VIADD R28, R3.reuse, 0xffffffff ;  /* 0xffffffff031c7836 */ /* 0x040fe20000000000 */
[C---:B------:R-:W-:Y:S01]  /*0200*/  LOP3.LUT R27, R3.reuse, 0xf, RZ, 0xc0, !PT ;  /* 0x0000000f031b7812 */ /* 0x040fe200078ec0ff */
[----:B-----5:R-:W-:Y:S01]  /*0210*/  USHF.L.U32 UR6, UR6, 0xb, URZ ;  /* 0x0000000b06067899 */ /* 0x020fe200080006ff */
[C---:B------:R-:W-:Y:S01]  /*0220*/  LOP3.LUT R26, R3.reuse, 0x7, RZ, 0xc0, !PT ;  /* 0x00000007031a7812 */ /* 0x040fe200078ec0ff */
[----:B------:R-:W-:Y:S01]  /*0230*/  VIADD R7, R8, 0x2000 ;  /* 0x0000200008077836 */ /* 0x000fe20000000000 */
[----:B------:R-:W-:Y:S01]  /*0240*/  LOP3.LUT R25, R3, 0x3, RZ, 0xc0, !PT ;  /* 0x0000000303197812 */ /* 0x000fe200078ec0ff */
[----:B------:R-:W-:Y:S01]  /*0250*/  VIADD R24, R27, 0xffffffff ;  /* 0xffffffff1b187836 */ /* 0x000fe20000000000 */
[C---:B------:R-:W-:Y:S01]  /*0260*/  LOP3.LUT R6, R3.reuse, 0xffffff0, RZ, 0xc0, !PT ;  /* 0x0ffffff003067812 */ /* 0x040fe200078ec0ff */
[----:B------:R-:W-:Y:S01]  /*0270*/  VIADD R23, R26, 0xffffffff ;  /* 0xffffffff1a177836 */ /* 0x000fe20000000000 */
[----:B------:R-:W-:Y:S01]  /*0280*/  LOP3.LUT R5, R3, 0xffffff8, RZ, 0xc0, !PT ;  /* 0x0ffffff803057812 */ /* 0x000fe200078ec0ff */
[----:B------:R-:W-:Y:S01]  /*0290*/  VIADD R22, R25, 0xffffffff ;  /* 0xffffffff19167836 */ /* 0x000fe20000000000 */
[----:B------:R-:W-:Y:S01]  /*02a0*/  LOP3.LUT R4, R3, 0x1, RZ, 0xc0, !PT ;  /* 0x0000000103047812 */ /* 0x000fe200078ec0ff */
[----:B------:R-:W-:Y:S01]  /*02b0*/  IMAD.MOV R0, RZ, RZ, -R6 ;  /* 0x000000ffff007224 */ /* 0x000fe200078e0a06 */
[----:B------:R-:W-:Y:S01]  /*02c0*/  USEL UR7, UR5, UR8, UP0 ;  /* 0x0000000805077287 */ /* 0x000fe20008000000 */
[----:B--23--:R-:W-:-:S11]  /*02d0*/  UMOV UR4, URZ ;  /* 0x000000ff00047c82 */ /* 0x00cfd60008000000 */
.L_x_1027:
[----:B------:R-:W-:Y:S01]  /*02e0*/  ISETP.NE.AND P0, PT, R21, RZ, PT ;  /* 0x000000ff1500720c */ /* 0x000fe20003f05270 */
[----:B------:R-:W-:-:S12]  /*02f0*/  BSSY.RECONVERGENT B0, `(.L_x_941) ;  /* 0x0000075000007945 */ /* 0x000fd80003800200 */
[----:B012345:R-:W-:Y:S05]  /*0300*/  @P0 BRA `(.L_x_942) ;  /* 0x0000000400cc0947 */ /* 0x03ffea0003800000 */
[----:B------:R-:W-:Y:S01]  /*0310*/  ISETP.GE.U32.AND P0, PT, R28, 0xf, PT ;  /* 0x0000000f1c00780c */ /* 0x000fe20003f06070 */
[----:B------:R-:W-:-:S12]  /*0320*/  IMAD.MOV.U32 R3, RZ, RZ, RZ ;  /* 0x000000ffff037224 */ /* 0x000fd800078e00ff */
[----:B------:R-:W-:Y:S05]  /*0330*/  @!P0 BRA `(.L_x_943) ;  /* 0x00000000005c8947 */ /* 0x000fea0003800000 */
[----:B------:R-:W-:Y:S02]  /*0340*/  IMAD.MOV.U32 R2, RZ, RZ, R7 ;  /* 0x000000ffff027224 */ /* 0x000fe400078e0007 */
[----:B------:R-:W-:-:S07]  /*0350*/  IMAD.MOV.U32 R3, RZ, RZ, R0 ;  /* 0x000000ffff037224 */ /* 0x000fce00078e0000 */
.L_x_944:
[----:B------:R-:W-:Y:S01]  /*0360*/  VIADD R3, R3, 0x10 ;  /* 0x0000001003037836 */ /* 0x000fe20000000000 */
[----:B------:R-:W-:Y:S04]  /*0370*/  STS [R2+-0x2000], RZ ;  /* 0xffe000ff02007388 */ /* 0x000fe80000000800 */
        /* <DEDUP_REMOVED lines=18> */
[----:B------:R-:W-:-:S07]  /*04a0*/  IMAD.MOV.U32 R3, RZ, RZ, R6 ;  /* 0x000000ffff037224 */ /* 0x000fce00078e0006 */
.L_x_943:
[----:B------:R-:W-:-:S13]  /*04b0*/  ISETP.NE.AND P1, PT, R27, RZ, PT ;  /* 0x000000ff1b00720c */ /* 0x000fda0003f25270 */
[----:B------:R-:W-:Y:S05]  /*04c0*/  @!P1 BRA `(.L_x_945) ;  /* 0x0000000000789947 */ /* 0x000fea0003800000 */
[----:B------:R-:W-:Y:S02]  /*04d0*/  ISETP.GE.U32.AND P2, PT, R24, 0x7, PT ;  /* 0x000000071800780c */ /* 0x000fe40003f46070 */
[----:B------:R-:W-:-:S11]  /*04e0*/  ISETP.NE.AND P3, PT, R26, RZ, PT ;  /* 0x000000ff1a00720c */ /* 0x000fd60003f65270 */
[----:B------:R-:W-:Y:S05]  /*04f0*/  @!P2 BRA `(.L_x_946) ;  /* 0x000000000028a947 */ /* 0x000fea0003800000 */
        /* <DEDUP_REMOVED lines=10> */
.L_x_946:
[----:B------:R-:W-:Y:S05]  /*05a0*/  @!P3 BRA `(.L_x_945) ;  /* 0x000000000040b947 */ /* 0x000fea0003800000 */
[----:B------:R-:W-:Y:S02]  /*05b0*/  ISETP.GE.U32.AND P2, PT, R23, 0x3, PT ;  /* 0x000000031700780c */ /* 0x000fe40003f46070 */
[----:B------:R-:W-:-:S11]  /*05c0*/  ISETP.NE.AND P3, PT, R25, RZ, PT ;  /* 0x000000ff1900720c */ /* 0x000fd60003f65270 */
[C---:B0-----:R-:W-:Y:S02]  /*05d0*/  @P2 IMAD R2, R3.reuse, 0x400, R8 ;  /* 0x0000040003022824 */ /* 0x041fe400078e0208 */
[----:B------:R-:W-:-:S03]  /*05e0*/  @P2 VIADD R3, R3, 0x4 ;  /* 0x0000000403032836 */ /* 0x000fc60000000000 */
[----:B------:R1:W-:Y:S04]  /*05f0*/  @P2 STS [R2], RZ ;  /* 0x000000ff02002388 */ /* 0x0003e80000000800 */
[----:B------:R1:W-:Y:S04]  /*0600*/  @P2 STS [R2+0x400], RZ ;  /* 0x000400ff02002388 */ /* 0x0003e80000000800 */
[----:B------:R1:W-:Y:S04]  /*0610*/  @P2 STS [R2+0x800], RZ ;  /* 0x000800ff02002388 */ /* 0x0003e80000000800 */
[----:B------:R1:W-:Y:S01]  /*0620*/  @P2 STS [R2+0xc00], RZ ;  /* 0x000c00ff02002388 */ /* 0x0003e20000000800 */
[----:B------:R-:W-:Y:S05]  /*0630*/  @!P3 BRA `(.L_x_945) ;  /* 0x00000000001cb947 */ /* 0x000fea0003800000 */
[----:B-1----:R-:W-:Y:S01]  /*0640*/  IMAD R2, R3, 0x400, R8 ;  /* 0x0000040003027824 */ /* 0x002fe200078e0208 */
[----:B------:R-:W-:-:S04]  /*0650*/  ISETP.NE.AND P2, PT, R25, 0x1, PT ;  /* 0x000000011900780c */ /* 0x000fc80003f45270 */
[----:B------:R2:W-:Y:S09]  /*0660*/  STS [R2], RZ ;  /* 0x000000ff02007388 */ /* 0x0005f20000000800 */
[----:B--2---:R-:W-:Y:S05]  /*0670*/  @!P2 BRA `(.L_x_945) ;  /* 0x00000000000ca947 */ /* 0x004fea0003800000 */
[----:B------:R-:W-:Y:S01]  /*0680*/  ISETP.NE.AND P2, PT, R25, 0x2, PT ;  /* 0x000000021900780c */ /* 0x000fe20003f45270 */
[----:B------:R2:W-:-:S12]  /*0690*/  STS [R2+0x400], RZ ;  /* 0x000400ff02007388 */ /* 0x0005d80000000800 */
[----:B------:R2:W-:Y:S02]  /*06a0*/  @P2 STS [R2+0x800], RZ ;  /* 0x000800ff02002388 */ /* 0x0005e40000000800 */
.L_x_945:
[----:B------:R-:W-:-:S13]  /*06b0*/  ISETP.GT.U32.AND P2, PT, R9, 0x7f, PT ;  /* 0x0000007f0900780c */ /* 0x000fda0003f44070 */
[----:B------:R-:W-:Y:S05]  /*06c0*/  @P2 BRA `(.L_x_942) ;  /* 0x0000000000dc2947 */ /* 0x000fea0003800000 */
[----:B------:R-:W-:Y:S01]  /*06d0*/  IMAD.MOV.U32 R3, RZ, RZ, RZ ;  /* 0x000000ffff037224 */ /* 0x000fe200078e00ff */
[----:B------:R-:W-:Y:S06]  /*06e0*/  @!P0 BRA `(.L_x_947) ;  /* 0x0000000000588947 */ /* 0x000fec0003800000 */
[----:B------:R-:W-:-:S07]  /*06f0*/  IMAD.MOV.U32 R3, RZ, RZ, RZ ;  /* 0x000000ffff037224 */ /* 0x000fce00078e00ff */
.L_x_948:
[C---:B0123--:R-:W-:Y:S02]  /*0700*/  IMAD R2, R3.reuse, 0x400, R8 ;  /* 0x0000040003027824 */ /* 0x04ffe400078e0208 */
[----:B------:R-:W-:-:S03]  /*0710*/  VIADD R3, R3, 0x10 ;  /* 0x0000001003037836 */ /* 0x000fc60000000000 */
[----:B------:R3:W-:Y:S02]  /*0720*/  STS [R2+0x200], RZ ;  /* 0x000200ff02007388 */ /* 0x0007e40000000800 */
[----:B------:R-:W-:Y:S02]  /*0730*/  ISETP.NE.AND P0, PT, R3, R6, PT ;  /* 0x000000060300720c */ /* 0x000fe40003f05270 */
        /* <DEDUP_REMOVED lines=15> */
[----:B------:R-:W-:Y:S05]  /*0830*/  @P0 BRA `(.L_x_948) ;  /* 0xfffffffc00b00947 */ /* 0x000fea000383ffff */
[----:B------:R-:W-:-:S07]  /*0840*/  IMAD.MOV.U32 R3, RZ, RZ, R6 ;  /* 0x000000ffff037224 */ /* 0x000fce00078e0006 */
.L_x_947:
[----:B------:R-:W-:Y:S05]  /*0850*/  @!P1 BRA `(.L_x_942) ;  /* 0x0000000000789947 */ /* 0x000fea0003800000 */
[----:B------:R-:W-:Y:S02]  /*0860*/  ISETP.GE.U32.AND P0, PT, R24, 0x7, PT ;  /* 0x000000071800780c */ /* 0x000fe40003f06070 */
[----:B------:R-:W-:-:S11]  /*0870*/  ISETP.NE.AND P1, PT, R26, RZ, PT ;  /* 0x000000ff1a00720c */ /* 0x000fd60003f25270 */
[----:B------:R-:W-:Y:S05]  /*0880*/  @!P0 BRA `(.L_x_949) ;  /* 0x0000000000288947 */ /* 0x000fea0003800000 */
[C---:B0123--:R-:W-:Y:S02]  /*0890*/  IMAD R2, R3.reuse, 0x400, R8 ;  /* 0x0000040003027824 */ /* 0x04ffe400078e0208 */
[----:B------:R-:W-:-:S03]  /*08a0*/  VIADD R3, R3, 0x8 ;  /* 0x0000000803037836 */ /* 0x000fc60000000000 */
[----:B------:R4:W-:Y:S04]  /*08b0*/  STS [R2+0x200], RZ ;  /* 0x000200ff02007388 */ /* 0x0009e80000000800 */
[----:B------:R4:W-:Y:S04]  /*08c0*/  STS [R2+0x600], RZ ;  /* 0x000600ff02007388 */ /* 0x0009e80000000800 */
[----:B------:R4:W-:Y:S04]  /*08d0*/  STS [R2+0xa00], RZ ;  /* 0x000a00ff02007388 */ /* 0x0009e80000000800 */
[----:B------:R4:W-:Y:S04]  /*08e0*/  STS [R2+0xe00], RZ ;  /* 0x000e00ff02007388 */ /* 0x0009e80000000800 */
[----:B------:R4:W-:Y:S04]  /*08f0*/  STS [R2+0x1200], RZ ;  /* 0x001200ff02007388 */ /* 0x0009e80000000800 */
[----:B------:R4:W-:Y:S04]  /*0900*/  STS [R2+0x1600], RZ ;  /* 0x001600ff02007388 */ /* 0x0009e80000000800 */
[----:B------:R4:W-:Y:S04]  /*0910*/  STS [R2+0x1a00], RZ ;  /* 0x001a00ff02007388 */ /* 0x0009e80000000800 */
[----:B------:R4:W-:Y:S02]  /*0920*/  STS [R2+0x1e00], RZ ;  /* 0x001e00ff02007388 */ /* 0x0009e40000000800 */
.L_x_949:
[----:B------:R-:W-:Y:S05]  /*0930*/  @!P1 BRA `(.L_x_942) ;  /* 0x0000000000409947 */ /* 0x000fea0003800000 */
[----:B------:R-:W-:Y:S02]  /*0940*/  ISETP.GE.U32.AND P0, PT, R23, 0x3, PT ;  /* 0x000000031700780c */ /* 0x000fe40003f06070 */
[----:B------:R-:W-:-:S11]  /*0950*/  ISETP.NE.AND P1, PT, R25, RZ, PT ;  /* 0x000000ff1900720c */ /* 0x000fd60003f25270 */
[C---:B01234-:R-:W-:Y:S02]  /*0960*/  @P0 IMAD R2, R3.reuse, 0x400, R8 ;  /* 0x0000040003020824 */ /* 0x05ffe400078e0208 */
[----:B------:R-:W-:-:S03]  /*0970*/  @P0 VIADD R3, R3, 0x4 ;  /* 0x0000000403030836 */ /* 0x000fc60000000000 */
[----:B------:R0:W-:Y:S04]  /*0980*/  @P0 STS [R2+0x200], RZ ;  /* 0x000200ff02000388 */ /* 0x0001e80000000800 */
[----:B------:R0:W-:Y:S04]  /*0990*/  @P0 STS [R2+0x600], RZ ;  /* 0x000600ff02000388 */ /* 0x0001e80000000800 */
[----:B------:R0:W-:Y:S04]  /*09a0*/  @P0 STS [R2+0xa00], RZ ;  /* 0x000a00ff02000388 */ /* 0x0001e80000000800 */
[----:B------:R0:W-:Y:S01]  /*09b0*/  @P0 STS [R2+0xe00], RZ ;  /* 0x000e00ff02000388 */ /* 0x0001e20000000800 */
[----:B------:R-:W-:Y:S05]  /*09c0*/  @!P1 BRA `(.L_x_942) ;  /* 0x00000000001c9947 */ /* 0x000fea0003800000 */
[----:B0-----:R-:W-:Y:S01]  /*09d0*/  IMAD R2, R3, 0x400, R8 ;  /* 0x0000040003027824 */ /* 0x001fe200078e0208 */
[----:B------:R-:W-:-:S04]  /*09e0*/  ISETP.NE.AND P0, PT, R25, 0x1, PT ;  /* 0x000000011900780c */ /* 0x000fc80003f05270 */
[----:B------:R0:W-:Y:S09]  /*09f0*/  STS [R2+0x200], RZ ;  /* 0x000200ff02007388 */ /* 0x0001f20000000800 */
[----:B0-----:R-:W-:Y:S05]  /*0a00*/  @!P0 BRA `(.L_x_942) ;  /* 0x00000000000c8947 */ /* 0x001fea0003800000 */
[----:B------:R-:W-:Y:S01]  /*0a10*/  ISETP.NE.AND P0, PT, R25, 0x2, PT ;  /* 0x000000021900780c */ /* 0x000fe20003f05270 */
[----:B------:R0:W-:-:S12]  /*0a20*/  STS [R2+0x600], RZ ;  /* 0x000600ff02007388 */ /* 0x0001d80000000800 */
[----:B------:R0:W-:Y:S02]  /*0a30*/  @P0 STS [R2+0xa00], RZ ;  /* 0x000a00ff02000388 */ /* 0x0001e40000000800 */
.L_x_942:
[----:B------:R-:W-:Y:S05]  /*0a40*/  BSYNC.RECONVERGENT B0 ;  /* 0x0000000000007941 */ /* 0x000fea0003800200 */
.L_x_941:
[----:B------:R-:W-:Y:S06]  /*0a50*/  BAR.SYNC.DEFER_BLOCKING 0x0 ;  /* 0x0000000000007b1d */ /* 0x000fec0000010000 */
[----:B------:R-:W5:Y:S02]  /*0a60*/  LDCU UR5, c[0x0][0x390] ;  /* 0x00007200ff0577ac */ /* 0x000f640008000800 */
[----:B-----5:R-:W-:-:S04]  /*0a70*/  UIMAD UR5, UR4, -0x40000000, UR5 ;  /* 0xc0000000040578a4 */ /* 0x020fc8000f8e0205 */
[----:B------:R-:W-:-:S04]  /*0a80*/  UISETP.LT.U32.AND UP0, UPT, UR5, 0x40000000, UPT ;  /* 0x400000000500788c */ /* 0x000fc8000bf01070 */
[----:B------:R-:W-:-:S04]  /*0a90*/  USEL UR9, UR5, 0x40000000, UP0 ;  /* 0x4000000005097887 */ /* 0x000fc80008000000 */
[----:B------:R-:W-:Y:S01]  /*0aa0*/  UISETP.GE.U32.AND UP0, UPT, UR6, UR9, UPT ;  /* 0x000000090600728c */ /* 0x000fe2000bf06070 */
[----:B------:R-:W-:Y:S08]  /*0ab0*/  BAR.SYNC.DEFER_BLOCKING 0x0 ;  /* 0x0000000000007b1d */ /* 0x000ff00000010000 */
[----:B------:R-:W-:Y:S05]  /*0ac0*/  BRA.U UP0, `(.L_x_950) ;  /* 0x0000000d004c7547 */ /* 0x000fea000b800000 */
[----:B------:R-:W-:-:S05]  /*0ad0*/  UMOV UR8, UR6 ;  /* 0x0000000600087c82 */ /* 0x000fca0008000000 */
.L_x_958:
[----:B-----5:R-:W5:Y:S01]  /*0ae0*/  LDCU UR5, c[0x0][0x390] ;  /* 0x00007200ff0577ac */ /* 0x020f620008000800 */
[----:B------:R-:W-:Y:S02]  /*0af0*/  ULEA UR10, UR4, UR8, 0x1e ;  /* 0x00000008040a7291 */ /* 0x000fe4000f8ef0ff */
[----:B------:R-:W-:-:S04]  /*0b00*/  ULEA UR8, UR14, UR8, 0xb ;  /* 0x000000080e087291 */ /* 0x000fc8000f8e58ff */
[----:B------:R-:W-:Y:S02]  /*0b10*/  UISETP.GE.U32.AND UP0, UPT, UR8, UR9, UPT ;  /* 0x000000090800728c */ /* 0x000fe4000bf06070 */
[----:B-----5:R-:W-:-:S04]  /*0b20*/  UIADD3 UR5, UPT, UPT, -UR10, UR5, URZ ;  /* 0x000000050a057290 */ /* 0x020fc8000fffe1ff */
[----:B------:R-:W-:-:S09]  /*0b30*/  UISETP.GE.U32.AND UP1, UPT, UR5, 0x800, UPT ;  /* 0x000008000500788c */ /* 0x000fd2000bf26070 */
[----:B01----:R-:W-:Y:S05]  /*0b40*/  BRA.U !UP1, `(.L_x_951) ;  /* 0x0000000109507547 */ /* 0x003fea000b800000 */
[----:B01234-:R-:W0:Y:S01]  /*0b50*/  LDC.64 R2, c[0x0][0x388] ;  /* 0x0000e200ff027b82 */ /* 0x01fe220000000a00 */
[----:B------:R-:W-:-:S04]  /*0b60*/  VIADD R11, R9, UR10 ;  /* 0x0000000a090b7c36 */ /* 0x000fc80008000000 */
[----:B0-----:R-:W-:-:S05]  /*0b70*/  IMAD.WIDE.U32 R2, R11, 0x18, R2 ;  /* 0x000000180b027825 */ /* 0x001fca00078e0002 */
[----:B------:R0:W5:Y:S04]  /*0b80*/  LDG.E R43, desc[UR12][R2.64+0x8] ;  /* 0x0000080c022b7981 */ /* 0x000168000c1e1900 */
        /* <DEDUP_REMOVED lines=14> */
[----:B------:R0:W5:Y:S01]  /*0c70*/  LDG.E R39, desc[UR12][R2.64+0xb408] ;  /* 0x00b4080c02277981 */ /* 0x000162000c1e1900 */
[----:B------:R-:W-:Y:S05]  /*0c80*/  BRA `(.L_x_952) ;  /* 0x0000000000ec7947 */ /* 0x000fea0003800000 */
.L_x_951:
[----:B01234-:R-:W0:Y:S01]  /*0c90*/  LDC.64 R2, c[0x0][0x388] ;  /* 0x0000e200ff027b82 */ /* 0x01fe220000000a00 */
[C---:B------:R-:W-:Y:S01]  /*0ca0*/  ISETP.GE.AND P1, PT, R9.reuse, UR5, PT ;  /* 0x0000000509007c0c */ /* 0x040fe2000bf26270 */
[----:B------:R-:W-:Y:S01]  /*0cb0*/  VIADD R10, R9, 0x80 ;  /* 0x00000080090a7836 */ /* 0x000fe20000000000 */
[----:B------:R-:W-:Y:S01]  /*0cc0*/  ISETP.GE.AND P3, PT, R35, UR5, PT ;  /* 0x0000000523007c0c */ /* 0x000fe2000bf66270 */
[C---:B------:R-:W-:Y:S01]  /*0cd0*/  VIADD R11, R9.reuse, UR10 ;  /* 0x0000000a090b7c36 */ /* 0x040fe20008000000 */
[----:B------:R-:W-:Y:S01]  /*0ce0*/  ISETP.GE.AND P4, PT, R34, UR5, PT ;  /* 0x0000000522007c0c */ /* 0x000fe2000bf86270 */
[----:B------:R-:W-:Y:S01]  /*0cf0*/  IMAD.MOV.U32 R43, RZ, RZ, -0x1 ;  /* 0xffffffffff2b7424 */ /* 0x000fe200078e00ff */
[----:B------:R-:W-:Y:S01]  /*0d00*/  ISETP.GE.AND P2, PT, R10, UR5, PT ;  /* 0x000000050a007c0c */ /* 0x000fe2000bf46270 */
[----:B------:R-:W-:Y:S01]  /*0d10*/  VIADD R10, R9, 0x380 ;  /* 0x00000380090a7836 */ /* 0x000fe20000000000 */
[----:B------:R-:W-:Y:S01]  /*0d20*/  ISETP.GE.AND P5, PT, R33, UR5, PT ;  /* 0x0000000521007c0c */ /* 0x000fe2000bfa6270 */
[----:B------:R-:W-:Y:S01]  /*0d30*/  IMAD.MOV.U32 R12, RZ, RZ, -0x1 ;  /* 0xffffffffff0c7424 */ /* 0x000fe200078e00ff */
[C---:B------:R-:W-:Y:S01]  /*0d40*/  LOP3.LUT R13, R9.reuse, 0x400, RZ, 0xfc, !PT ;  /* 0x00000400090d7812 */ /* 0x040fe200078efcff */
[----:B------:R-:W-:Y:S01]  /*0d50*/  VIADD R14, R9, 0x480 ;  /* 0x00000480090e7836 */ /* 0x000fe20000000000 */
[----:B------:R-:W-:Y:S01]  /*0d60*/  ISETP.GE.AND P0, PT, R10, UR5, PT ;  /* 0x000000050a007c0c */ /* 0x000fe2000bf06270 */
[----:B------:R-:W-:-:S02]  /*0d70*/  IMAD.MOV.U32 R10, RZ, RZ, -0x1 ;  /* 0xffffffffff0a7424 */ /* 0x000fc400078e00ff */
[----:B0-----:R-:W-:-:S04]  /*0d80*/  IMAD.WIDE.U32 R2, R11, 0x18, R2 ;  /* 0x000000180b027825 */ /* 0x001fc800078e0002 */
[----:B------:R-:W-:Y:S01]  /*0d90*/  IMAD.MOV.U32 R11, RZ, RZ, -0x1 ;  /* 0xffffffffff0b7424 */ /* 0x000fe200078e00ff */
[----:B------:R1:W5:Y:S01]  /*0da0*/  @!P1 LDG.E R43, desc[UR12][R2.64+0x8] ;  /* 0x0000080c022b9981 */ /* 0x000362000c1e1900 */
[----:B------:R-:W-:-:S03]  /*0db0*/  ISETP.GE.AND P1, PT, R32, UR5, PT ;  /* 0x0000000520007c0c */ /* 0x000fc6000bf26270 */
[----:B------:R1:W5:Y:S01]  /*0dc0*/  @!P4 LDG.E R12, desc[UR12][R2.64+0x2408] ;  /* 0x0024080c020cc981 */ /* 0x000362000c1e1900 */
[----:B------:R-:W-:Y:S01]  /*0dd0*/  ISETP.GE.AND P4, PT, R14, UR5, PT ;  /* 0x000000050e007c0c */ /* 0x000fe2000bf86270 */
[----:B------:R-:W-:Y:S02]  /*0de0*/  IMAD.MOV.U32 R14, RZ, RZ, -0x1 ;  /* 0xffffffffff0e7424 */ /* 0x000fe400078e00ff */
[----:B------:R1:W5:Y:S01]  /*0df0*/  @!P3 LDG.E R11, desc[UR12][R2.64+0x1808] ;  /* 0x0018080c020bb981 */ /* 0x000362000c1e1900 */
[----:B------:R-:W-:Y:S01]  /*0e00*/  ISETP.GE.AND P3, PT, R13, UR5, PT ;  /* 0x000000050d007c0c */ /* 0x000fe2000bf66270 */
[----:B------:R-:W-:Y:S02]  /*0e10*/  IMAD.MOV.U32 R13, RZ, RZ, -0x1 ;  /* 0xffffffffff0d7424 */ /* 0x000fe400078e00ff */
[----:B------:R1:W5:Y:S01]  /*0e20*/  @!P2 LDG.E R10, desc[UR12][R2.64+0xc08] ;  /* 0x000c080c020aa981 */ /* 0x000362000c1e1900 */
[----:B------:R-:W-:Y:S01]  /*0e30*/  ISETP.GE.AND P2, PT, R31, UR5, PT ;  /* 0x000000051f007c0c */ /* 0x000fe2000bf46270 */
[----:B------:R-:W-:-:S02]  /*0e40*/  VIADD R16, R9, 0x580 ;  /* 0x0000058009107836 */ /* 0x000fc40000000000 */
[----:B------:R-:W-:Y:S01]  /*0e50*/  VIADD R17, R9, 0x600 ;  /* 0x0000060009117836 */ /* 0x000fe20000000000 */
[----:B------:R1:W5:Y:S01]  /*0e60*/  @!P5 LDG.E R13, desc[UR12][R2.64+0x3008] ;  /* 0x0030080c020dd981 */ /* 0x000362000c1e1900 */
[----:B------:R-:W-:Y:S01]  /*0e70*/  IMAD.MOV.U32 R15, RZ, RZ, -0x1 ;  /* 0xffffffffff0f7424 */ /* 0x000fe200078e00ff */
[----:B------:R-:W-:Y:S02]  /*0e80*/  ISETP.GE.AND P5, PT, R16, UR5, PT ;  /* 0x0000000510007c0c */ /* 0x000fe4000bfa6270 */
[----:B------:R1:W5:Y:S01]  /*0e90*/  @!P1 LDG.E R14, desc[UR12][R2.64+0x3c08] ;  /* 0x003c080c020e9981 */ /* 0x000362000c1e1900 */
[----:B------:R-:W-:Y:S01]  /*0ea0*/  ISETP.GE.AND P1, PT, R17, UR5, PT ;  /* 0x0000000511007c0c */ /* 0x000fe2000bf26270 */
[----:B------:R-:W-:Y:S02]  /*0eb0*/  IMAD.MOV.U32 R16, RZ, RZ, -0x1 ;  /* 0xffffffffff107424 */ /* 0x000fe400078e00ff */
[----:B------:R-:W-:Y:S01]  /*0ec0*/  IMAD.MOV.U32 R17, RZ, RZ, -0x1 ;  /* 0xffffffffff117424 */ /* 0x000fe200078e00ff */
[----:B------:R1:W5:Y:S01]  /*0ed0*/  @!P2 LDG.E R15, desc[UR12][R2.64+0x4808] ;  /* 0x0048080c020fa981 */ /* 0x000362000c1e1900 */
[----:B------:R-:W-:-:S02]  /*0ee0*/  IMAD.MOV.U32 R18, RZ, RZ, -0x1 ;  /* 0xffffffffff127424 */ /* 0x000fc400078e00ff */
[C---:B------:R-:W-:Y:S01]  /*0ef0*/  VIADD R19, R9.reuse, 0x680 ;  /* 0x0000068009137836 */ /* 0x040fe20000000000 */
[----:B------:R1:W5:Y:S01]  /*0f00*/  @!P0 LDG.E R16, desc[UR12][R2.64+0x5408] ;  /* 0x0054080c02108981 */ /* 0x000362000c1e1900 */
[----:B------:R-:W-:Y:S01]  /*0f10*/  VIADD R20, R9, 0x700 ;  /* 0x0000070009147836 */ /* 0x000fe20000000000 */
[----:B------:R-:W-:Y:S02]  /*0f20*/  ISETP.GE.AND P2, PT, R30, UR5, PT ;  /* 0x000000051e007c0c */ /* 0x000fe4000bf46270 */
[----:B------:R1:W5:Y:S01]  /*0f30*/  @!P3 LDG.E R17, desc[UR12][R2.64+0x6008] ;  /* 0x0060080c0211b981 */ /* 0x000362000c1e1900 */
[----:B------:R-:W-:Y:S02]  /*0f40*/  ISETP.GE.AND P0, PT, R19, UR5, PT ;  /* 0x0000000513007c0c */ /* 0x000fe4000bf06270 */
[----:B------:R-:W-:Y:S01]  /*0f50*/  ISETP.GE.AND P3, PT, R20, UR5, PT ;  /* 0x0000000514007c0c */ /* 0x000fe2000bf66270 */
[----:B------:R1:W5:Y:S01]  /*0f60*/  @!P4 LDG.E R18, desc[UR12][R2.64+0x6c08] ;  /* 0x006c080c0212c981 */ /* 0x000362000c1e1900 */
[----:B------:R-:W-:Y:S01]  /*0f70*/  ISETP.GE.AND P4, PT, R29, UR5, PT ;  /* 0x000000051d007c0c */ /* 0x000fe2000bf86270 */
[----:B------:R-:W-:-:S02]  /*0f80*/  IMAD.MOV.U32 R19, RZ, RZ, -0x1 ;  /* 0xffffffffff137424 */ /* 0x000fc400078e00ff */
[----:B------:R-:W-:Y:S02]  /*0f90*/  IMAD.MOV.U32 R20, RZ, RZ, -0x1 ;  /* 0xffffffffff147424 */ /* 0x000fe400078e00ff */
[----:B------:R-:W-:Y:S02]  /*0fa0*/  IMAD.MOV.U32 R36, RZ, RZ, -0x1 ;  /* 0xffffffffff247424 */ /* 0x000fe400078e00ff */
[----:B------:R-:W-:Y:S01]  /*0fb0*/  IMAD.MOV.U32 R37, RZ, RZ, -0x1 ;  /* 0xffffffffff257424 */ /* 0x000fe200078e00ff */
[----:B------:R1:W5:Y:S01]  /*0fc0*/  @!P2 LDG.E R19, desc[UR12][R2.64+0x7808] ;  /* 0x0078080c0213a981 */ /* 0x000362000c1e1900 */
[----:B------:R-:W-:Y:S02]  /*0fd0*/  IMAD.MOV.U32 R38, RZ, RZ, -0x1 ;  /* 0xffffffffff267424 */ /* 0x000fe400078e00ff */
[----:B------:R-:W-:Y:S01]  /*0fe0*/  IMAD.MOV.U32 R39, RZ, RZ, -0x1 ;  /* 0xffffffffff277424 */ /* 0x000fe200078e00ff */
[----:B------:R1:W5:Y:S04]  /*0ff0*/  @!P5 LDG.E R20, desc[UR12][R2.64+0x8408] ;  /* 0x0084080c0214d981 */ /* 0x000368000c1e1900 */
[----:B------:R1:W5:Y:S04]  /*1000*/  @!P1 LDG.E R36, desc[UR12][R2.64+0x9008] ;  /* 0x0090080c02249981 */ /* 0x000368000c1e1900 */
[----:B------:R1:W5:Y:S04]  /*1010*/  @!P0 LDG.E R37, desc[UR12][R2.64+0x9c08] ;  /* 0x009c080c02258981 */ /* 0x000368000c1e1900 */
[----:B------:R1:W5:Y:S04]  /*1020*/  @!P3 LDG.E R38, desc[UR12][R2.64+0xa808] ;  /* 0x00a8080c0226b981 */ /* 0x000368000c1e1900 */
[----:B------:R1:W5:Y:S02]  /*1030*/  @!P4 LDG.E R39, desc[UR12][R2.64+0xb408] ;  /* 0x00b4080c0227c981 */ /* 0x000364000c1e1900 */
.L_x_952:
[----:B------:R-:W2:Y:S01]  /*1040*/  LDCU UR5, c[0x0][0x398] ;  /* 0x00007300ff0577ac */ /* 0x000ea20008000800 */
[----:B------:R-:W2:Y:S02]  /*1050*/  LDCU UR10, c[0x0][0x394] ;  /* 0x00007280ff0a77ac */ /* 0x000ea40008000800 */
[----:B--2---:R-:W-:-:S09]  /*1060*/  UISETP.GT.AND UP1, UPT, UR5, UR10, UPT ;  /* 0x0000000a0500728c */ /* 0x004fd2000bf24270 */
[----:B------:R-:W-:Y:S05]  /*1070*/  BRA.U !UP1, `(.L_x_953) ;  /* 0x0000000509dc7547 */ /* 0x000fea000b800000 */
[----:B------:R-:W2:Y:S01]  /*1080*/  S2UR UR10, SR_CgaCtaId ;  /* 0x00000000000a79c3 */ /* 0x000ea20000008800 */
[----:B------:R-:W-:Y:S01]  /*1090*/  UMOV UR5, 0x400 ;  /* 0x0000040000057882 */ /* 0x000fe20000000000 */
[----:B------:R-:W3:Y:S06]  /*10a0*/  LDCU UR11, c[0x0][0x394] ;  /* 0x00007280ff0b77ac */ /* 0x000eec0008000800 */
[----:B------:R-:W4:Y:S01]  /*10b0*/  LDC R44, c[0x0][0x398] ;  /* 0x0000e600ff2c7b82 */ /* 0x000f220000000800 */
[----:B--2---:R-:W-:-:S03]  /*10c0*/  ULEA UR10, UR10, UR5, 0x18 ;  /* 0x000000050a0a7291 */ /* 0x004fc6000f8ec0ff */
[----:B---3--:R-:W-:-:S09]  /*10d0*/  UMOV UR5, URZ ;  /* 0x000000ff00057c82 */ /* 0x008fd20008000000 */
.L_x_957:
[----:B------:R-:W-:Y:S02]  /*10e0*/  UISETP.GE.U32.AND UP1, UPT, UR11, 0x20, UPT ;  /* 0x000000200b00788c */ /* 0x000fe4000bf26070 */
[----:B01--4-:R-:W-:Y:S01]  /*10f0*/  VIADD R2, R44, -UR11 ;  /* 0x8000000b2c027c36 */ /* 0x013fe20008000000 */
[----:B------:R-:W-:-:S06]  /*1100*/  ULEA UR15, UR5, UR10, 0xa ;  /* 0x0000000a050f7291 */ /* 0x000fcc000f8e50ff */
[----:B------:R-:W-:Y:S06]  /*1110*/  BRA.U !UP1, `(.L_x_954) ;  /* 0x0000000109447547 */ /* 0x000fec000b800000 */
[----:B------:R-:W-:Y:S04]  /*1120*/  ATOMS.POPC.INC.32 RZ, [UR15] ;  /* 0x00000000ffff7f8c */ /* 0x000fe8000d80000f */
        /* <DEDUP_REMOVED lines=14> */
[----:B------:R-:W-:Y:S01]  /*1210*/  ATOMS.POPC.INC.32 RZ, [UR15] ;  /* 0x00000000ffff7f8c */ /* 0x000fe2000d80000f */
[----:B------:R-:W-:Y:S05]  /*1220*/  BRA `(.L_x_955) ;  /* 0x0000000400607947 */ /* 0x000fea0003800000 */
.L_x_954:
[----:B------:R-:W-:-:S13]  /*1230*/  ISETP.NE.AND P0, PT, R2, RZ, PT ;  /* 0x000000ff0200720c */ /* 0x000fda0003f05270 */
[----:B------:R-:W-:Y:S05]  /*1240*/  @P0 BRA `(.L_x_956) ;  /* 0x0000000000440947 */ /* 0x000fea0003800000 */
        /* <DEDUP_REMOVED lines=17> */
.L_x_956:
[----:B------:R-:W-:Y:S01]  /*1360*/  IMAD R3, RZ, RZ, -UR11 ;  /* 0x8000000bff037e24 */ /* 0x000fe2000f8e02ff */
[----:B------:R-:W-:Y:S01]  /*1370*/  VIMNMX R2, PT, PT, R2, 0x8, PT ;  /* 0x0000000802027848 */ /* 0x000fe20003fe0100 */
[----:B------:R-:W-:Y:S01]  /*1380*/  IMAD.MOV.U32 R41, RZ, RZ, -0x1 ;  /* 0xffffffffff297424 */ /* 0x000fe200078e00ff */
[----:B-----5:R-:W-:Y:S02]  /*1390*/  SHF.R.U32.HI R45, RZ, UR11, R11 ;  /* 0x0000000bff2d7c19 */ /* 0x020fe4000801160b */
[----:B------:R-:W-:Y:S02]  /*13a0*/  VIADDMNMX.U32 R2, R3, 0x20, R2, PT ;  /* 0x0000002003027846 */ /* 0x000fe40003800002 */
[----:B------:R-:W-:Y:S02]  /*13b0*/  SHF.R.U32.HI R3, RZ, UR11, R43 ;  /* 0x0000000bff037c19 */ /* 0x000fe4000801162b */
[----:B------:R-:W-:Y:S02]  /*13c0*/  SHF.L.U32 R2, R41, R2, RZ ;  /* 0x0000000229027219 */ /* 0x000fe400000006ff */
[----:B------:R-:W-:-:S02]  /*13d0*/  SHF.R.U32.HI R41, RZ, UR11, R10 ;  /* 0x0000000bff297c19 */ /* 0x000fc4000801160a */
[-C--:B------:R-:W-:Y:S02]  /*13e0*/  LOP3.LUT R3, R3, R2.reuse, RZ, 0x30, !PT ;  /* 0x0000000203037212 */ /* 0x080fe400078e30ff */
[-C--:B------:R-:W-:Y:S02]  /*13f0*/  LOP3.LUT R41, R41, R2.reuse, RZ, 0x30, !PT ;  /* 0x0000000229297212 */ /* 0x080fe400078e30ff */
[----:B------:R-:W-:Y:S02]  /*1400*/  LOP3.LUT R45, R45, R2, RZ, 0x30, !PT ;  /* 0x000000022d2d7212 */ /* 0x000fe400078e30ff */
[----:B------:R-:W-:Y:S02]  /*1410*/  SHF.R.U32.HI R47, RZ, UR11, R12 ;  /* 0x0000000bff2f7c19 */ /* 0x000fe4000801160c */
[----:B------:R-:W-:Y:S02]  /*1420*/  LEA R3, R3, UR15, 0x2 ;  /* 0x0000000f03037c11 */ /* 0x000fe4000f8e10ff */
[----:B------:R-:W-:-:S02]  /*1430*/  SHF.R.U32.HI R49, RZ, UR11, R13 ;  /* 0x0000000bff317c19 */ /* 0x000fc4000801160d */
[----:B------:R-:W-:Y:S01]  /*1440*/  SHF.R.U32.HI R40, RZ, UR11, R16 ;  /* 0x0000000bff287c19 */ /* 0x000fe20008011610 */
[----:B------:R-:W-:Y:S01]  /*1450*/  ATOMS.POPC.INC.32 RZ, [R3+URZ] ;  /* 0x0000000003ff7f8c */ /* 0x000fe2000d8000ff */
[----:B------:R-:W-:Y:S02]  /*1460*/  LEA R41, R41, UR15, 0x2 ;  /* 0x0000000f29297c11 */ /* 0x000fe4000f8e10ff */
[----:B------:R-:W-:Y:S02]  /*1470*/  SHF.R.U32.HI R51, RZ, UR11, R14 ;  /* 0x0000000bff337c19 */ /* 0x000fe4000801160e */
[----:B------:R-:W-:Y:S01]  /*1480*/  LEA R45, R45, UR15, 0x2 ;  /* 0x0000000f2d2d7c11 */ /* 0x000fe2000f8e10ff */
[----:B------:R0:W-:Y:S01]  /*1490*/  ATOMS.POPC.INC.32 RZ, [R41+URZ] ;  /* 0x0000000029ff7f8c */ /* 0x0001e2000d8000ff */
[----:B------:R-:W-:Y:S02]  /*14a0*/  SHF.R.U32.HI R53, RZ, UR11, R15 ;  /* 0x0000000bff357c19 */ /* 0x000fe4000801160f */
[-C--:B------:R-:W-:Y:S01]  /*14b0*/  LOP3.LUT R47, R47, R2.reuse, RZ, 0x30, !PT ;  /* 0x000000022f2f7212 */ /* 0x080fe200078e30ff */
[----:B------:R1:W-:Y:S01]  /*14c0*/  ATOMS.POPC.INC.32 RZ, [R45+URZ] ;  /* 0x000000002dff7f8c */ /* 0x0003e2000d8000ff */
[----:B------:R-:W-:-:S02]  /*14d0*/  LOP3.LUT R49, R49, R2, RZ, 0x30, !PT ;  /* 0x0000000231317212 */ /* 0x000fc400078e30ff */
[-C--:B------:R-:W-:Y:S02]  /*14e0*/  LOP3.LUT R40, R40, R2.reuse, RZ, 0x30, !PT ;  /* 0x0000000228287212 */ /* 0x080fe400078e30ff */
[-C--:B------:R-:W-:Y:S02]  /*14f0*/  LOP3.LUT R51, R51, R2.reuse, RZ, 0x30, !PT ;  /* 0x0000000233337212 */ /* 0x080fe400078e30ff */
[----:B------:R-:W-:Y:S02]  /*1500*/  LOP3.LUT R53, R53, R2, RZ, 0x30, !PT ;  /* 0x0000000235357212 */ /* 0x000fe400078e30ff */
[----:B------:R-:W-:Y:S02]  /*1510*/  LEA R47, R47, UR15, 0x2 ;  /* 0x0000000f2f2f7c11 */ /* 0x000fe4000f8e10ff */
[----:B------:R-:W-:Y:S02]  /*1520*/  LEA R49, R49, UR15, 0x2 ;  /* 0x0000000f31317c11 */ /* 0x000fe4000f8e10ff */
[----:B0-----:R-:W-:Y:S01]  /*1530*/  LEA R41, R40, UR15, 0x2 ;  /* 0x0000000f28297c11 */ /* 0x001fe2000f8e10ff */
[----:B------:R0:W-:Y:S01]  /*1540*/  ATOMS.POPC.INC.32 RZ, [R47+URZ] ;  /* 0x000000002fff7f8c */ /* 0x0001e2000d8000ff */
[----:B-1----:R-:W-:-:S02]  /*1550*/  SHF.R.U32.HI R45, RZ, UR11, R17 ;  /* 0x0000000bff2d7c19 */ /* 0x002fc40008011611 */
[----:B------:R-:W-:Y:S01]  /*1560*/  LEA R51, R51, UR15, 0x2 ;  /* 0x0000000f33337c11 */ /* 0x000fe2000f8e10ff */
[----:B------:R1:W-:Y:S01]  /*1570*/  ATOMS.POPC.INC.32 RZ, [R49+URZ] ;  /* 0x0000000031ff7f8c */ /* 0x0003e2000d8000ff */
[----:B------:R-:W-:Y:S02]  /*1580*/  SHF.R.U32.HI R40, RZ, UR11, R18 ;  /* 0x0000000bff287c19 */ /* 0x000fe40008011612 */
[----:B------:R-:W-:Y:S01]  /*1590*/  LEA R53, R53, UR15, 0x2 ;  /* 0x0000000f35357c11 */ /* 0x000fe2000f8e10ff */
[----:B------:R-:W-:Y:S01]  /*15a0*/  ATOMS.POPC.INC.32 RZ, [R51+URZ] ;  /* 0x0000000033ff7f8c */ /* 0x000fe2000d8000ff */
[----:B------:R-:W-:Y:S02]  /*15b0*/  SHF.R.U32.HI R42, RZ, UR11, R19 ;  /* 0x0000000bff2a7c19 */ /* 0x000fe40008011613 */
[----:B------:R-:W-:Y:S01]  /*15c0*/  SHF.R.U32.HI R48, RZ, UR11, R20 ;  /* 0x0000000bff307c19 */ /* 0x000fe20008011614 */
[----:B------:R-:W-:Y:S01]  /*15d0*/  ATOMS.POPC.INC.32 RZ, [R53+URZ] ;  /* 0x0000000035ff7f8c */ /* 0x000fe2000d8000ff */
[----:B------:R-:W-:-:S02]  /*15e0*/  SHF.R.U32.HI R50, RZ, UR11, R36 ;  /* 0x0000000bff327c19 */ /* 0x000fc40008011624 */
[-C--:B------:R-:W-:Y:S01]  /*15f0*/  LOP3.LUT R45, R45, R2.reuse, RZ, 0x30, !PT ;  /* 0x000000022d2d7212 */ /* 0x080fe200078e30ff */
[----:B------:R2:W-:Y:S01]  /*1600*/  ATOMS.POPC.INC.32 RZ, [R41+URZ] ;  /* 0x0000000029ff7f8c */ /* 0x0005e2000d8000ff */
[----:B------:R-:W-:Y:S02]  /*1610*/  SHF.R.U32.HI R52, RZ, UR11, R37 ;  /* 0x0000000bff347c19 */ /* 0x000fe40008011625 */
[-C--:B------:R-:W-:Y:S02]  /*1620*/  LOP3.LUT R46, R40, R2.reuse, RZ, 0x30, !PT ;  /* 0x00000002282e7212 */ /* 0x080fe400078e30ff */
[----:B------:R-:W-:Y:S02]  /*1630*/  SHF.R.U32.HI R3, RZ, UR11, R38 ;  /* 0x0000000bff037c19 */ /* 0x000fe40008011626 */
[-C--:B0-----:R-:W-:Y:S02]  /*1640*/  LOP3.LUT R47, R42, R2.reuse, RZ, 0x30, !PT ;  /* 0x000000022a2f7212 */ /* 0x081fe400078e30ff */
[----:B------:R-:W-:-:S02]  /*1650*/  LOP3.LUT R42, R48, R2, RZ, 0x30, !PT ;  /* 0x00000002302a7212 */ /* 0x000fc400078e30ff */
[----:B-1----:R-:W-:Y:S02]  /*1660*/  SHF.R.U32.HI R49, RZ, UR11, R39 ;  /* 0x0000000bff317c19 */ /* 0x002fe40008011627 */
[-C--:B------:R-:W-:Y:S02]  /*1670*/  LOP3.LUT R40, R50, R2.reuse, RZ, 0x30, !PT ;  /* 0x0000000232287212 */ /* 0x080fe400078e30ff */
[----:B------:R-:W-:Y:S02]  /*1680*/  LEA R45, R45, UR15, 0x2 ;  /* 0x0000000f2d2d7c11 */ /* 0x000fe4000f8e10ff */
[----:B--2---:R-:W-:Y:S02]  /*1690*/  LOP3.LUT R41, R52, R2, RZ, 0x30, !PT ;  /* 0x0000000234297212 */ /* 0x004fe400078e30ff */
[----:B------:R-:W-:Y:S01]  /*16a0*/  LEA R46, R46, UR15, 0x2 ;  /* 0x0000000f2e2e7c11 */ /* 0x000fe2000f8e10ff */
[----:B------:R0:W-:Y:S01]  /*16b0*/  ATOMS.POPC.INC.32 RZ, [R45+URZ] ;  /* 0x000000002dff7f8c */ /* 0x0001e2000d8000ff */
[----:B------:R-:W-:-:S02]  /*16c0*/  LEA R47, R47, UR15, 0x2 ;  /* 0x0000000f2f2f7c11 */ /* 0x000fc4000f8e10ff */
[-C--:B------:R-:W-:Y:S01]  /*16d0*/  LOP3.LUT R3, R3, R2.reuse, RZ, 0x30, !PT ;  /* 0x0000000203037212 */ /* 0x080fe200078e30ff */
[----:B------:R0:W-:Y:S01]  /*16e0*/  ATOMS.POPC.INC.32 RZ, [R46+URZ] ;  /* 0x000000002eff7f8c */ /* 0x0001e2000d8000ff */
[----:B------:R-:W-:Y:S02]  /*16f0*/  LOP3.LUT R49, R49, R2, RZ, 0x30, !PT ;  /* 0x0000000231317212 */ /* 0x000fe400078e30ff */
[----:B------:R-:W-:Y:S01]  /*1700*/  LEA R42, R42, UR15, 0x2 ;  /* 0x0000000f2a2a7c11 */ /* 0x000fe2000f8e10ff */
[----:B------:R0:W-:Y:S01]  /*1710*/  ATOMS.POPC.INC.32 RZ, [R47+URZ] ;  /* 0x000000002fff7f8c */ /* 0x0001e2000d8000ff */
[----:B------:R-:W-:Y:S02]  /*1720*/  LEA R40, R40, UR15, 0x2 ;  /* 0x0000000f28287c11 */ /* 0x000fe4000f8e10ff */
[----:B------:R-:W-:Y:S01]  /*1730*/  LEA R41, R41, UR15, 0x2 ;  /* 0x0000000f29297c11 */ /* 0x000fe2000f8e10ff */
[----:B------:R0:W-:Y:S01]  /*1740*/  ATOMS.POPC.INC.32 RZ, [R42+URZ] ;  /* 0x000000002aff7f8c */ /* 0x0001e2000d8000ff */
[----:B------:R-:W-:-:S02]  /*1750*/  LEA R3, R3, UR15, 0x2 ;  /* 0x0000000f03037c11 */ /* 0x000fc4000f8e10ff */
[----:B------:R-:W-:Y:S01]  /*1760*/  LEA R49, R49, UR15, 0x2 ;  /* 0x0000000f31317c11 */ /* 0x000fe2000f8e10ff */
[----:B------:R0:W-:Y:S04]  /*1770*/  ATOMS.POPC.INC.32 RZ, [R40+URZ] ;  /* 0x0000000028ff7f8c */ /* 0x0001e8000d8000ff */
[----:B------:R0:W-:Y:S04]  /*1780*/  ATOMS.POPC.INC.32 RZ, [R41+URZ] ;  /* 0x0000000029ff7f8c */ /* 0x0001e8000d8000ff */
[----:B------:R0:W-:Y:S04]  /*1790*/  ATOMS.POPC.INC.32 RZ, [R3+URZ] ;  /* 0x0000000003ff7f8c */ /* 0x0001e8000d8000ff */
[----:B------:R0:W-:Y:S02]  /*17a0*/  ATOMS.POPC.INC.32 RZ, [R49+URZ] ;  /* 0x0000000031ff7f8c */ /* 0x0001e4000d8000ff */
.L_x_955:
[----:B------:R-:W-:Y:S02]  /*17b0*/  UIADD3 UR11, UPT, UPT, UR11, 0x8, URZ ;  /* 0x000000080b0b7890 */ /* 0x000fe4000fffe0ff */
[----:B------:R-:W-:-:S04]  /*17c0*/  UIADD3 UR5, UPT, UPT, UR5, 0x1, URZ ;  /* 0x0000000105057890 */ /* 0x000fc8000fffe0ff */
[----:B------:R-:W-:-:S13]  /*17d0*/  ISETP.LE.AND P0, PT, R44, UR11, PT ;  /* 0x0000000b2c007c0c */ /* 0x000fda000bf03270 */
[----:B------:R-:W-:Y:S05]  /*17e0*/  @!P0 BRA `(.L_x_957) ;  /* 0xfffffff8003c8947 */ /* 0x000fea000383ffff */
.L_x_953:
[----:B------:R-:W-:Y:S05]  /*17f0*/  BRA.U !UP0, `(.L_x_958) ;  /* 0xfffffff108b87547 */ /* 0x000fea000b83ffff */
.L_x_950:
[----:B------:R-:W-:Y:S01]  /*1800*/  BAR.SYNC.DEFER_BLOCKING 0x0 ;  /* 0x0000000000007b1d */ /* 0x000fe20000010000 */
[----:B------:R-:W-:-:S05]  /*1810*/  ISETP.NE.AND P0, PT, R21, RZ, PT ;  /* 0x000000ff1500720c */ /* 0x000fca0003f05270 */
[----:B------:R-:W-:Y:S08]  /*1820*/  BSSY.RECONVERGENT B0, `(.L_x_959) ;  /* 0x0000133000007945 */ /* 0x000ff00003800200 */
[----:B------:R-:W-:Y:S05]  /*1830*/  @P0 BRA `(.L_x_960) ;  /* 0x0000001000c40947 */ /* 0x000fea0003800000 */
[----:B------:R-:W-:Y:S01]  /*1840*/  ISETP.GE.U32.AND P0, PT, R28, 0x7, PT ;  /* 0x000000071c00780c */ /* 0x000fe20003f06070 */
[----:B01234-:R-:W-:-:S12]  /*1850*/  IMAD.MOV.U32 R2, RZ, RZ, RZ ;  /* 0x000000ffff027224 */ /* 0x01ffd800078e00ff */
[----:B------:R-:W-:Y:S05]  /*1860*/  @!P0 BRA `(.L_x_961) ;  /* 0x0000000400388947 */ /* 0x000fea0003800000 */
[----:B------:R-:W0:Y:S01]  /*1870*/  LDC.64 R2, c[0x0][0x380] ;  /* 0x0000e000ff027b82 */ /* 0x000e220000000a00 */
[----:B-----5:R-:W-:-:S07]  /*1880*/  IMAD.MOV.U32 R12, RZ, RZ, RZ ;  /* 0x000000ffff0c7224 */ /* 0x020fce00078e00ff */
.L_x_978:
[----:B01234-:R-:W-:Y:S01]  /*1890*/  IMAD R10, R12, 0x400, R8 ;  /* 0x000004000c0a7824 */ /* 0x01ffe200078e0208 */
[----:B------:R-:W-:Y:S04]  /*18a0*/  BSSY.RECONVERGENT B1, `(.L_x_962) ;  /* 0x000000e000017945 */ /* 0x000fe80003800200 */
[----:B------:R-:W1:Y:S04]  /*18b0*/  LDS R19, [R10] ;  /* 0x000000000a137984 */ /* 0x000e680000000800 */
[----:B------:R2:W3:Y:S04]  /*18c0*/  LDS R37, [R10+0x400] ;  /* 0x000400000a257984 */ /* 0x0004e80000000800 */
[----:B------:R2:W4:Y:S04]  /*18d0*/  LDS R39, [R10+0x800] ;  /* 0x000800000a277984 */ /* 0x0005280000000800 */
[----:B------:R2:W0:Y:S04]  /*18e0*/  LDS R41, [R10+0xc00] ;  /* 0x000c00000a297984 */ /* 0x0004280000000800 */
[----:B------:R2:W0:Y:S04]  /*18f0*/  LDS R43, [R10+0x1000] ;  /* 0x001000000a2b7984 */ /* 0x0004280000000800 */
[----:B------:R2:W0:Y:S04]  /*1900*/  LDS R17, [R10+0x1400] ;  /* 0x001400000a117984 */ /* 0x0004280000000800 */
[----:B------:R2:W0:Y:S04]  /*1910*/  LDS R15, [R10+0x1800] ;  /* 0x001800000a0f7984 */ /* 0x0004280000000800 */
[----:B------:R2:W0:Y:S01]  /*1920*/  LDS R13, [R10+0x1c00] ;  /* 0x001c00000a0d7984 */ /* 0x0004220000000800 */
[----:B-1----:R-:W-:-:S13]  /*1930*/  ISETP.NE.AND P0, PT, R19, RZ, PT ;  /* 0x000000ff1300720c */ /* 0x002fda0003f05270 */
[----:B--234-:R-:W-:Y:S05]  /*1940*/  @!P0 BRA `(.L_x_963) ;  /* 0x00000000000c8947 */ /* 0x01cfea0003800000 */
[----:B------:R-:W-:-:S04]  /*1950*/  IMAD R11, R12, 0x100, R9 ;  /* 0x000001000c0b7824 */ /* 0x000fc800078e0209 */
[----:B0-----:R-:W-:-:S05]  /*1960*/  IMAD.WIDE.U32 R10, R11, 0x4, R2 ;  /* 0x000000040b0a7825 */ /* 0x001fca00078e0002 */
[----:B------:R1:W-:Y:S02]  /*1970*/  REDG.E.ADD.STRONG.GPU desc[UR12][R10.64], R19 ;  /* 0x000000130a00798e */ /* 0x0003e4000c12e10c */
.L_x_963:
[----:B------:R-:W-:Y:S05]  /*1980*/  BSYNC.RECONVERGENT B1 ;  /* 0x0000000000017941 */ /* 0x000fea0003800200 */
.L_x_962:
[----:B------:R-:W-:Y:S01]  /*1990*/  ISETP.NE.AND P6, PT, R37, RZ, PT ;  /* 0x000000ff2500720c */ /* 0x000fe20003fc5270 */
[----:B------:R-:W-:Y:S01]  /*19a0*/  BSSY.RECONVERGENT B1, `(.L_x_964) ;  /* 0x000000c000017945 */ /* 0x000fe20003800200 */
[----:B------:R-:W-:Y:S02]  /*19b0*/  ISETP.NE.AND P0, PT, R39, RZ, PT ;  /* 0x000000ff2700720c */ /* 0x000fe40003f05270 */
[----:B0-----:R-:W-:Y:S02]  /*19c0*/  ISETP.NE.AND P1, PT, R41, RZ, PT ;  /* 0x000000ff2900720c */ /* 0x001fe40003f25270 */
[----:B------:R-:W-:Y:S02]  /*19d0*/  ISETP.NE.AND P2, PT, R43, RZ, PT ;  /* 0x000000ff2b00720c */ /* 0x000fe40003f45270 */
[----:B------:R-:W-:Y:S02]  /*19e0*/  ISETP.NE.AND P3, PT, R17, RZ, PT ;  /* 0x000000ff1100720c */ /* 0x000fe40003f65270 */
[----:B------:R-:W-:-:S02]  /*19f0*/  ISETP.NE.AND P4, PT, R15, RZ, PT ;  /* 0x000000ff0f00720c */ /* 0x000fc40003f85270 */
[----:B------:R-:W-:Y:S01]  /*1a00*/  ISETP.NE.AND P5, PT, R13, RZ, PT ;  /* 0x000000ff0d00720c */ /* 0x000fe20003fa5270 */
[----:B------:R-:W-:-:S12]  /*1a10*/  @!P6 BRA `(.L_x_965) ;  /* 0x000000000010e947 */ /* 0x000fd80003800000 */
[----:B-1----:R-:W-:-:S04]  /*1a20*/  IMAD R11, R12, 0x100, R9 ;  /* 0x000001000c0b7824 */ /* 0x002fc800078e0209 */
[----:B------:R-:W-:-:S04]  /*1a30*/  VIADD R11, R11, 0x100 ;  /* 0x000001000b0b7836 */ /* 0x000fc80000000000 */
[----:B------:R-:W-:-:S05]  /*1a40*/  IMAD.WIDE.U32 R10, R11, 0x4, R2 ;  /* 0x000000040b0a7825 */ /* 0x000fca00078e0002 */
[----:B------:R0:W-:Y:S02]  /*1a50*/  REDG.E.ADD.STRONG.GPU desc[UR12][R10.64], R37 ;  /* 0x000000250a00798e */ /* 0x0001e4000c12e10c */
.L_x_965:
[----:B------:R-:W-:Y:S05]  /*1a60*/  BSYNC.RECONVERGENT B1 ;  /* 0x0000000000017941 */ /* 0x000fea0003800200 */
.L_x_964:
[----:B------:R-:W-:Y:S04]  /*1a70*/  BSSY.RECONVERGENT B1, `(.L_x_966) ;  /* 0x0000006000017945 */ /* 0x000fe80003800200 */
[----:B------:R-:W-:Y:S05]  /*1a80*/  @!P0 BRA `(.L_x_967) ;  /* 0x0000000000108947 */ /* 0x000fea0003800000 */
[----:B01----:R-:W-:-:S04]  /*1a90*/  IMAD R11, R12, 0x100, R9 ;  /* 0x000001000c0b7824 */ /* 0x003fc800078e0209 */
[----:B------:R-:W-:-:S04]  /*1aa0*/  VIADD R11, R11, 0x200 ;  /* 0x000002000b0b7836 */ /* 0x000fc80000000000 */
[----:B------:R-:W-:-:S05]  /*1ab0*/  IMAD.WIDE.U32 R10, R11, 0x4, R2 ;  /* 0x000000040b0a7825 */ /* 0x000fca00078e0002 */
[----:B------:R2:W-:Y:S02]  /*1ac0*/  REDG.E.ADD.STRONG.GPU desc[UR12][R10.64], R39 ;  /* 0x000000270a00798e */ /* 0x0005e4000c12e10c */
.L_x_967:
[----:B------:R-:W-:Y:S05]  /*1ad0*/  BSYNC.RECONVERGENT B1 ;  /* 0x0000000000017941 */ /* 0x000fea0003800200 */
.L_x_966:
[----:B------:R-:W-:Y:S04]  /*1ae0*/  BSSY.RECONVERGENT B1, `(.L_x_968) ;  /* 0x0000006000017945 */ /* 0x000fe80003800200 */
[----:B------:R-:W-:Y:S05]  /*1af0*/  @!P1 BRA `(.L_x_969) ;  /* 0x0000000000109947 */ /* 0x000fea0003800000 */
[----:B012---:R-:W-:-:S04]  /*1b00*/  IMAD R11, R12, 0x100, R9 ;  /* 0x000001000c0b7824 */ /* 0x007fc800078e0209 */
[----:B------:R-:W-:-:S04]  /*1b10*/  VIADD R11, R11, 0x300 ;  /* 0x000003000b0b7836 */ /* 0x000fc80000000000 */
[----:B------:R-:W-:-:S05]  /*1b20*/  IMAD.WIDE.U32 R10, R11, 0x4, R2 ;  /* 0x000000040b0a7825 */ /* 0x000fca00078e0002 */
[----:B------:R3:W-:Y:S02]  /*1b30*/  REDG.E.ADD.STRONG.GPU desc[UR12][R10.64], R41 ;  /* 0x000000290a00798e */ /* 0x0007e4000c12e10c */
.L_x_969:
[----:B------:R-:W-:Y:S05]  /*1b40*/  BSYNC.RECONVERGENT B1 ;  /* 0x0000000000017941 */ /* 0x000fea0003800200 */
.L_x_968:
[----:B------:R-:W-:Y:S04]  /*1b50*/  BSSY.RECONVERGENT B1, `(.L_x_970) ;  /* 0x0000006000017945 */ /* 0x000fe80003800200 */
[----:B------:R-:W-:Y:S05]  /*1b60*/  @!P2 BRA `(.L_x_971) ;  /* 0x000000000010a947 */ /* 0x000fea0003800000 */
[----:B0123--:R-:W-:-:S04]  /*1b70*/  IMAD R11, R12, 0x100, R9 ;  /* 0x000001000c0b7824 */ /* 0x00ffc800078e0209 */
[----:B------:R-:W-:-:S04]  /*1b80*/  VIADD R11, R11, 0x400 ;  /* 0x000004000b0b7836 */ /* 0x000fc80000000000 */
[----:B------:R-:W-:-:S05]  /*1b90*/  IMAD.WIDE.U32 R10, R11, 0x4, R2 ;  /* 0x000000040b0a7825 */ /* 0x000fca00078e0002 */
[----:B------:R4:W-:Y:S02]  /*1ba0*/  REDG.E.ADD.STRONG.GPU desc[UR12][R10.64], R43 ;  /* 0x0000002b0a00798e */ /* 0x0009e4000c12e10c */
.L_x_971:
[----:B------:R-:W-:Y:S05]  /*1bb0*/  BSYNC.RECONVERGENT B1 ;  /* 0x0000000000017941 */ /* 0x000fea0003800200 */
.L_x_970:
[----:B------:R-:W-:Y:S04]  /*1bc0*/  BSSY.RECONVERGENT B1, `(.L_x_972) ;  /* 0x0000006000017945 */ /* 0x000fe80003800200 */
[----:B------:R-:W-:Y:S05]  /*1bd0*/  @!P3 BRA `(.L_x_973) ;  /* 0x000000000010b947 */ /* 0x000fea0003800000 */
[----:B01234-:R-:W-:-:S04]  /*1be0*/  IMAD R11, R12, 0x100, R9 ;  /* 0x000001000c0b7824 */ /* 0x01ffc800078e0209 */
[----:B------:R-:W-:-:S04]  /*1bf0*/  VIADD R11, R11, 0x500 ;  /* 0x000005000b0b7836 */ /* 0x000fc80000000000 */
[----:B------:R-:W-:-:S05]  /*1c00*/  IMAD.WIDE.U32 R10, R11, 0x4, R2 ;  /* 0x000000040b0a7825 */ /* 0x000fca00078e0002 */
[----:B------:R0:W-:Y:S02]  /*1c10*/  REDG.E.ADD.STRONG.GPU desc[UR12][R10.64], R17 ;  /* 0x000000110a00798e */ /* 0x0001e4000c12e10c */
.L_x_973:
[----:B------:R-:W-:Y:S05]  /*1c20*/  BSYNC.RECONVERGENT B1 ;  /* 0x0000000000017941 */ /* 0x000fea0003800200 */
.L_x_972:
[----:B------:R-:W-:Y:S04]  /*1c30*/  BSSY.RECONVERGENT B1, `(.L_x_974) ;  /* 0x0000006000017945 */ /* 0x000fe80003800200 */
[----:B------:R-:W-:Y:S05]  /*1c40*/  @!P4 BRA `(.L_x_975) ;  /* 0x000000000010c947 */ /* 0x000fea0003800000 */
[----:B01234-:R-:W-:-:S04]  /*1c50*/  IMAD R11, R12, 0x100, R9 ;  /* 0x000001000c0b7824 */ /* 0x01ffc800078e0209 */
[----:B------:R-:W-:-:S04]  /*1c60*/  VIADD R11, R11, 0x600 ;  /* 0x000006000b0b7836 */ /* 0x000fc80000000000 */
[----:B------:R-:W-:-:S05]  /*1c70*/  IMAD.WIDE.U32 R10, R11, 0x4, R2 ;  /* 0x000000040b0a7825 */ /* 0x000fca00078e0002 */
[----:B------:R0:W-:Y:S02]  /*1c80*/  REDG.E.ADD.STRONG.GPU desc[UR12][R10.64], R15 ;  /* 0x0000000f0a00798e */ /* 0x0001e4000c12e10c */
.L_x_975:
[----:B------:R-:W-:Y:S05]  /*1c90*/  BSYNC.RECONVERGENT B1 ;  /* 0x0000000000017941 */ /* 0x000fea0003800200 */
.L_x_974:
[----:B------:R-:W-:Y:S04]  /*1ca0*/  BSSY.RECONVERGENT B1, `(.L_x_976) ;  /* 0x0000006000017945 */ /* 0x000fe80003800200 */
[----:B------:R-:W-:Y:S05]  /*1cb0*/  @!P5 BRA `(.L_x_977) ;  /* 0x000000000010d947 */ /* 0x000fea0003800000 */
[----:B01234-:R-:W-:-:S04]  /*1cc0*/  IMAD R11, R12, 0x100, R9 ;  /* 0x000001000c0b7824 */ /* 0x01ffc800078e0209 */
[----:B------:R-:W-:-:S04]  /*1cd0*/  VIADD R11, R11, 0x700 ;  /* 0x000007000b0b7836 */ /* 0x000fc80000000000 */
[----:B------:R-:W-:-:S05]  /*1ce0*/  IMAD.WIDE.U32 R10, R11, 0x4, R2 ;  /* 0x000000040b0a7825 */ /* 0x000fca00078e0002 */
[----:B------:R0:W-:Y:S02]  /*1cf0*/  REDG.E.ADD.STRONG.GPU desc[UR12][R10.64], R13 ;  /* 0x0000000d0a00798e */ /* 0x0001e4000c12e10c */
.L_x_977:
[----:B------:R-:W-:Y:S05]  /*1d00*/  BSYNC.RECONVERGENT B1 ;  /* 0x0000000000017941 */ /* 0x000fea0003800200 */
.L_x_976:
[----:B------:R-:W-:-:S05]  /*1d10*/  VIADD R12, R12, 0x8 ;  /* 0x000000080c0c7836 */ /* 0x000fca0000000000 */
[----:B------:R-:W-:-:S13]  /*1d20*/  ISETP.NE.AND P0, PT, R12, R5, PT ;  /* 0x000000050c00720c */ /* 0x000fda0003f05270 */
[----:B------:R-:W-:Y:S05]  /*1d30*/  @P0 BRA `(.L_x_978) ;  /* 0xfffffff800d40947 */ /* 0x000fea000383ffff */
[----:B------:R-:W-:-:S07]  /*1d40*/  IMAD.MOV.U32 R2, RZ, RZ, R5 ;  /* 0x000000ffff027224 */ /* 0x000fce00078e0005 */
.L_x_961:
[----:B------:R-:W-:-:S13]  /*1d50*/  ISETP.NE.AND P0, PT, R26, RZ, PT ;  /* 0x000000ff1a00720c */ /* 0x000fda0003f05270 */
[----:B------:R-:W-:Y:S05]  /*1d60*/  @!P0 BRA `(.L_x_979) ;  /* 0x0000000400408947 */ /* 0x000fea0003800000 */
[----:B------:R-:W-:-:S13]  /*1d70*/  ISETP.GE.U32.AND P0, PT, R23, 0x3, PT ;  /* 0x000000031700780c */ /* 0x000fda0003f06070 */
[----:B------:R-:W-:Y:S05]  /*1d80*/  @!P0 BRA `(.L_x_980) ;  /* 0x0000000000a48947 */ /* 0x000fea0003800000 */
[----:B------:R-:W-:Y:S01]  /*1d90*/  IMAD R3, R2, 0x400, R8 ;  /* 0x0000040002037824 */ /* 0x000fe200078e0208 */
[----:B------:R-:W-:Y:S04]  /*1da0*/  BSSY.RECONVERGENT B1, `(.L_x_981) ;  /* 0x000000e000017945 */ /* 0x000fe80003800200 */
[----:B0----5:R-:W0:Y:S04]  /*1db0*/  LDS R13, [R3] ;  /* 0x00000000030d7984 */ /* 0x021e280000000800 */
[----:B------:R-:W2:Y:S04]  /*1dc0*/  LDS R15, [R3+0x400] ;  /* 0x00040000030f7984 */ /* 0x000ea80000000800 */
[----:B------:R-:W3:Y:S04]  /*1dd0*/  LDS R17, [R3+0x800] ;  /* 0x0008000003117984 */ /* 0x000ee80000000800 */
[----:B-1----:R-:W1:Y:S01]  /*1de0*/  LDS R19, [R3+0xc00] ;  /* 0x000c000003137984 */ /* 0x002e620000000800 */
[----:B0-----:R-:W-:-:S02]  /*1df0*/  ISETP.NE.AND P0, PT, R13, RZ, PT ;  /* 0x000000ff0d00720c */ /* 0x001fc40003f05270 */
[----:B--2---:R-:W-:Y:S02]  /*1e00*/  ISETP.NE.AND P1, PT, R15, RZ, PT ;  /* 0x000000ff0f00720c */ /* 0x004fe40003f25270 */
[----:B---3--:R-:W-:Y:S02]  /*1e10*/  ISETP.NE.AND P2, PT, R17, RZ, PT ;  /* 0x000000ff1100720c */ /* 0x008fe40003f45270 */
[----:B-1----:R-:W-:-:S07]  /*1e20*/  ISETP.NE.AND P3, PT, R19, RZ, PT ;  /* 0x000000ff1300720c */ /* 0x002fce0003f65270 */
[----:B------:R-:W-:Y:S06]  /*1e30*/  @!P0 BRA `(.L_x_982) ;  /* 0x0000000000108947 */ /* 0x000fec0003800000 */
[----:B----4-:R-:W0:Y:S01]  /*1e40*/  LDC.64 R10, c[0x0][0x380] ;  /* 0x0000e000ff0a7b82 */ /* 0x010e220000000a00 */
[----:B------:R-:W-:-:S04]  /*1e50*/  IMAD R3, R2, 0x100, R9 ;  /* 0x0000010002037824 */ /* 0x000fc800078e0209 */
[----:B0-----:R-:W-:-:S05]  /*1e60*/  IMAD.WIDE.U32 R10, R3, 0x4, R10 ;  /* 0x00000004030a7825 */ /* 0x001fca00078e000a */
[----:B------:R0:W-:Y:S02]  /*1e70*/  REDG.E.ADD.STRONG.GPU desc[UR12][R10.64], R13 ;  /* 0x0000000d0a00798e */ /* 0x0001e4000c12e10c */
.L_x_982:
[----:B------:R-:W-:Y:S05]  /*1e80*/  BSYNC.RECONVERGENT B1 ;  /* 0x0000000000017941 */ /* 0x000fea0003800200 */
.L_x_981:
[----:B------:R-:W-:Y:S04]  /*1e90*/  BSSY.RECONVERGENT B1, `(.L_x_983) ;  /* 0x0000007000017945 */ /* 0x000fe80003800200 */
[----:B------:R-:W-:Y:S05]  /*1ea0*/  @!P1 BRA `(.L_x_984) ;  /* 0x0000000000149947 */ /* 0x000fea0003800000 */
[----:B0---4-:R-:W0:Y:S01]  /*1eb0*/  LDC.64 R10, c[0x0][0x380] ;  /* 0x0000e000ff0a7b82 */ /* 0x011e220000000a00 */
[----:B------:R-:W-:-:S04]  /*1ec0*/  IMAD R3, R2, 0x100, R9 ;  /* 0x0000010002037824 */ /* 0x000fc800078e0209 */
[----:B------:R-:W-:-:S04]  /*1ed0*/  VIADD R3, R3, 0x100 ;  /* 0x0000010003037836 */ /* 0x000fc80000000000 */
[----:B0-----:R-:W-:-:S05]  /*1ee0*/  IMAD.WIDE.U32 R10, R3, 0x4, R10 ;  /* 0x00000004030a7825 */ /* 0x001fca00078e000a */
[----:B------:R1:W-:Y:S02]  /*1ef0*/  REDG.E.ADD.STRONG.GPU desc[UR12][R10.64], R15 ;  /* 0x0000000f0a00798e */ /* 0x0003e4000c12e10c */
.L_x_984:
[----:B------:R-:W-:Y:S05]  /*1f00*/  BSYNC.RECONVERGENT B1 ;  /* 0x0000000000017941 */ /* 0x000fea0003800200 */
.L_x_983:
[----:B------:R-:W-:Y:S04]  /*1f10*/  BSSY.RECONVERGENT B1, `(.L_x_985) ;  /* 0x0000007000017945 */ /* 0x000fe80003800200 */
[----:B------:R-:W-:Y:S05]  /*1f20*/  @!P2 BRA `(.L_x_986) ;  /* 0x000000000014a947 */ /* 0x000fea0003800000 */
[----:B01--4-:R-:W0:Y:S01]  /*1f30*/  LDC.64 R10, c[0x0][0x380] ;  /* 0x0000e000ff0a7b82 */ /* 0x013e220000000a00 */
[----:B------:R-:W-:-:S04]  /*1f40*/  IMAD R3, R2, 0x100, R9 ;  /* 0x0000010002037824 */ /* 0x000fc800078e0209 */
[----:B------:R-:W-:-:S04]  /*1f50*/  VIADD R3, R3, 0x200 ;  /* 0x0000020003037836 */ /* 0x000fc80000000000 */
[----:B0-----:R-:W-:-:S05]  /*1f60*/  IMAD.WIDE.U32 R10, R3, 0x4, R10 ;  /* 0x00000004030a7825 */ /* 0x001fca00078e000a */
[----:B------:R2:W-:Y:S02]  /*1f70*/  REDG.E.ADD.STRONG.GPU desc[UR12][R10.64], R17 ;  /* 0x000000110a00798e */ /* 0x0005e4000c12e10c */
.L_x_986:
[----:B------:R-:W-:Y:S05]  /*1f80*/  BSYNC.RECONVERGENT B1 ;  /* 0x0000000000017941 */ /* 0x000fea0003800200 */
.L_x_985:
[----:B------:R-:W-:Y:S04]  /*1f90*/  BSSY.RECONVERGENT B1, `(.L_x_987) ;  /* 0x0000007000017945 */ /* 0x000fe80003800200 */
[----:B------:R-:W-:Y:S05]  /*1fa0*/  @!P3 BRA `(.L_x_988) ;  /* 0x000000000014b947 */ /* 0x000fea0003800000 */
[----:B012-4-:R-:W0:Y:S01]  /*1fb0*/  LDC.64 R10, c[0x0][0x380] ;  /* 0x0000e000ff0a7b82 */ /* 0x017e220000000a00 */
[----:B------:R-:W-:-:S04]  /*1fc0*/  IMAD R3, R2, 0x100, R9 ;  /* 0x0000010002037824 */ /* 0x000fc800078e0209 */
[----:B------:R-:W-:-:S04]  /*1fd0*/  VIADD R3, R3, 0x300 ;  /* 0x0000030003037836 */ /* 0x000fc80000000000 */
[----:B0-----:R-:W-:-:S05]  /*1fe0*/  IMAD.WIDE.U32 R10, R3, 0x4, R10 ;  /* 0x00000004030a7825 */ /* 0x001fca00078e000a */
[----:B------:R3:W-:Y:S02]  /*1ff0*/  REDG.E.ADD.STRONG.GPU desc[UR12][R10.64], R19 ;  /* 0x000000130a00798e */ /* 0x0007e4000c12e10c */
.L_x_988:
[----:B------:R-:W-:Y:S05]  /*2000*/  BSYNC.RECONVERGENT B1 ;  /* 0x0000000000017941 */ /* 0x000fea0003800200 */
.L_x_987:
[----:B------:R-:W-:-:S07]  /*2010*/  VIADD R2, R2, 0x4 ;  /* 0x0000000402027836 */ /* 0x000fce0000000000 */
.L_x_980:
[----:B------:R-:W-:Y:S01]  /*2020*/  ISETP.NE.AND P0, PT, R25, RZ, PT ;  /* 0x000000ff1900720c */ /* 0x000fe20003f05270 */
[----:B------:R-:W-:-:S12]  /*2030*/  BSSY.RECONVERGENT B1, `(.L_x_979) ;  /* 0x0000023000017945 */ /* 0x000fd80003800200 */
[----:B------:R-:W-:Y:S05]  /*2040*/  @!P0 BRA `(.L_x_989) ;  /* 0x0000000000848947 */ /* 0x000fea0003800000 */
[----:B------:R-:W-:-:S13]  /*2050*/  ISETP.NE.AND P0, PT, R22, RZ, PT ;  /* 0x000000ff1600720c */ /* 0x000fda0003f05270 */
[----:B------:R-:W-:Y:S05]  /*2060*/  @!P0 BRA `(.L_x_990) ;  /* 0x0000000000548947 */ /* 0x000fea0003800000 */
[----:B012345:R-:W-:Y:S01]  /*2070*/  IMAD R10, R2, 0x400, R8 ;  /* 0x00000400020a7824 */ /* 0x03ffe200078e0208 */
[----:B------:R-:W-:Y:S04]  /*2080*/  BSSY.RECONVERGENT B2, `(.L_x_991) ;  /* 0x000000a000027945 */ /* 0x000fe80003800200 */
[----:B------:R-:W0:Y:S04]  /*2090*/  LDS R3, [R10] ;  /* 0x000000000a037984 */ /* 0x000e280000000800 */
[----:B------:R-:W1:Y:S01]  /*20a0*/  LDS R13, [R10+0x400] ;  /* 0x000400000a0d7984 */ /* 0x000e620000000800 */
[----:B0-----:R-:W-:-:S02]  /*20b0*/  ISETP.NE.AND P0, PT, R3, RZ, PT ;  /* 0x000000ff0300720c */ /* 0x001fc40003f05270 */
[----:B-1----:R-:W-:-:S11]  /*20c0*/  ISETP.NE.AND P1, PT, R13, RZ, PT ;  /* 0x000000ff0d00720c */ /* 0x002fd60003f25270 */
[----:B------:R-:W-:Y:S05]  /*20d0*/  @!P0 BRA `(.L_x_992) ;  /* 0x0000000000108947 */ /* 0x000fea0003800000 */
[----:B------:R-:W0:Y:S01]  /*20e0*/  LDC.64 R10, c[0x0][0x380] ;  /* 0x0000e000ff0a7b82 */ /* 0x000e220000000a00 */
[----:B------:R-:W-:-:S04]  /*20f0*/  IMAD R15, R2, 0x100, R9 ;  /* 0x00000100020f7824 */ /* 0x000fc800078e0209 */
[----:B0-----:R-:W-:-:S05]  /*2100*/  IMAD.WIDE.U32 R10, R15, 0x4, R10 ;  /* 0x000000040f0a7825 */ /* 0x001fca00078e000a */
[----:B------:R0:W-:Y:S02]  /*2110*/  REDG.E.ADD.STRONG.GPU desc[UR12][R10.64], R3 ;  /* 0x000000030a00798e */ /* 0x0001e4000c12e10c */
.L_x_992:
[----:B------:R-:W-:Y:S05]  /*2120*/  BSYNC.RECONVERGENT B2 ;  /* 0x0000000000027941 */ /* 0x000fea0003800200 */
.L_x_991:
[----:B------:R-:W-:Y:S04]  /*2130*/  BSSY.RECONVERGENT B2, `(.L_x_993) ;  /* 0x0000007000027945 */ /* 0x000fe80003800200 */
[----:B------:R-:W-:Y:S05]  /*2140*/  @!P1 BRA `(.L_x_994) ;  /* 0x0000000000149947 */ /* 0x000fea0003800000 */
[----:B0-----:R-:W0:Y:S01]  /*2150*/  LDC.64 R10, c[0x0][0x380] ;  /* 0x0000e000ff0a7b82 */ /* 0x001e220000000a00 */
[----:B------:R-:W-:-:S04]  /*2160*/  IMAD R3, R2, 0x100, R9 ;  /* 0x0000010002037824 */ /* 0x000fc800078e0209 */
[----:B------:R-:W-:-:S04]  /*2170*/  VIADD R3, R3, 0x100 ;  /* 0x0000010003037836 */ /* 0x000fc80000000000 */
[----:B0-----:R-:W-:-:S05]  /*2180*/  IMAD.WIDE.U32 R10, R3, 0x4, R10 ;  /* 0x00000004030a7825 */ /* 0x001fca00078e000a */
[----:B------:R1:W-:Y:S02]  /*2190*/  REDG.E.ADD.STRONG.GPU desc[UR12][R10.64], R13 ;  /* 0x0000000d0a00798e */ /* 0x0003e4000c12e10c */
.L_x_994:
[----:B------:R-:W-:Y:S05]  /*21a0*/  BSYNC.RECONVERGENT B2 ;  /* 0x0000000000027941 */ /* 0x000fea0003800200 */
.L_x_993:
[----:B------:R-:W-:-:S07]  /*21b0*/  VIADD R2, R2, 0x2 ;  /* 0x0000000202027836 */ /* 0x000fce0000000000 */
.L_x_990:
[----:B------:R-:W-:-:S13]  /*21c0*/  ISETP.NE.AND P0, PT, R4, RZ, PT ;  /* 0x000000ff0400720c */ /* 0x000fda0003f05270 */
[----:B------:R-:W-:Y:S05]  /*21d0*/  @!P0 BRA `(.L_x_989) ;  /* 0x0000000000208947 */ /* 0x000fea0003800000 */
[----:B0-----:R-:W-:-:S05]  /*21e0*/  IMAD R3, R2, 0x400, R8 ;  /* 0x0000040002037824 */ /* 0x001fca00078e0208 */
[----:B-1---5:R-:W0:Y:S02]  /*21f0*/  LDS R13, [R3] ;  /* 0x00000000030d7984 */ /* 0x022e240000000800 */
[----:B0-----:R-:W-:-:S13]  /*2200*/  ISETP.NE.AND P0, PT, R13, RZ, PT ;  /* 0x000000ff0d00720c */ /* 0x001fda0003f05270 */
[----:B------:R-:W-:Y:S05]  /*2210*/  @!P0 BRA `(.L_x_989) ;  /* 0x0000000000108947 */ /* 0x000fea0003800000 */
[----:B--234-:R-:W0:Y:S01]  /*2220*/  LDC.64 R10, c[0x0][0x380] ;  /* 0x0000e000ff0a7b82 */ /* 0x01ce220000000a00 */
[----:B------:R-:W-:-:S04]  /*2230*/  IMAD R3, R2, 0x100, R9 ;  /* 0x0000010002037824 */ /* 0x000fc800078e0209 */
[----:B0-----:R-:W-:-:S05]  /*2240*/  IMAD.WIDE.U32 R2, R3, 0x4, R10 ;  /* 0x0000000403027825 */ /* 0x001fca00078e000a */
[----:B------:R0:W-:Y:S02]  /*2250*/  REDG.E.ADD.STRONG.GPU desc[UR12][R2.64], R13 ;  /* 0x0000000d0200798e */ /* 0x0001e4000c12e10c */
.L_x_989:
[----:B------:R-:W-:Y:S05]  /*2260*/  BSYNC.RECONVERGENT B1 ;  /* 0x0000000000017941 */ /* 0x000fea0003800200 */
.L_x_979:
[----:B------:R-:W-:-:S13]  /*2270*/  ISETP.GT.U32.AND P0, PT, R9, 0x7f, PT ;  /* 0x0000007f0900780c */ /* 0x000fda0003f04070 */
[----:B------:R-:W-:Y:S05]  /*2280*/  @P0 BRA `(.L_x_960) ;  /* 0x0000000800300947 */ /* 0x000fea0003800000 */
[----:B------:R-:W-:Y:S01]  /*2290*/  ISETP.GE.U32.AND P0, PT, R28, 0x7, PT ;  /* 0x000000071c00780c */ /* 0x000fe20003f06070 */
[----:B0-----:R-:W-:-:S12]  /*22a0*/  IMAD.MOV.U32 R2, RZ, RZ, RZ ;  /* 0x000000ffff027224 */ /* 0x001fd800078e00ff */
[----:B------:R-:W-:Y:S05]  /*22b0*/  @!P0 BRA `(.L_x_995) ;  /* 0x0000000000e48947 */ /* 0x000fea0003800000 */
[----:B------:R-:W0:Y:S01]  /*22c0*/  LDC.64 R2, c[0x0][0x380] ;  /* 0x0000e000ff027b82 */ /* 0x000e220000000a00 */
[----:B-----5:R-:W-:-:S07]  /*22d0*/  IMAD.MOV.U32 R12, RZ, RZ, RZ ;  /* 0x000000ffff0c7224 */ /* 0x020fce00078e00ff */
.L_x_1012:
[C---:B-1----:R-:W-:Y:S01]  /*22e0*/  IMAD R13, R12.reuse, 0x400, R8 ;  /* 0x000004000c0d7824 */ /* 0x042fe200078e0208 */
[----:B------:R-:W-:Y:S01]  /*22f0*/  BSSY.RECONVERGENT B1, `(.L_x_996) ;  /* 0x0000010000017945 */ /* 0x000fe20003800200 */
[C---:B0-234-:R-:W-:Y:S02]  /*2300*/  IMAD R11, R12.reuse, 0x100, R9 ;  /* 0x000001000c0b7824 */ /* 0x05dfe400078e0209 */
[----:B------:R-:W-:Y:S01]  /*2310*/  VIADD R12, R12, 0x8 ;  /* 0x000000080c0c7836 */ /* 0x000fe20000000000 */
[----:B------:R-:W1:Y:S01]  /*2320*/  LDS R15, [R13+0x200] ;  /* 0x000200000d0f7984 */ /* 0x000e620000000800 */
[----:B0-----:R-:W-:-:S03]  /*2330*/  IMAD.WIDE.U32 R10, R11, 0x4, R2 ;  /* 0x000000040b0a7825 */ /* 0x001fc600078e0002 */
[----:B------:R-:W0:Y:S04]  /*2340*/  LDS R17, [R13+0x600] ;  /* 0x000600000d117984 */ /* 0x000e280000000800 */
[----:B------:R2:W3:Y:S04]  /*2350*/  LDS R19, [R13+0xa00] ;  /* 0x000a00000d137984 */ /* 0x0004e80000000800 */
[----:B------:R2:W4:Y:S04]  /*2360*/  LDS R37, [R13+0xe00] ;  /* 0x000e00000d257984 */ /* 0x0005280000000800 */
[----:B------:R2:W2:Y:S04]  /*2370*/  LDS R39, [R13+0x1200] ;  /* 0x001200000d277984 */ /* 0x0004a80000000800 */
[----:B------:R0:W2:Y:S04]  /*2380*/  LDS R41, [R13+0x1600] ;  /* 0x001600000d297984 */ /* 0x0000a80000000800 */
[----:B------:R0:W2:Y:S04]  /*2390*/  LDS R43, [R13+0x1a00] ;  /* 0x001a00000d2b7984 */ /* 0x0000a80000000800 */
[----:B------:R0:W2:Y:S01]  /*23a0*/  LDS R45, [R13+0x1e00] ;  /* 0x001e00000d2d7984 */ /* 0x0000a20000000800 */
[----:B-1----:R-:W-:-:S02]  /*23b0*/  ISETP.NE.AND P0, PT, R15, RZ, PT ;  /* 0x000000ff0f00720c */ /* 0x002fc40003f05270 */
[----:B0-----:R-:W-:-:S11]  /*23c0*/  ISETP.NE.AND P1, PT, R17, RZ, PT ;  /* 0x000000ff1100720c */ /* 0x001fd60003f25270 */
[----:B---34-:R-:W-:Y:S05]  /*23d0*/  @!P0 BRA `(.L_x_997) ;  /* 0x0000000000048947 */ /* 0x018fea0003800000 */
[----:B------:R0:W-:Y:S02]  /*23e0*/  REDG.E.ADD.STRONG.GPU desc[UR12][R10.64+0x200], R15 ;  /* 0x0002000f0a00798e */ /* 0x0001e4000c12e10c */
.L_x_997:
[----:B------:R-:W-:Y:S05]  /*23f0*/  BSYNC.RECONVERGENT B1 ;  /* 0x0000000000017941 */ /* 0x000fea0003800200 */
.L_x_996:
[----:B------:R-:W-:Y:S04]  /*2400*/  BSSY.RECONVERGENT B1, `(.L_x_998) ;  /* 0x0000003000017945 */ /* 0x000fe80003800200 */
[----:B------:R-:W-:Y:S05]  /*2410*/  @!P1 BRA `(.L_x_999) ;  /* 0x0000000000049947 */ /* 0x000fea0003800000 */
[----:B------:R1:W-:Y:S02]  /*2420*/  REDG.E.ADD.STRONG.GPU desc[UR12][R10.64+0x600], R17 ;  /* 0x000600110a00798e */ /* 0x0003e4000c12e10c */
.L_x_999:
[----:B------:R-:W-:Y:S05]  /*2430*/  BSYNC.RECONVERGENT B1 ;  /* 0x0000000000017941 */ /* 0x000fea0003800200 */
.L_x_998:
[----:B------:R-:W-:Y:S01]  /*2440*/  ISETP.NE.AND P6, PT, R19, RZ, PT ;  /* 0x000000ff1300720c */ /* 0x000fe20003fc5270 */
[----:B------:R-:W-:Y:S01]  /*2450*/  BSSY.RECONVERGENT B1, `(.L_x_1000) ;  /* 0x0000009000017945 */ /* 0x000fe20003800200 */
[----:B------:R-:W-:Y:S02]  /*2460*/  ISETP.NE.AND P0, PT, R12, R5, PT ;  /* 0x000000050c00720c */ /* 0x000fe40003f05270 */
[----:B------:R-:W-:Y:S02]  /*2470*/  ISETP.NE.AND P1, PT, R37, RZ, PT ;  /* 0x000000ff2500720c */ /* 0x000fe40003f25270 */
[----:B--2---:R-:W-:Y:S02]  /*2480*/  ISETP.NE.AND P2, PT, R39, RZ, PT ;  /* 0x000000ff2700720c */ /* 0x004fe40003f45270 */
[----:B------:R-:W-:Y:S02]  /*2490*/  ISETP.NE.AND P3, PT, R41, RZ, PT ;  /* 0x000000ff2900720c */ /* 0x000fe40003f65270 */
[----:B------:R-:W-:-:S02]  /*24a0*/  ISETP.NE.AND P4, PT, R43, RZ, PT ;  /* 0x000000ff2b00720c */ /* 0x000fc40003f85270 */
[----:B------:R-:W-:Y:S01]  /*24b0*/  ISETP.NE.AND P5, PT, R45, RZ, PT ;  /* 0x000000ff2d00720c */ /* 0x000fe20003fa5270 */
[----:B------:R-:W-:-:S12]  /*24c0*/  @!P6 BRA `(.L_x_1001) ;  /* 0x000000000004e947 */ /* 0x000fd80003800000 */
[----:B------:R2:W-:Y:S02]  /*24d0*/  REDG.E.ADD.STRONG.GPU desc[UR12][R10.64+0xa00], R19 ;  /* 0x000a00130a00798e */ /* 0x0005e4000c12e10c */
.L_x_1001:
[----:B------:R-:W-:Y:S05]  /*24e0*/  BSYNC.RECONVERGENT B1 ;  /* 0x0000000000017941 */ /* 0x000fea0003800200 */
.L_x_1000:
[----:B------:R-:W-:Y:S04]  /*24f0*/  BSSY.RECONVERGENT B1, `(.L_x_1002) ;  /* 0x0000003000017945 */ /* 0x000fe80003800200 */
[----:B------:R-:W-:Y:S05]  /*2500*/  @!P1 BRA `(.L_x_1003) ;  /* 0x0000000000049947 */ /* 0x000fea0003800000 */
[----:B------:R3:W-:Y:S02]  /*2510*/  REDG.E.ADD.STRONG.GPU desc[UR12][R10.64+0xe00], R37 ;  /* 0x000e00250a00798e */ /* 0x0007e4000c12e10c */
.L_x_1003:
[----:B------:R-:W-:Y:S05]  /*2520*/  BSYNC.RECONVERGENT B1 ;  /* 0x0000000000017941 */ /* 0x000fea0003800200 */
.L_x_1002:
[----:B------:R-:W-:Y:S04]  /*2530*/  BSSY.RECONVERGENT B1, `(.L_x_1004) ;  /* 0x0000003000017945 */ /* 0x000fe80003800200 */
[----:B------:R-:W-:Y:S05]  /*2540*/  @!P2 BRA `(.L_x_1005) ;  /* 0x000000000004a947 */ /* 0x000fea0003800000 */
[----:B------:R4:W-:Y:S02]  /*2550*/  REDG.E.ADD.STRONG.GPU desc[UR12][R10.64+0x1200], R39 ;  /* 0x001200270a00798e */ /* 0x0009e4000c12e10c */
.L_x_1005:
[----:B------:R-:W-:Y:S05]  /*2560*/  BSYNC.RECONVERGENT B1 ;  /* 0x0000000000017941 */ /* 0x000fea0003800200 */
.L_x_1004:
[----:B------:R-:W-:Y:S04]  /*2570*/  BSSY.RECONVERGENT B1, `(.L_x_1006) ;  /* 0x0000003000017945 */ /* 0x000fe80003800200 */
[----:B------:R-:W-:Y:S05]  /*2580*/  @!P3 BRA `(.L_x_1007) ;  /* 0x000000000004b947 */ /* 0x000fea0003800000 */
[----:B------:R0:W-:Y:S02]  /*2590*/  REDG.E.ADD.STRONG.GPU desc[UR12][R10.64+0x1600], R41 ;  /* 0x001600290a00798e */ /* 0x0001e4000c12e10c */
.L_x_1007:
[----:B------:R-:W-:Y:S05]  /*25a0*/  BSYNC.RECONVERGENT B1 ;  /* 0x0000000000017941 */ /* 0x000fea0003800200 */
.L_x_1006:
[----:B------:R-:W-:Y:S04]  /*25b0*/  BSSY.RECONVERGENT B1, `(.L_x_1008) ;  /* 0x0000003000017945 */ /* 0x000fe80003800200 */
[----:B------:R-:W-:Y:S05]  /*25c0*/  @!P4 BRA `(.L_x_1009) ;  /* 0x000000000004c947 */ /* 0x000fea0003800000 */
[----:B------:R0:W-:Y:S02]  /*25d0*/  REDG.E.ADD.STRONG.GPU desc[UR12][R10.64+0x1a00], R43 ;  /* 0x001a002b0a00798e */ /* 0x0001e4000c12e10c */
.L_x_1009:
[----:B------:R-:W-:Y:S05]  /*25e0*/  BSYNC.RECONVERGENT B1 ;  /* 0x0000000000017941 */ /* 0x000fea0003800200 */
.L_x_1008:
[----:B------:R-:W-:Y:S04]  /*25f0*/  BSSY.RECONVERGENT B1, `(.L_x_1010) ;  /* 0x0000003000017945 */ /* 0x000fe80003800200 */
[----:B------:R-:W-:Y:S05]  /*2600*/  @!P5 BRA `(.L_x_1011) ;  /* 0x000000000004d947 */ /* 0x000fea0003800000 */
[----:B------:R0:W-:Y:S02]  /*2610*/  REDG.E.ADD.STRONG.GPU desc[UR12][R10.64+0x1e00], R45 ;  /* 0x001e002d0a00798e */ /* 0x0001e4000c12e10c */
.L_x_1011:
[----:B------:R-:W-:Y:S05]  /*2620*/  BSYNC.RECONVERGENT B1 ;  /* 0x0000000000017941 */ /* 0x000fea0003800200 */
.L_x_1010:
[----:B------:R-:W-:Y:S05]  /*2630*/  @P0 BRA `(.L_x_1012) ;  /* 0xfffffffc00280947 */ /* 0x000fea000383ffff */
[----:B------:R-:W-:-:S07]  /*2640*/  IMAD.MOV.U32 R2, RZ, RZ, R5 ;  /* 0x000000ffff027224 */ /* 0x000fce00078e0005 */
.L_x_995:
[----:B------:R-:W-:-:S13]  /*2650*/  ISETP.NE.AND P0, PT, R26, RZ, PT ;  /* 0x000000ff1a00720c */ /* 0x000fda0003f05270 */
[----:B------:R-:W-:Y:S05]  /*2660*/  @!P0 BRA `(.L_x_960) ;  /* 0x0000000400388947 */ /* 0x000fea0003800000 */
[----:B------:R-:W-:-:S13]  /*2670*/  ISETP.GE.U32.AND P0, PT, R23, 0x3, PT ;  /* 0x000000031700780c */ /* 0x000fda0003f06070 */
[----:B------:R-:W-:Y:S05]  /*2680*/  @!P0 BRA `(.L_x_1013) ;  /* 0x0000000000a48947 */ /* 0x000fea0003800000 */
[----:B------:R-:W-:Y:S01]  /*2690*/  IMAD R3, R2, 0x400, R8 ;  /* 0x0000040002037824 */ /* 0x000fe200078e0208 */
[----:B------:R-:W-:Y:S04]  /*26a0*/  BSSY.RECONVERGENT B1, `(.L_x_1014) ;  /* 0x000000e000017945 */ /* 0x000fe80003800200 */
[----:B-1---5:R-:W1:Y:S04]  /*26b0*/  LDS R13, [R3+0x200] ;  /* 0x00020000030d7984 */ /* 0x022e680000000800 */
[----:B0-----:R-:W0:Y:S04]  /*26c0*/  LDS R15, [R3+0x600] ;  /* 0x00060000030f7984 */ /* 0x001e280000000800 */
[----:B--2---:R-:W2:Y:S04]  /*26d0*/  LDS R17, [R3+0xa00] ;  /* 0x000a000003117984 */ /* 0x004ea80000000800 */
[----:B---3--:R-:W3:Y:S01]  /*26e0*/  LDS R19, [R3+0xe00] ;  /* 0x000e000003137984 */ /* 0x008ee20000000800 */
[----:B-1----:R-:W-:-:S02]  /*26f0*/  ISETP.NE.AND P0, PT, R13, RZ, PT ;  /* 0x000000ff0d00720c */ /* 0x002fc40003f05270 */
[----:B0-----:R-:W-:Y:S02]  /*2700*/  ISETP.NE.AND P1, PT, R15, RZ, PT ;  /* 0x000000ff0f00720c */ /* 0x001fe40003f25270 */
[----:B--2---:R-:W-:Y:S02]  /*2710*/  ISETP.NE.AND P2, PT, R17, RZ, PT ;  /* 0x000000ff1100720c */ /* 0x004fe40003f45270 */
[----:B---3--:R-:W-:-:S07]  /*2720*/  ISETP.NE.AND P3, PT, R19, RZ, PT ;  /* 0x000000ff1300720c */ /* 0x008fce0003f65270 */
[----:B------:R-:W-:Y:S06]  /*2730*/  @!P0 BRA `(.L_x_1015) ;  /* 0x0000000000108947 */ /* 0x000fec0003800000 */
[----:B----4-:R-:W0:Y:S01]  /*2740*/  LDC.64 R10, c[0x0][0x380] ;  /* 0x0000e000ff0a7b82 */ /* 0x010e220000000a00 */
[----:B------:R-:W-:-:S04]  /*2750*/  IMAD R3, R2, 0x100, R9 ;  /* 0x0000010002037824 */ /* 0x000fc800078e0209 */
[----:B0-----:R-:W-:-:S05]  /*2760*/  IMAD.WIDE.U32 R10, R3, 0x4, R10 ;  /* 0x00000004030a7825 */ /* 0x001fca00078e000a */
[----:B------:R0:W-:Y:S02]  /*2770*/  REDG.E.ADD.STRONG.GPU desc[UR12][R10.64+0x200], R13 ;  /* 0x0002000d0a00798e */ /* 0x0001e4000c12e10c */
.L_x_1015:
[----:B------:R-:W-:Y:S05]  /*2780*/  BSYNC.RECONVERGENT B1 ;  /* 0x0000000000017941 */ /* 0x000fea0003800200 */
.L_x_1014:
[----:B------:R-:W-:Y:S04]  /*2790*/  BSSY.RECONVERGENT B1, `(.L_x_1016) ;  /* 0x0000007000017945 */ /* 0x000fe80003800200 */
[----:B------:R-:W-:Y:S05]  /*27a0*/  @!P1 BRA `(.L_x_1017) ;  /* 0x0000000000149947 */ /* 0x000fea0003800000 */
[----:B0---4-:R-:W0:Y:S01]  /*27b0*/  LDC.64 R10, c[0x0][0x380] ;  /* 0x0000e000ff0a7b82 */ /* 0x011e220000000a00 */
[----:B------:R-:W-:-:S04]  /*27c0*/  IMAD R3, R2, 0x100, R9 ;  /* 0x0000010002037824 */ /* 0x000fc800078e0209 */
[----:B------:R-:W-:-:S04]  /*27d0*/  VIADD R3, R3, 0x100 ;  /* 0x0000010003037836 */ /* 0x000fc80000000000 */
[----:B0-----:R-:W-:-:S05]  /*27e0*/  IMAD.WIDE.U32 R10, R3, 0x4, R10 ;  /* 0x00000004030a7825 */ /* 0x001fca00078e000a */
[----:B------:R1:W-:Y:S02]  /*27f0*/  REDG.E.ADD.STRONG.GPU desc[UR12][R10.64+0x200], R15 ;  /* 0x0002000f0a00798e */ /* 0x0003e4000c12e10c */
.L_x_1017:
[----:B------:R-:W-:Y:S05]  /*2800*/  BSYNC.RECONVERGENT B1 ;  /* 0x0000000000017941 */ /* 0x000fea0003800200 */
.L_x_1016:
[----:B------:R-:W-:Y:S04]  /*2810*/  BSSY.RECONVERGENT B1, `(.L_x_1018) ;  /* 0x0000007000017945 */ /* 0x000fe80003800200 */
[----:B------:R-:W-:Y:S05]  /*2820*/  @!P2 BRA `(.L_x_1019) ;  /* 0x000000000014a947 */ /* 0x000fea0003800000 */
[----:B01--4-:R-:W0:Y:S01]  /*2830*/  LDC.64 R10, c[0x0][0x380] ;  /* 0x0000e000ff0a7b82 */ /* 0x013e220000000a00 */
[----:B------:R-:W-:-:S04]  /*2840*/  IMAD R3, R2, 0x100, R9 ;  /* 0x0000010002037824 */ /* 0x000fc800078e0209 */
[----:B------:R-:W-:-:S04]  /*2850*/  VIADD R3, R3, 0x200 ;  /* 0x0000020003037836 */ /* 0x000fc80000000000 */
[----:B0-----:R-:W-:-:S05]  /*2860*/  IMAD.WIDE.U32 R10, R3, 0x4, R10 ;  /* 0x00000004030a7825 */ /* 0x001fca00078e000a */
[----:B------:R2:W-:Y:S02]  /*2870*/  REDG.E.ADD.STRONG.GPU desc[UR12][R10.64+0x200], R17 ;  /* 0x000200110a00798e */ /* 0x0005e4000c12e10c */
.L_x_1019:
[----:B------:R-:W-:Y:S05]  /*2880*/  BSYNC.RECONVERGENT B1 ;  /* 0x0000000000017941 */ /* 0x000fea0003800200 */
.L_x_1018:
[----:B------:R-:W-:Y:S04]  /*2890*/  BSSY.RECONVERGENT B1, `(.L_x_1020) ;  /* 0x0000007000017945 */ /* 0x000fe80003800200 */
[----:B------:R-:W-:Y:S05]  /*28a0*/  @!P3 BRA `(.L_x_1021) ;  /* 0x000000000014b947 */ /* 0x000fea0003800000 */
[----:B012-4-:R-:W0:Y:S01]  /*28b0*/  LDC.64 R10, c[0x0][0x380] ;  /* 0x0000e000ff0a7b82 */ /* 0x017e220000000a00 */
[----:B------:R-:W-:-:S04]  /*28c0*/  IMAD R3, R2, 0x100, R9 ;  /* 0x0000010002037824 */ /* 0x000fc800078e0209 */
[----:B------:R-:W-:-:S04]  /*28d0*/  VIADD R3, R3, 0x300 ;  /* 0x0000030003037836 */ /* 0x000fc80000000000 */
[----:B0-----:R-:W-:-:S05]  /*28e0*/  IMAD.WIDE.U32 R10, R3, 0x4, R10 ;  /* 0x00000004030a7825 */ /* 0x001fca00078e000a */
[----:B------:R3:W-:Y:S02]  /*28f0*/  REDG.E.ADD.STRONG.GPU desc[UR12][R10.64+0x200], R19 ;  /* 0x000200130a00798e */ /* 0x0007e4000c12e10c */
.L_x_1021:
[----:B------:R-:W-:Y:S05]  /*2900*/  BSYNC.RECONVERGENT B1 ;  /* 0x0000000000017941 */ /* 0x000fea0003800200 */
.L_x_1020:
[----:B------:R-:W-:-:S07]  /*2910*/  VIADD R2, R2, 0x4 ;  /* 0x0000000402027836 */ /* 0x000fce0000000000 */
.L_x_1013:
[----:B------:R-:W-:-:S13]  /*2920*/  ISETP.NE.AND P0, PT, R25, RZ, PT ;  /* 0x000000ff1900720c */ /* 0x000fda0003f05270 */
[----:B------:R-:W-:Y:S05]  /*2930*/  @!P0 BRA `(.L_x_960) ;  /* 0x0000000000848947 */ /* 0x000fea0003800000 */
[----:B------:R-:W-:-:S13]  /*2940*/  ISETP.NE.AND P0, PT, R22, RZ, PT ;  /* 0x000000ff1600720c */ /* 0x000fda0003f05270 */
[----:B------:R-:W-:Y:S05]  /*2950*/  @!P0 BRA `(.L_x_1022) ;  /* 0x0000000000548947 */ /* 0x000fea0003800000 */
[----:B012345:R-:W-:Y:S01]  /*2960*/  IMAD R10, R2, 0x400, R8 ;  /* 0x00000400020a7824 */ /* 0x03ffe200078e0208 */
[----:B------:R-:W-:Y:S04]  /*2970*/  BSSY.RECONVERGENT B1, `(.L_x_1023) ;  /* 0x000000a000017945 */ /* 0x000fe80003800200 */
[----:B------:R-:W0:Y:S04]  /*2980*/  LDS R3, [R10+0x200] ;  /* 0x000200000a037984 */ /* 0x000e280000000800 */
        /* <DEDUP_REMOVED lines=8> */
.L_x_1024:
[----:B------:R-:W-:Y:S05]  /*2a10*/  BSYNC.RECONVERGENT B1 ;  /* 0x0000000000017941 */ /* 0x000fea0003800200 */
.L_x_1023:
[----:B------:R-:W-:Y:S04]  /*2a20*/  BSSY.RECONVERGENT B1, `(.L_x_1025) ;  /* 0x0000007000017945 */ /* 0x000fe80003800200 */
[----:B------:R-:W-:Y:S05]  /*2a30*/  @!P1 BRA `(.L_x_1026) ;  /* 0x0000000000149947 */ /* 0x000fea0003800000 */
[----:B0-----:R-:W0:Y:S01]  /*2a40*/  LDC.64 R10, c[0x0][0x380] ;  /* 0x0000e000ff0a7b82 */ /* 0x001e220000000a00 */
[----:B------:R-:W-:-:S04]  /*2a50*/  IMAD R3, R2, 0x100, R9 ;  /* 0x0000010002037824 */ /* 0x000fc800078e0209 */
[----:B------:R-:W-:-:S04]  /*2a60*/  VIADD R3, R3, 0x100 ;  /* 0x0000010003037836 */ /* 0x000fc80000000000 */
[----:B0-----:R-:W-:-:S05]  /*2a70*/  IMAD.WIDE.U32 R10, R3, 0x4, R10 ;  /* 0x00000004030a7825 */ /* 0x001fca00078e000a */
[----:B------:R1:W-:Y:S02]  /*2a80*/  REDG.E.ADD.STRONG.GPU desc[UR12][R10.64+0x200], R13 ;  /* 0x0002000d0a00798e */ /* 0x0003e4000c12e10c */
.L_x_1026:
[----:B------:R-:W-:Y:S05]  /*2a90*/  BSYNC.RECONVERGENT B1 ;  /* 0x0000000000017941 */ /* 0x000fea0003800200 */
.L_x_1025:
[----:B------:R-:W-:-:S07]  /*2aa0*/  VIADD R2, R2, 0x2 ;  /* 0x0000000202027836 */ /* 0x000fce0000000000 */
.L_x_1022:
[----:B------:R-:W-:-:S13]  /*2ab0*/  ISETP.NE.AND P0, PT, R4, RZ, PT ;  /* 0x000000ff0400720c */ /* 0x000fda0003f05270 */
[----:B------:R-:W-:Y:S05]  /*2ac0*/  @!P0 BRA `(.L_x_960) ;  /* 0x0000000000208947 */ /* 0x000fea0003800000 */
[----:B0-----:R-:W-:-:S05]  /*2ad0*/  IMAD R3, R2, 0x400, R8 ;  /* 0x0000040002037824 */ /* 0x001fca00078e0208 */
[----:B-1---5:R-:W0:Y:S02]  /*2ae0*/  LDS R13, [R3+0x200] ;  /* 0x00020000030d7984 */ /* 0x022e240000000800 */
[----:B0-----:R-:W-:-:S13]  /*2af0*/  ISETP.NE.AND P0, PT, R13, RZ, PT ;  /* 0x000000ff0d00720c */ /* 0x001fda0003f05270 */
[----:B------:R-:W-:Y:S05]  /*2b00*/  @!P0 BRA `(.L_x_960) ;  /* 0x0000000000108947 */ /* 0x000fea0003800000 */
[----:B--234-:R-:W0:Y:S01]  /*2b10*/  LDC.64 R10, c[0x0][0x380] ;  /* 0x0000e000ff0a7b82 */ /* 0x01ce220000000a00 */
[----:B------:R-:W-:-:S04]  /*2b20*/  IMAD R3, R2, 0x100, R9 ;  /* 0x0000010002037824 */ /* 0x000fc800078e0209 */
[----:B0-----:R-:W-:-:S05]  /*2b30*/  IMAD.WIDE.U32 R2, R3, 0x4, R10 ;  /* 0x0000000403027825 */ /* 0x001fca00078e000a */
[----:B------:R0:W-:Y:S02]  /*2b40*/  REDG.E.ADD.STRONG.GPU desc[UR12][R2.64+0x200], R13 ;  /* 0x0002000d0200798e */ /* 0x0001e4000c12e10c */
.L_x_960:
[----:B------:R-:W-:Y:S05]  /*2b50*/  BSYNC.RECONVERGENT B0 ;  /* 0x0000000000007941 */ /* 0x000fea0003800200 */
.L_x_959:
[----:B------:R-:W-:Y:S01]  /*2b60*/  BAR.SYNC.DEFER_BLOCKING 0x0 ;  /* 0x0000000000007b1d */ /* 0x000fe20000010000 */
[----:B------:R-:W-:-:S04]  /*2b70*/  UIADD3 UR4, UPT, UPT, UR4, 0x1, URZ ;  /* 0x0000000104047890 */ /* 0x000fc8000fffe0ff */
[----:B------:R-:W-:-:S09]  /*2b80*/  UISETP.NE.AND UP0, UPT, UR4, UR7, UPT ;  /* 0x000000070400728c */ /* 0x000fd2000bf05270 */
[----:B------:R-:W-:Y:S05]  /*2b90*/  BRA.U UP0, `(.L_x_1027) ;  /* 0xffffffd500d07547 */ /* 0x000fea000b83ffff */
[----:B------:R-:W-:Y:S05]  /*2ba0*/  EXIT ;  /* 0x000000000000794d */ /* 0x000fea0003800000 */
.L_x_1028:
        /* <DEDUP_REMOVED lines=13> */
.L_x_1410:


//--------------------- .text._ZN3cub18CUB_300001_SM_10006detail10radix_sort31DeviceRadixSortSingleTileKernelINS1_5radix10policy_hubI19preprocess_vertex_tNS0_8NullTypeEjE10Policy1000ELNS0_9SortOrderE0ES6_S7_j30preprocess_vertex_decomposer_tEEvPKT1_PSC_PKT2_PSG_T3_iiT4_ --------------------------
	.section	.text._ZN3cub18CUB_300001_SM_10006detail10radix_sort31DeviceRadixSortSingleTileKernelINS1_5radix10policy_hubI19preprocess_vertex_tNS0_8NullTypeEjE10Policy1000ELNS0_9SortOrderE0ES6_S7_j30preprocess_vertex_decomposer_tEEvPKT1_PSC_PKT2_PSG_T3_iiT4_,"ax",@progbits
	.align	128
        .global         _ZN3cub18CUB_300001_SM_10006detail10radix_sort31DeviceRadixSortSingleTileKernelINS1_5radix10policy_hubI19preprocess_vertex_tNS0_8NullTypeEjE10Policy1000ELNS0_9SortOrderE0ES6_S7_j30preprocess_vertex_decomposer_tEEvPKT1_PSC_PKT2_PSG_T3_iiT4_
        .type           _ZN3cub18CUB_300001_SM_10006detail10radix_sort31DeviceRadixSortSingleTileKernelINS1_5radix10policy_hubI19preprocess_vertex_tNS0_8NullTypeEjE10Policy1000ELNS0_9SortOrderE0ES6_S7_j30preprocess_vertex_decomposer_tEEvPKT1_PSC_PKT2_PSG_T3_iiT4_,@function
        .size           _ZN3cub18CUB_300001_SM_10006detail10radix_sort31DeviceRadixSortSingleTileKernelINS1_5radix10policy_hubI19preprocess_vertex_tNS0_8NullTypeEjE10Policy1000ELNS0_9SortOrderE0ES6_S7_j30preprocess_vertex_decomposer_tEEvPKT1_PSC_PKT2_PSG_T3_iiT4_,(.L_x_1411 - _ZN3cub18CUB_300001_SM_10006detail10radix_sort31DeviceRadixSortSingleTileKernelINS1_5radix10policy_hubI19preprocess_vertex_tNS0_8NullTypeEjE10Policy1000ELNS0_9SortOrderE0ES6_S7_j30preprocess_vertex_decomposer_tEEvPKT1_PSC_PKT2_PSG_T3_iiT4_)
        .other          _ZN3cub18CUB_300001_SM_10006detail10radix_sort31DeviceRadixSortSingleTileKernelINS1_5radix10policy_hubI19preprocess_vertex_tNS0_8NullTypeEjE10Policy1000ELNS0_9SortOrderE0ES6_S7_j30preprocess_vertex_decomposer_tEEvPKT1_PSC_PKT2_PSG_T3_iiT4_,@"STO_CUDA_ENTRY STV_DEFAULT"
_ZN3cub18CUB_300001_SM_10006detail10radix_sort31DeviceRadixSortSingleTileKernelINS1_5radix10policy_hubI19preprocess_vertex_tNS0_8NullTypeEjE10Policy1000ELNS0_9SortOrderE0ES6_S7_j30preprocess_vertex_decomposer_tEEvPKT1_PSC_PKT2_PSG_T3_iiT4_:
.text._ZN3cub18CUB_300001_SM_10006detail10radix_sort31DeviceRadixSortSingleTileKernelINS1_5radix10policy_hubI19preprocess_vertex_tNS0_8NullTypeEjE10Policy1000ELNS0_9SortOrderE0ES6_S7_j30preprocess_vertex_decomposer_tEEvPKT1_PSC_PKT2_PSG_T3_iiT4_:
[----:B------:R-:W-:Y:S01]  /*0000*/  LDC R1, c[0x0][0x37c] ;  /* 0x0000df00ff017b82 */ /* 0x000fe20000000800 */
[----:B------:R-:W0:Y:S07]  /*0010*/  S2R R22, SR_TID.X ;  /* 0x0000000000167919 */ /* 0x000e2e0000002100 */
[----:B------:R-:W1:Y:S01]  /*0020*/  LDC.64 R4, c[0x0][0x380] ;  /* 0x0000e000ff047b82 */ /* 0x000e620000000a00 */
[----:B------:R-:W2:Y:S01]  /*0030*/  LDCU UR4, c[0x0][0x3a0] ;  /* 0x00007400ff0477ac */ /* 0x000ea20008000800 */
[----:B------:R-:W-:Y:S01]  /*0040*/  IMAD.MOV.U32 R24, RZ, RZ, -0x1 ;  /* 0xffffffffff187424 */ /* 0x000fe200078e00ff */
[----:B------:R-:W-:Y:S01]  /*0050*/  MOV R25, 0xffffffff ;  /* 0xffffffff00197802 */ /* 0x000fe20000000f00 */
[----:B------:R-:W-:Y:S01]  /*0060*/  IMAD.MOV.U32 R26, RZ, RZ, -0x1 ;  /* 0xffffffffff1a7424 */ /* 0x000fe200078e00ff */
[----:B------:R-:W3:Y:S01]  /*0070*/  LDCU.64 UR10, c[0x0][0x358] ;  /* 0x00006b00ff0a77ac */ /* 0x000ee20008000a00 */
[----:B------:R-:W-:-:S02]  /*0080*/  CS2R R12, SRZ ;  /* 0x00000000000c7805 */ /* 0x000fc4000001ff00 */
[----:B------:R-:W-:Y:S01]  /*0090*/  CS2R R14, SRZ ;  /* 0x00000000000e7805 */ /* 0x000fe2000001ff00 */
[----:B------:R-:W4:Y:S01]  /*00a0*/  S2UR UR5, SR_CgaCtaId ;  /* 0x00000000000579c3 */ /* 0x000f220000008800 */
[----:B------:R-:W-:Y:S02]  /*00b0*/  CS2R R16, SRZ ;  /* 0x0000000000107805 */ /* 0x000fe4000001ff00 */
[----:B------:R-:W-:Y:S02]  /*00c0*/  CS2R R18, SRZ ;  /* 0x0000000000127805 */ /* 0x000fe4000001ff00 */
[----:B------:R-:W-:Y:S01]  /*00d0*/  CS2R R20, SRZ ;  /* 0x0000000000147805 */ /* 0x000fe2000001ff00 */
[----:B------:R-:W4:Y:S01]  /*00e0*/  LDCU UR6, c[0x0][0x3a4] ;  /* 0x00007480ff0677ac */ /* 0x000f220008000800 */
[----:B------:R-:W4:Y:S01]  /*00f0*/  LDCU UR7, c[0x0][0x3a8] ;  /* 0x00007500ff0777ac */ /* 0x000f220008000800 */
[----:B------:R-:W1:Y:S01]  /*0100*/  LDCU UR12, c[0x0][0x3a8] ;  /* 0x00007500ff0c77ac */ /* 0x000e620008000800 */
[----:B0-----:R-:W-:-:S04]  /*0110*/  IMAD R3, R22, 0x3, RZ ;  /* 0x0000000316037824 */ /* 0x001fc800078e02ff */
[C---:B------:R-:W-:Y:S01]  /*0120*/  VIADD R0, R3.reuse, 0x1 ;  /* 0x0000000103007836 */ /* 0x040fe20000000000 */
[C---:B--2---:R-:W-:Y:S01]  /*0130*/  ISETP.GE.AND P0, PT, R3.reuse, UR4, PT ;  /* 0x0000000403007c0c */ /* 0x044fe2000bf06270 */
[C---:B------:R-:W-:Y:S02]  /*0140*/  VIADD R2, R3.reuse, 0x2 ;  /* 0x0000000203027836 */ /* 0x040fe40000000000 */
[----:B-1----:R-:W-:Y:S01]  /*0150*/  IMAD.WIDE.U32 R4, R3, 0x18, R4 ;  /* 0x0000001803047825 */ /* 0x002fe200078e0004 */
[----:B------:R-:W-:Y:S02]  /*0160*/  ISETP.GE.AND P1, PT, R0, UR4, PT ;  /* 0x0000000400007c0c */ /* 0x000fe4000bf26270 */
[----:B------:R-:W-:Y:S02]  /*0170*/  ISETP.GE.AND P2, PT, R2, UR4, PT ;  /* 0x0000000402007c0c */ /* 0x000fe4000bf46270 */
[----:B------:R-:W-:Y:S01]  /*0180*/  CS2R R2, SRZ ;  /* 0x0000000000027805 */ /* 0x000fe2000001ff00 */
[----:B------:R-:W-:-:S04]  /*0190*/  UMOV UR4, 0x400 ;  /* 0x0000040000047882 */ /* 0x000fc80000000000 */
[----:B---3--:R0:W5:Y:S04]  /*01a0*/  @!P0 LDG.E R24, desc[UR10][R4.64+0x8] ;  /* 0x0000080a04188981 */ /* 0x008168000c1e1900 */
[----:B------:R0:W5:Y:S04]  /*01b0*/  @!P0 LDG.E.64 R2, desc[UR10][R4.64+0x10] ;  /* 0x0000100a04028981 */ /* 0x000168000c1e1b00 */
[----:B------:R0:W5:Y:S04]  /*01c0*/  @!P0 LDG.E.64 R16, desc[UR10][R4.64] ;  /* 0x0000000a04108981 */ /* 0x000168000c1e1b00 */
[----:B------:R0:W5:Y:S04]  /*01d0*/  @!P1 LDG.E R25, desc[UR10][R4.64+0x20] ;  /* 0x0000200a04199981 */ /* 0x000168000c1e1900 */
[----:B------:R0:W5:Y:S04]  /*01e0*/  @!P1 LDG.E.64 R12, desc[UR10][R4.64+0x28] ;  /* 0x0000280a040c9981 */ /* 0x000168000c1e1b00 */
[----:B------:R0:W5:Y:S04]  /*01f0*/  @!P2 LDG.E R26, desc[UR10][R4.64+0x38] ;  /* 0x0000380a041aa981 */ /* 0x000168000c1e1900 */
[----:B------:R0:W5:Y:S04]  /*0200*/  @!P2 LDG.E.64 R14, desc[UR10][R4.64+0x40] ;  /* 0x0000400a040ea981 */ /* 0x000168000c1e1b00 */
[----:B------:R0:W5:Y:S04]  /*0210*/  @!P1 LDG.E.64 R18, desc[UR10][R4.64+0x18] ;  /* 0x0000180a04129981 */ /* 0x000168000c1e1b00 */
[----:B------:R0:W5:Y:S01]  /*0220*/  @!P2 LDG.E.64 R20, desc[UR10][R4.64+0x30] ;  /* 0x0000300a0414a981 */ /* 0x000162000c1e1b00 */
[----:B----4-:R-:W-:Y:S01]  /*0230*/  ULEA UR4, UR5, UR4, 0x18 ;  /* 0x0000000405047291 */ /* 0x010fe2000f8ec0ff */
[----:B------:R-:W-:Y:S01]  /*0240*/  SHF.R.U32.HI R71, RZ, 0x5, R22 ;  /* 0x00000005ff477819 */ /* 0x000fe20000011616 */
[----:B------:R-:W-:-:S02]  /*0250*/  UIADD3 UR8, UPT, UPT, UR6, 0x6, URZ ;  /* 0x0000000606087890 */ /* 0x000fc4000fffe0ff */
[----:B------:R-:W-:Y:S02]  /*0260*/  UIADD3 UR9, UPT, UPT, -UR6, URZ, URZ ;  /* 0x000000ff06097290 */ /* 0x000fe4000fffe1ff */
[C---:B------:R-:W-:Y:S01]  /*0270*/  LEA R27, R22.reuse, UR4, 0x2 ;  /* 0x00000004161b7c11 */ /* 0x040fe2000f8e10ff */
[----:B------:R-:W-:Y:S01]  /*0280*/  UIADD3 UR5, UPT, UPT, -UR6, UR7, URZ ;  /* 0x0000000706057290 */ /* 0x000fe2000fffe1ff */
[----:B------:R-:W-:Y:S01]  /*0290*/  LEA R28, R71, UR4, 0x2 ;  /* 0x00000004471c7c11 */ /* 0x000fe2000f8e10ff */
[----:B------:R-:W-:Y:S01]  /*02a0*/  IMAD.U32 R30, RZ, RZ, UR8 ;  /* 0x00000008ff1e7e24 */ /* 0x000fe2000f8e00ff */
[----:B------:R-:W-:Y:S01]  /*02b0*/  MOV R31, UR9 ;  /* 0x00000009001f7c02 */ /* 0x000fe20008000f00 */
[C---:B------:R-:W-:Y:S02]  /*02c0*/  IMAD R29, R22.reuse, 0x80, R27 ;  /* 0x00000080161d7824 */ /* 0x040fe400078e021b */
[----:B------:R-:W-:Y:S02]  /*02d0*/  IMAD.U32 R32, RZ, RZ, UR5 ;  /* 0x00000005ff207e24 */ /* 0x000fe4000f8e00ff */
[----:B------:R-:W-:Y:S01]  /*02e0*/  IMAD R33, R22, -0x3c, R29 ;  /* 0xffffffc416217824 */ /* 0x000fe200078e021d */
[----:B0-----:R-:W-:Y:S06]  /*02f0*/  BAR.SYNC.DEFER_BLOCKING 0x0 ;  /* 0x0000000000007b1d */ /* 0x001fec0000010000 */
.L_x_1031:
[----:B------:R-:W-:Y:S01]  /*0300*/  VIADD R9, R30, 0xfffffffa ;  /* 0xfffffffa1e097836 */ /* 0x000fe20000000000 */
[----:B0-----:R0:W-:Y:S01]  /*0310*/  STS [R27], RZ ;  /* 0x000000ff1b007388 */ /* 0x0011e20000000800 */
[----:B------:R-:W-:-:S03]  /*0320*/  IMAD.MOV.U32 R0, RZ, RZ, 0x3 ;  /* 0x00000003ff007424 */ /* 0x000fc600078e00ff */
[----:B------:R-:W-:Y:S01]  /*0330*/  ISETP.GE.U32.AND P0, PT, R9, 0x20, PT ;  /* 0x000000200900780c */ /* 0x000fe20003f06070 */
[----:B------:R0:W-:Y:S04]  /*0340*/  STS [R27+0x400], RZ ;  /* 0x000400ff1b007388 */ /* 0x0001e80000000800 */
[----:B------:R0:W-:Y:S04]  /*0350*/  STS [R27+0x800], RZ ;  /* 0x000800ff1b007388 */ /* 0x0001e80000000800 */
[----:B------:R0:W-:Y:S04]  /*0360*/  STS [R27+0xc00], RZ ;  /* 0x000c00ff1b007388 */ /* 0x0001e80000000800 */
[----:B------:R0:W-:Y:S01]  /*0370*/  @P0 STS.U16 [R27], R0 ;  /* 0x000000001b000388 */ /* 0x0001e20000000400 */
[----:B------:R-:W-:Y:S01]  /*0380*/  @P0 MOV R35, 0x2 ;  /* 0x0000000200230802 */ /* 0x000fe20000000f00 */
[----:B------:R-:W-:Y:S01]  /*0390*/  @P0 IMAD.MOV.U32 R34, RZ, RZ, 0x1 ;  /* 0x00000001ff220424 */ /* 0x000fe200078e00ff */
[----:B------:R-:W-:Y:S01]  /*03a0*/  @P0 MOV R38, R27 ;  /* 0x0000001b00260202 */ /* 0x000fe20000000f00 */
[----:B------:R0:W-:Y:S01]  /*03b0*/  STS [R27+0x1000], RZ ;  /* 0x001000ff1b007388 */ /* 0x0001e20000000800 */
[----:B------:R-:W-:-:S02]  /*03c0*/  @P0 IMAD.MOV.U32 R36, RZ, RZ, RZ ;  /* 0x000000ffff240224 */ /* 0x000fc400078e00ff */
[--C-:B------:R-:W-:Y:S01]  /*03d0*/  @P0 IMAD.MOV.U32 R39, RZ, RZ, R27.reuse ;  /* 0x000000ffff270224 */ /* 0x100fe200078e001b */
[----:B------:R0:W-:Y:S01]  /*03e0*/  STS [R27+0x1400], RZ ;  /* 0x001400ff1b007388 */ /* 0x0001e20000000800 */
[----:B------:R-:W-:-:S03]  /*03f0*/  @P0 IMAD.MOV.U32 R37, RZ, RZ, R27 ;  /* 0x000000ffff250224 */ /* 0x000fc600078e001b */
        /* <DEDUP_REMOVED lines=27> */
[----:B-1234-:R-:W-:Y:S05]  /*05b0*/  @P0 BRA `(.L_x_1029) ;  /* 0x0000000000980947 */ /* 0x01efea0003800000 */
[C---:B0-----:R-:W-:Y:S01]  /*05c0*/  VIMNMX R0, PT, PT, R32.reuse, 0x6, PT ;  /* 0x0000000620007848 */ /* 0x041fe20003fe0100 */
[----:B------:R-:W-:Y:S01]  /*05d0*/  IMAD.MOV.U32 R7, RZ, RZ, -0x1 ;  /* 0xffffffffff077424 */ /* 0x000fe200078e00ff */
[----:B-----5:R-:W-:Y:S02]  /*05e0*/  SHF.R.U32.HI R5, RZ, R9, R24 ;  /* 0x00000009ff057219 */ /* 0x020fe40000011618 */
[----:B------:R-:W-:Y:S02]  /*05f0*/  VIADDMNMX.U32 R0, R31, 0x20, R0, PT ;  /* 0x000000201f007846 */ /* 0x000fe40003800000 */
[----:B------:R-:W-:Y:S02]  /*0600*/  ISETP.NE.AND P0, PT, R32, RZ, PT ;  /* 0x000000ff2000720c */ /* 0x000fe40003f05270 */
[----:B------:R-:W-:-:S04]  /*0610*/  SHF.L.U32 R0, R7, R0, RZ ;  /* 0x0000000007007219 */ /* 0x000fc800000006ff */
[----:B------:R-:W-:-:S04]  /*0620*/  LOP3.LUT R5, R5, R0, RZ, 0x30, !PT ;  /* 0x0000000005057212 */ /* 0x000fc800078e30ff */
[----:B------:R-:W-:-:S05]  /*0630*/  SEL R5, R5, RZ, P0 ;  /* 0x000000ff05057207 */ /* 0x000fca0000000000 */
[----:B------:R-:W-:Y:S01]  /*0640*/  IMAD.SHL.U32 R4, R5, 0x400, RZ ;  /* 0x0000040005047824 */ /* 0x000fe200078e00ff */
[----:B------:R-:W-:-:S04]  /*0650*/  SHF.R.U32.HI R5, RZ, 0x4, R5 ;  /* 0x00000004ff057819 */ /* 0x000fc80000011605 */
[----:B------:R-:W-:Y:S02]  /*0660*/  LOP3.LUT R4, R4, 0x7c00, RZ, 0xc0, !PT ;  /* 0x00007c0004047812 */ /* 0x000fe400078ec0ff */
[----:B------:R-:W-:-:S04]  /*0670*/  LOP3.LUT R5, R5, 0x7fffffe, RZ, 0xc0, !PT ;  /* 0x07fffffe05057812 */ /* 0x000fc800078ec0ff */
[----:B------:R-:W-:Y:S02]  /*0680*/  IADD3 R39, PT, PT, R5, R27, R4 ;  /* 0x0000001b05277210 */ /* 0x000fe40007ffe004 */
[----:B------:R-:W-:-:S03]  /*0690*/  SHF.R.U32.HI R5, RZ, R9, R25 ;  /* 0x00000009ff057219 */ /* 0x000fc60000011619 */
[----:B------:R-:W0:Y:S01]  /*06a0*/  LDS.U16 R36, [R39] ;  /* 0x0000000027247984 */ /* 0x000e220000000400 */
[----:B------:R-:W-:-:S04]  /*06b0*/  LOP3.LUT R5, R5, R0, RZ, 0x30, !PT ;  /* 0x0000000005057212 */ /* 0x000fc800078e30ff */
[----:B------:R-:W-:-:S04]  /*06c0*/  SEL R5, R5, RZ, P0 ;  /* 0x000000ff05057207 */ /* 0x000fc80000000000 */
[----:B------:R-:W-:Y:S02]  /*06d0*/  SHF.L.U32 R4, R5, 0xa, RZ ;  /* 0x0000000a05047819 */ /* 0x000fe400000006ff */
[----:B------:R-:W-:Y:S02]  /*06e0*/  SHF.R.U32.HI R5, RZ, 0x4, R5 ;  /* 0x00000004ff057819 */ /* 0x000fe40000011605 */
[----:B------:R-:W-:Y:S02]  /*06f0*/  LOP3.LUT R38, R4, 0x7c00, RZ, 0xc0, !PT ;  /* 0x00007c0004267812 */ /* 0x000fe400078ec0ff */
[----:B------:R-:W-:-:S04]  /*0700*/  LOP3.LUT R5, R5, 0x7fffffe, RZ, 0xc0, !PT ;  /* 0x07fffffe05057812 */ /* 0x000fc800078ec0ff */
[----:B------:R-:W-:Y:S02]  /*0710*/  IADD3 R38, PT, PT, R5, R27, R38 ;  /* 0x0000001b05267210 */ /* 0x000fe40007ffe026 */
[----:B------:R-:W-:-:S04]  /*0720*/  SHF.R.U32.HI R5, RZ, R9, R26 ;  /* 0x00000009ff057219 */ /* 0x000fc8000001161a */
[----:B------:R-:W-:-:S04]  /*0730*/  LOP3.LUT R5, R5, R0, RZ, 0x30, !PT ;  /* 0x0000000005057212 */ /* 0x000fc800078e30ff */
[----:B------:R-:W-:-:S05]  /*0740*/  SEL R5, R5, RZ, P0 ;  /* 0x000000ff05057207 */ /* 0x000fca0000000000 */
[----:B------:R-:W-:Y:S01]  /*0750*/  IMAD.SHL.U32 R0, R5, 0x400, RZ ;  /* 0x0000040005007824 */ /* 0x000fe200078e00ff */
[----:B------:R-:W-:-:S04]  /*0760*/  SHF.R.U32.HI R5, RZ, 0x4, R5 ;  /* 0x00000004ff057819 */ /* 0x000fc80000011605 */
[----:B------:R-:W-:Y:S01]  /*0770*/  LOP3.LUT R0, R0, 0x7c00, RZ, 0xc0, !PT ;  /* 0x00007c0000007812 */ /* 0x000fe200078ec0ff */
[----:B0-----:R-:W-:Y:S01]  /*0780*/  VIADD R4, R36, 0x1 ;  /* 0x0000000124047836 */ /* 0x001fe20000000000 */
[----:B------:R-:W-:-:S04]  /*0790*/  LOP3.LUT R37, R5, 0x7fffffe, RZ, 0xc0, !PT ;  /* 0x07fffffe05257812 */ /* 0x000fc800078ec0ff */
[----:B------:R-:W-:Y:S01]  /*07a0*/  STS.U16 [R39], R4 ;  /* 0x0000000427007388 */ /* 0x000fe20000000400 */
[----:B------:R-:W-:-:S03]  /*07b0*/  IADD3 R37, PT, PT, R37, R27, R0 ;  /* 0x0000001b25257210 */ /* 0x000fc60007ffe000 */
[----:B------:R-:W0:Y:S02]  /*07c0*/  LDS.U16 R34, [R38] ;  /* 0x0000000026227984 */ /* 0x000e240000000400 */
[----:B0-----:R-:W-:-:S05]  /*07d0*/  VIADD R5, R34, 0x1 ;  /* 0x0000000122057836 */ /* 0x001fca0000000000 */
[----:B------:R-:W-:Y:S04]  /*07e0*/  STS.U16 [R38], R5 ;  /* 0x0000000526007388 */ /* 0x000fe80000000400 */
[----:B------:R-:W0:Y:S02]  /*07f0*/  LDS.U16 R35, [R37] ;  /* 0x0000000025237984 */ /* 0x000e240000000400 */
[----:B0-----:R-:W-:-:S05]  /*0800*/  IADD3 R0, PT, PT, R35, 0x1, RZ ;  /* 0x0000000123007810 */ /* 0x001fca0007ffe0ff */
[----:B------:R1:W-:Y:S02]  /*0810*/  STS.U16 [R37], R0 ;  /* 0x0000000025007388 */ /* 0x0003e40000000400 */
.L_x_1029:
[----:B------:R-:W-:Y:S01]  /*0820*/  BAR.SYNC.DEFER_BLOCKING 0x0 ;  /* 0x0000000000007b1d */ /* 0x000fe20000010000 */
[C---:B------:R-:W-:Y:S02]  /*0830*/  ISETP.NE.AND P2, PT, R71.reuse, 0x6, PT ;  /* 0x000000064700780c */ /* 0x040fe40003f45270 */
[----:B------:R-:W-:-:S03]  /*0840*/  ISETP.NE.AND P3, PT, R71, 0x7, PT ;  /* 0x000000074700780c */ /* 0x000fc60003f65270 */
[----:B------:R-:W2:Y:S01]  /*0850*/  S2R R72, SR_LANEID ;  /* 0x0000000000487919 */ /* 0x000ea20000000000 */
[----:B------:R-:W3:Y:S01]  /*0860*/  S2R R9, SR_CgaCtaId ;  /* 0x0000000000097919 */ /* 0x000ee20000008800 */
[----:B------:R-:W-:Y:S04]  /*0870*/  LDS R73, [R29] ;  /* 0x000000001d497984 */ /* 0x000fe80000000800 */
[----:B01----:R-:W0:Y:S04]  /*0880*/  LDS R0, [R29+0x4] ;  /* 0x000004001d007984 */ /* 0x003e280000000800 */
[----:B------:R-:W1:Y:S04]  /*0890*/  LDS R4, [R29+0x8] ;  /* 0x000008001d047984 */ /* 0x000e680000000800 */
[----:B------:R-:W4:Y:S04]  /*08a0*/  LDS R68, [R29+0xc] ;  /* 0x00000c001d447984 */ /* 0x000f280000000800 */
[----:B------:R-:W4:Y:S01]  /*08b0*/  LDS R67, [R29+0x10] ;  /* 0x000010001d437984 */ /* 0x000f220000000800 */
[----:B--2---:R-:W-:-:S03]  /*08c0*/  ISETP.NE.AND P1, PT, R72, 0x1f, PT ;  /* 0x0000001f4800780c */ /* 0x004fc60003f25270 */
[----:B------:R-:W2:Y:S04]  /*08d0*/  LDS R66, [R29+0x14] ;  /* 0x000014001d427984 */ /* 0x000ea80000000800 */
[----:B------:R-:W2:Y:S04]  /*08e0*/  LDS R5, [R29+0x18] ;  /* 0x000018001d057984 */ /* 0x000ea80000000800 */
[----:B------:R-:W2:Y:S04]  /*08f0*/  LDS R41, [R29+0x1c] ;  /* 0x00001c001d297984 */ /* 0x000ea80000000800 */
[----:B------:R-:W2:Y:S04]  /*0900*/  LDS R42, [R29+0x20] ;  /* 0x000020001d2a7984 */ /* 0x000ea80000000800 */
[----:B------:R-:W2:Y:S04]  /*0910*/  LDS R43, [R29+0x24] ;  /* 0x000024001d2b7984 */ /* 0x000ea80000000800 */
[----:B------:R-:W2:Y:S01]  /*0920*/  LDS R44, [R29+0x28] ;  /* 0x000028001d2c7984 */ /* 0x000ea20000000800 */
[----:B0-----:R-:W-:-:S03]  /*0930*/  IMAD.IADD R75, R73, 0x1, R0 ;  /* 0x00000001494b7824 */ /* 0x001fc600078e0200 */
[----:B------:R-:W0:Y:S01]  /*0940*/  LDS R45, [R29+0x2c] ;  /* 0x00002c001d2d7984 */ /* 0x000e220000000800 */
[----:B------:R-:W-:Y:S01]  /*0950*/  MOV R0, 0x400 ;  /* 0x0000040000007802 */ /* 0x000fe20000000f00 */
[----:B-1----:R-:W-:Y:S02]  /*0960*/  IMAD.IADD R69, R4, 0x1, R75 ;  /* 0x0000000104457824 */ /* 0x002fe400078e024b */
[----:B------:R-:W1:Y:S01]  /*0970*/  LDS R46, [R29+0x30] ;  /* 0x000030001d2e7984 */ /* 0x000e620000000800 */
[----:B---3--:R-:W-:Y:S01]  /*0980*/  LEA R0, R9, R0, 0x18 ;  /* 0x0000000009007211 */ /* 0x008fe200078ec0ff */
[----:B----4-:R-:W-:Y:S02]  /*0990*/  IMAD.IADD R68, R68, 0x1, R69 ;  /* 0x0000000144447824 */ /* 0x010fe400078e0245 */
[----:B------:R-:W3:Y:S03]  /*09a0*/  LDS R47, [R29+0x34] ;  /* 0x000034001d2f7984 */ /* 0x000ee60000000800 */
[----:B------:R-:W-:Y:S01]  /*09b0*/  IADD3 R67, PT, PT, R67, R68, RZ ;  /* 0x0000004443437210 */ /* 0x000fe20007ffe0ff */
[----:B------:R-:W4:Y:S04]  /*09c0*/  LDS R48, [R29+0x38] ;  /* 0x000038001d307984 */ /* 0x000f280000000800 */
[----:B--2---:R-:W-:Y:S01]  /*09d0*/  IMAD.IADD R66, R66, 0x1, R67 ;  /* 0x0000000142427824 */ /* 0x004fe200078e0243 */
[----:B------:R-:W2:Y:S03]  /*09e0*/  LDS R49, [R29+0x3c] ;  /* 0x00003c001d317984 */ /* 0x000ea60000000800 */
[----:B------:R-:W-:Y:S01]  /*09f0*/  IMAD.IADD R40, R5, 0x1, R66 ;  /* 0x0000000105287824 */ /* 0x000fe200078e0242 */
[----:B------:R-:W2:Y:S03]  /*0a00*/  LDS R50, [R29+0x40] ;  /* 0x000040001d327984 */ /* 0x000ea60000000800 */
[----:B------:R-:W-:Y:S01]  /*0a10*/  IMAD.IADD R41, R41, 0x1, R40 ;  /* 0x0000000129297824 */ /* 0x000fe200078e0228 */
[----:B------:R-:W2:Y:S04]  /*0a20*/  LDS R51, [R29+0x44] ;  /* 0x000044001d337984 */ /* 0x000ea80000000800 */
[----:B------:R-:W-:Y:S01]  /*0a30*/  IADD3 R42, PT, PT, R42, R41, RZ ;  /* 0x000000292a2a7210 */ /* 0x000fe20007ffe0ff */
[----:B------:R-:W2:Y:S04]  /*0a40*/  LDS R52, [R29+0x48] ;  /* 0x000048001d347984 */ /* 0x000ea80000000800 */
[----:B------:R-:W-:Y:S01]  /*0a50*/  IMAD.IADD R43, R43, 0x1, R42 ;  /* 0x000000012b2b7824 */ /* 0x000fe200078e022a */
[----:B------:R-:W2:Y:S03]  /*0a60*/  LDS R53, [R29+0x4c] ;  /* 0x00004c001d357984 */ /* 0x000ea60000000800 */
[----:B------:R-:W-:Y:S01]  /*0a70*/  IMAD.IADD R44, R44, 0x1, R43 ;  /* 0x000000012c2c7824 */ /* 0x000fe200078e022b */
[----:B------:R-:W2:Y:S03]  /*0a80*/  LDS R54, [R29+0x50] ;  /* 0x000050001d367984 */ /* 0x000ea60000000800 */
[----:B0-----:R-:W-:Y:S01]  /*0a90*/  IMAD.IADD R45, R45, 0x1, R44 ;  /* 0x000000012d2d7824 */ /* 0x001fe200078e022c */
[----:B------:R-:W0:Y:S04]  /*0aa0*/  LDS R55, [R29+0x54] ;  /* 0x000054001d377984 */ /* 0x000e280000000800 */
[----:B-1----:R-:W-:Y:S01]  /*0ab0*/  IADD3 R46, PT, PT, R46, R45, RZ ;  /* 0x0000002d2e2e7210 */ /* 0x002fe20007ffe0ff */
[----:B------:R-:W1:Y:S04]  /*0ac0*/  LDS R56, [R29+0x58] ;  /* 0x000058001d387984 */ /* 0x000e680000000800 */
[----:B---3--:R-:W-:Y:S01]  /*0ad0*/  IMAD.IADD R47, R47, 0x1, R46 ;  /* 0x000000012f2f7824 */ /* 0x008fe200078e022e */
[----:B------:R-:W3:Y:S03]  /*0ae0*/  LDS R57, [R29+0x5c] ;  /* 0x00005c001d397984 */ /* 0x000ee60000000800 */
[----:B----4-:R-:W-:Y:S01]  /*0af0*/  IMAD.IADD R48, R48, 0x1, R47 ;  /* 0x0000000130307824 */ /* 0x010fe200078e022f */
[----:B------:R-:W4:Y:S03]  /*0b00*/  LDS R58, [R29+0x60] ;  /* 0x000060001d3a7984 */ /* 0x000f260000000800 */
[----:B--2---:R-:W-:Y:S01]  /*0b10*/  IMAD.IADD R49, R49, 0x1, R48 ;  /* 0x0000000131317824 */ /* 0x004fe200078e0230 */
[----:B------:R-:W2:Y:S04]  /*0b20*/  LDS R59, [R29+0x64] ;  /* 0x000064001d3b7984 */ /* 0x000ea80000000800 */
[----:B------:R-:W-:Y:S01]  /*0b30*/  IADD3 R50, PT, PT, R50, R49, RZ ;  /* 0x0000003132327210 */ /* 0x000fe20007ffe0ff */
[----:B------:R-:W2:Y:S04]  /*0b40*/  LDS R60, [R29+0x68] ;  /* 0x000068001d3c7984 */ /* 0x000ea80000000800 */
[----:B------:R-:W-:Y:S01]  /*0b50*/  IMAD.IADD R51, R51, 0x1, R50 ;  /* 0x0000000133337824 */ /* 0x000fe200078e0232 */
[----:B------:R-:W2:Y:S03]  /*0b60*/  LDS R61, [R29+0x6c] ;  /* 0x00006c001d3d7984 */ /* 0x000ea60000000800 */
[----:B------:R-:W-:Y:S01]  /*0b70*/  IMAD.IADD R52, R52, 0x1, R51 ;  /* 0x0000000134347824 */ /* 0x000fe200078e0233 */
[----:B------:R-:W2:Y:S03]  /*0b80*/  LDS R62, [R29+0x70] ;  /* 0x000070001d3e7984 */ /* 0x000ea60000000800 */
[----:B------:R-:W-:Y:S01]  /*0b90*/  IMAD.IADD R53, R53, 0x1, R52 ;  /* 0x0000000135357824 */ /* 0x000fe200078e0234 */
[----:B------:R-:W2:Y:S04]  /*0ba0*/  LDS R63, [R29+0x74] ;  /* 0x000074001d3f7984 */ /* 0x000ea80000000800 */
[----:B------:R-:W-:Y:S01]  /*0bb0*/  IADD3 R54, PT, PT, R54, R53, RZ ;  /* 0x0000003536367210 */ /* 0x000fe20007ffe0ff */
[----:B------:R-:W2:Y:S04]  /*0bc0*/  LDS R64, [R29+0x78] ;  /* 0x000078001d407984 */ /* 0x000ea80000000800 */
[----:B0-----:R-:W-:Y:S01]  /*0bd0*/  IMAD.IADD R55, R55, 0x1, R54 ;  /* 0x0000000137377824 */ /* 0x001fe200078e0236 */
[----:B------:R-:W0:Y:S03]  /*0be0*/  LDS R65, [R29+0x7c] ;  /* 0x00007c001d417984 */ /* 0x000e260000000800 */
[----:B-1----:R-:W-:Y:S01]  /*0bf0*/  IMAD.IADD R56, R56, 0x1, R55 ;  /* 0x0000000138387824 */ /* 0x002fe200078e0237 */
[----:B------:R-:W1:Y:S03]  /*0c00*/  LDS R70, [R29+0x80] ;  /* 0x000080001d467984 */ /* 0x000e660000000800 */
[----:B---3--:R-:W-:-:S05]  /*0c10*/  IMAD.IADD R57, R57, 0x1, R56 ;  /* 0x0000000139397824 */ /* 0x008fca00078e0238 */
[----:B----4-:R-:W-:-:S05]  /*0c20*/  IADD3 R58, PT, PT, R58, R57, RZ ;  /* 0x000000393a3a7210 */ /* 0x010fca0007ffe0ff */
[----:B--2---:R-:W-:-:S04]  /*0c30*/  IMAD.IADD R59, R59, 0x1, R58 ;  /* 0x000000013b3b7824 */ /* 0x004fc800078e023a */
[----:B------:R-:W-:-:S04]  /*0c40*/  IMAD.IADD R60, R60, 0x1, R59 ;  /* 0x000000013c3c7824 */ /* 0x000fc800078e023b */
[----:B------:R-:W-:-:S05]  /*0c50*/  IMAD.IADD R61, R61, 0x1, R60 ;  /* 0x000000013d3d7824 */ /* 0x000fca00078e023c */
[----:B------:R-:W-:-:S05]  /*0c60*/  IADD3 R62, PT, PT, R62, R61, RZ ;  /* 0x0000003d3e3e7210 */ /* 0x000fca0007ffe0ff */
[----:B------:R-:W-:-:S04]  /*0c70*/  IMAD.IADD R63, R63, 0x1, R62 ;  /* 0x000000013f3f7824 */ /* 0x000fc800078e023e */
[----:B------:R-:W-:-:S04]  /*0c80*/  IMAD.IADD R64, R64, 0x1, R63 ;  /* 0x0000000140407824 */ /* 0x000fc800078e023f */
[----:B0-----:R-:W-:-:S05]  /*0c90*/  IMAD.IADD R65, R65, 0x1, R64 ;  /* 0x0000000141417824 */ /* 0x001fca00078e0240 */
[----:B-1----:R-:W-:-:S05]  /*0ca0*/  IADD3 R70, PT, PT, R70, R65, RZ ;  /* 0x0000004146467210 */ /* 0x002fca0007ffe0ff */
[----:B------:R-:W0:Y:S02]  /*0cb0*/  SHFL.UP P0, R5, R70, 0x1, RZ ;  /* 0x0420000046057989 */ /* 0x000e2400000000ff */
[----:B0-----:R-:W-:-:S05]  /*0cc0*/  @P0 IMAD.IADD R5, R70, 0x1, R5 ;  /* 0x0000000146050824 */ /* 0x001fca00078e0205 */
[----:B------:R-:W0:Y:S02]  /*0cd0*/  SHFL.UP P0, R4, R5, 0x2, RZ ;  /* 0x0440000005047989 */ /* 0x000e2400000000ff */
[----:B0-----:R-:W-:-:S05]  /*0ce0*/  @P0 IMAD.IADD R4, R5, 0x1, R4 ;  /* 0x0000000105040824 */ /* 0x001fca00078e0204 */
[----:B------:R-:W0:Y:S02]  /*0cf0*/  SHFL.UP P0, R7, R4, 0x4, RZ ;  /* 0x0480000004077989 */ /* 0x000e2400000000ff */
[----:B0-----:R-:W-:-:S05]  /*0d00*/  @P0 IMAD.IADD R7, R4, 0x1, R7 ;  /* 0x0000000104070824 */ /* 0x001fca00078e0207 */
[----:B------:R-:W0:Y:S02]  /*0d10*/  SHFL.UP P0, R74, R7, 0x8, RZ ;  /* 0x05000000074a7989 */ /* 0x000e2400000000ff */
[----:B0-----:R-:W-:-:S05]  /*0d20*/  @P0 IADD3 R74, PT, PT, R7, R74, RZ ;  /* 0x0000004a074a0210 */ /* 0x001fca0007ffe0ff */
        /* <DEDUP_REMOVED lines=9> */
[C---:B0-----:R-:W-:Y:S01]  /*0dc0*/  IMAD.IADD R5, R4.reuse, 0x1, R5 ;  /* 0x0000000104057824 */ /* 0x041fe200078e0205 */
[----:B------:R-:W-:Y:S02]  /*0dd0*/  SEL R23, R4, R23, !P0 ;  /* 0x0000001704177207 */ /* 0x000fe40004000000 */
[----:B------:R-:W-:Y:S01]  /*0de0*/  ISETP.NE.AND P0, PT, R71, 0x2, PT ;  /* 0x000000024700780c */ /* 0x000fe20003f05270 */
[----:B------:R-:W-:-:S03]  /*0df0*/  IMAD.IADD R6, R6, 0x1, R5 ;  /* 0x0000000106067824 */ /* 0x000fc600078e0205 */
[----:B------:R-:W-:Y:S02]  /*0e00*/  SEL R23, R5, R23, !P0 ;  /* 0x0000001705177207 */ /* 0x000fe40004000000 */
[----:B------:R-:W-:Y:S02]  /*0e10*/  ISETP.NE.AND P0, PT, R71, 0x3, PT ;  /* 0x000000034700780c */ /* 0x000fe40003f05270 */
[----:B------:R-:W-:Y:S02]  /*0e20*/  IADD3 R7, PT, PT, R7, R6, RZ ;  /* 0x0000000607077210 */ /* 0x000fe40007ffe0ff */
[----:B------:R-:W-:Y:S02]  /*0e30*/  SEL R23, R6, R23, !P0 ;  /* 0x0000001706177207 */ /* 0x000fe40004000000 */
[----:B------:R-:W-:Y:S01]  /*0e40*/  ISETP.NE.AND P0, PT, R71, 0x5, PT ;  /* 0x000000054700780c */ /* 0x000fe20003f05270 */
[C---:B-1----:R-:W-:Y:S01]  /*0e50*/  IMAD.IADD R8, R7.reuse, 0x1, R8 ;  /* 0x0000000107087824 */ /* 0x042fe200078e0208 */
[----:B------:R-:W-:-:S02]  /*0e60*/  SEL R23, R7, R23, !P1 ;  /* 0x0000001707177207 */ /* 0x000fc40004800000 */
[----:B------:R-:W-:Y:S01]  /*0e70*/  ISETP.GT.U32.AND P1, PT, R22, 0x1f, PT ;  /* 0x0000001f1600780c */ /* 0x000fe20003f24070 */
[----:B------:R-:W-:Y:S01]  /*0e80*/  IMAD.IADD R9, R9, 0x1, R8 ;  /* 0x0000000109097824 */ /* 0x000fe200078e0208 */
[----:B------:R-:W-:Y:S02]  /*0e90*/  SEL R23, R8, R23, !P0 ;  /* 0x0000001708177207 */ /* 0x000fe40004000000 */
[----:B------:R-:W-:Y:S02]  /*0ea0*/  ISETP.NE.AND P0, PT, R72, RZ, PT ;  /* 0x000000ff4800720c */ /* 0x000fe40003f05270 */
[----:B------:R-:W-:Y:S02]  /*0eb0*/  SEL R23, R9, R23, !P2 ;  /* 0x0000001709177207 */ /* 0x000fe40005000000 */
[----:B------:R-:W-:Y:S02]  /*0ec0*/  ISETP.GT.U32.OR P2, PT, R22, 0x1f, P0 ;  /* 0x0000001f1600780c */ /* 0x000fe40000744470 */
[----:B------:R-:W-:-:S02]  /*0ed0*/  IADD3 R10, PT, PT, R10, R9, RZ ;  /* 0x000000090a0a7210 */ /* 0x000fc40007ffe0ff */
[----:B------:R-:W-:Y:S02]  /*0ee0*/  SEL R4, R77, RZ, P0 ;  /* 0x000000ff4d047207 */ /* 0x000fe40000000000 */
[----:B------:R-:W-:Y:S01]  /*0ef0*/  SEL R23, R10, R23, !P3 ;  /* 0x000000170a177207 */ /* 0x000fe20005800000 */
[----:B------:R-:W-:Y:S01]  /*0f00*/  IMAD.IADD R11, R11, 0x1, R10 ;  /* 0x000000010b0b7824 */ /* 0x000fe200078e020a */
[----:B------:R-:W-:-:S03]  /*0f10*/  ISETP.NE.AND P0, PT, R22, RZ, PT ;  /* 0x000000ff1600720c */ /* 0x000fc60003f05270 */
[----:B------:R-:W-:Y:S02]  /*0f20*/  @P1 IMAD.IADD R77, R23, 0x1, R4 ;  /* 0x00000001174d1824 */ /* 0x000fe400078e0204 */
[----:B------:R-:W-:-:S05]  /*0f30*/  @!P2 IMAD.U32 R77, R11, 0x10000, RZ ;  /* 0x000100000b4da824 */ /* 0x000fca00078e00ff */
[----:B------:R-:W-:Y:S01]  /*0f40*/  @!P2 STS [R0+0x8428], R77 ;  /* 0x0084284d0000a388 */ /* 0x000fe20000000800 */
[----:B------:R-:W-:Y:S06]  /*0f50*/  BAR.SYNC.DEFER_BLOCKING 0x0 ;  /* 0x0000000000007b1d */ /* 0x000fec0000010000 */
[----:B------:R-:W0:Y:S02]  /*0f60*/  LDS R4, [R0+0x8428] ;  /* 0x0084280000047984 */ /* 0x000e240000000800 */
[----:B0-----:R-:W-:Y:S02]  /*0f70*/  SEL R4, R4, RZ, P0 ;  /* 0x000000ff04047207 */ /* 0x001fe40000000000 */
[----:B------:R-:W-:-:S02]  /*0f80*/  ISETP.GE.AND P0, PT, R30, UR12, PT ;  /* 0x0000000c1e007c0c */ /* 0x000fc4000bf06270 */
[----:B------:R-:W-:-:S04]  /*0f90*/  IADD3 R4, PT, PT, R4, R77, RZ ;  /* 0x0000004d04047210 */ /* 0x000fc80007ffe0ff */
[-C--:B------:R-:W-:Y:S01]  /*0fa0*/  IADD3 R68, PT, PT, R68, R4.reuse, RZ ;  /* 0x0000000444447210 */ /* 0x080fe20007ffe0ff */
[--C-:B------:R-:W-:Y:S01]  /*0fb0*/  IMAD.IADD R6, R73, 0x1, R4.reuse ;  /* 0x0000000149067824 */ /* 0x100fe200078e0204 */
        /* <DEDUP_REMOVED lines=14> */
[----:B------:R-:W-:Y:S01]  /*10a0*/  IADD3 R63, PT, PT, R63, R4, RZ ;  /* 0x000000043f3f7210 */ /* 0x000fe20007ffe0ff */
[--C-:B------:R-:W-:Y:S01]  /*10b0*/  IMAD.IADD R44, R44, 0x1, R4.reuse ;  /* 0x000000012c2c7824 */ /* 0x100fe200078e0204 */
[----:B------:R-:W-:Y:S01]  /*10c0*/  STS [R29], R4 ;  /* 0x000000041d007388 */ /* 0x000fe20000000800 */
        /* <DEDUP_REMOVED lines=19> */
[----:B------:R-:W-:Y:S01]  /*1200*/  IMAD.IADD R65, R65, 0x1, R4 ;  /* 0x0000000141417824 */ /* 0x000fe200078e0204 */
        /* <DEDUP_REMOVED lines=29> */
[----:B------:R-:W2:Y:S01]  /*13e0*/  LDS.U16 R4, [R37] ;  /* 0x0000000025047984 */ /* 0x000ea20000000400 */
[----:B0-----:R-:W-:Y:S01]  /*13f0*/  IADD3 R5, PT, PT, R5, R36, RZ ;  /* 0x0000002405057210 */ /* 0x001fe20007ffe0ff */
[----:B-1----:R-:W-:-:S02]  /*1400*/  IMAD.IADD R7, R7, 0x1, R34 ;  /* 0x0000000107077824 */ /* 0x002fc400078e0222 */
[----:B--2---:R-:W-:Y:S01]  /*1410*/  IMAD.IADD R35, R4, 0x1, R35 ;  /* 0x0000000104237824 */ /* 0x004fe200078e0223 */
[----:B------:R-:W-:Y:S06]  /*1420*/  BAR.SYNC.DEFER_BLOCKING 0x0 ;  /* 0x0000000000007b1d */ /* 0x000fec0000010000 */
[----:B------:R-:W-:Y:S05]  /*1430*/  @P0 BRA `(.L_x_1030) ;  /* 0x00000000006c0947 */ /* 0x000fea0003800000 */
[--C-:B------:R-:W-:Y:S01]  /*1440*/  IMAD R5, R5, 0x18, R0.reuse ;  /* 0x0000001805057824 */ /* 0x100fe200078e0200 */
[----:B------:R-:W-:Y:S01]  /*1450*/  IADD3 R30, PT, PT, R30, 0x6, RZ ;  /* 0x000000061e1e7810 */ /* 0x000fe20007ffe0ff */
[--C-:B------:R-:W-:Y:S02]  /*1460*/  IMAD R4, R7, 0x18, R0.reuse ;  /* 0x0000001807047824 */ /* 0x100fe400078e0200 */
[----:B------:R-:W-:Y:S01]  /*1470*/  IMAD R7, R35, 0x18, R0 ;  /* 0x0000001823077824 */ /* 0x000fe200078e0200 */
[----:B-----5:R0:W-:Y:S01]  /*1480*/  STS.64 [R5], R16 ;  /* 0x0000001005007388 */ /* 0x0201e20000000a00 */
[----:B------:R-:W-:Y:S02]  /*1490*/  VIADD R31, R31, 0xfffffffa ;  /* 0xfffffffa1f1f7836 */ /* 0x000fe40000000000 */
[----:B------:R-:W-:Y:S01]  /*14a0*/  VIADD R32, R32, 0xfffffffa ;  /* 0xfffffffa20207836 */ /* 0x000fe20000000000 */
[----:B------:R0:W-:Y:S04]  /*14b0*/  STS.64 [R5+0x10], R2 ;  /* 0x0000100205007388 */ /* 0x0001e80000000a00 */
[----:B------:R0:W-:Y:S04]  /*14c0*/  STS [R5+0x8], R24 ;  /* 0x0000081805007388 */ /* 0x0001e80000000800 */
[----:B------:R0:W-:Y:S04]  /*14d0*/  STS.64 [R4], R18 ;  /* 0x0000001204007388 */ /* 0x0001e80000000a00 */
[----:B------:R0:W-:Y:S04]  /*14e0*/  STS.64 [R4+0x10], R12 ;  /* 0x0000100c04007388 */ /* 0x0001e80000000a00 */
[----:B------:R0:W-:Y:S04]  /*14f0*/  STS [R4+0x8], R25 ;  /* 0x0000081904007388 */ /* 0x0001e80000000800 */
[----:B------:R0:W-:Y:S04]  /*1500*/  STS.64 [R7], R20 ;  /* 0x0000001407007388 */ /* 0x0001e80000000a00 */
[----:B------:R0:W-:Y:S04]  /*1510*/  STS.64 [R7+0x10], R14 ;  /* 0x0000100e07007388 */ /* 0x0001e80000000a00 */
[----:B------:R0:W-:Y:S01]  /*1520*/  STS [R7+0x8], R26 ;  /* 0x0000081a07007388 */ /* 0x0001e20000000800 */
[----:B------:R-:W-:Y:S06]  /*1530*/  BAR.SYNC.DEFER_BLOCKING 0x0 ;  /* 0x0000000000007b1d */ /* 0x000fec0000010000 */
[----:B------:R0:W1:Y:S04]  /*1540*/  LDS R24, [R33+0x8] ;  /* 0x0000080021187984 */ /* 0x0000680000000800 */
[----:B------:R0:W2:Y:S04]  /*1550*/  LDS R25, [R33+0x20] ;  /* 0x0000200021197984 */ /* 0x0000a80000000800 */
[----:B------:R0:W3:Y:S04]  /*1560*/  LDS R26, [R33+0x38] ;  /* 0x00003800211a7984 */ /* 0x0000e80000000800 */
[----:B------:R0:W4:Y:S04]  /*1570*/  LDS.64 R2, [R33+0x10] ;  /* 0x0000100021027984 */ /* 0x0001280000000a00 */
[----:B------:R0:W0:Y:S04]  /*1580*/  LDS.64 R12, [R33+0x28] ;  /* 0x00002800210c7984 */ /* 0x0000280000000a00 */
[----:B------:R0:W0:Y:S04]  /*1590*/  LDS.64 R14, [R33+0x40] ;  /* 0x00004000210e7984 */ /* 0x0000280000000a00 */
[----:B------:R0:W0:Y:S04]  /*15a0*/  LDS.64 R16, [R33] ;  /* 0x0000000021107984 */ /* 0x0000280000000a00 */
[----:B------:R0:W0:Y:S04]  /*15b0*/  LDS.64 R18, [R33+0x18] ;  /* 0x0000180021127984 */ /* 0x0000280000000a00 */
[----:B------:R0:W0:Y:S01]  /*15c0*/  LDS.64 R20, [R33+0x30] ;  /* 0x0000300021147984 */ /* 0x0000220000000a00 */
[----:B------:R-:W-:Y:S06]  /*15d0*/  BAR.SYNC.DEFER_BLOCKING 0x0 ;  /* 0x0000000000007b1d */ /* 0x000fec0000010000 */
[----:B------:R-:W-:Y:S05]  /*15e0*/  BRA `(.L_x_1031) ;  /* 0xffffffec00447947 */ /* 0x000fea000383ffff */
.L_x_1030:
[--C-:B------:R-:W-:Y:S01]  /*15f0*/  IMAD R5, R5, 0x18, R0.reuse ;  /* 0x0000001805057824 */ /* 0x100fe200078e0200 */
[----:B------:R-:W0:Y:S01]  /*1600*/  LDCU UR4, c[0x0][0x3a0] ;  /* 0x00007400ff0477ac */ /* 0x000e220008000800 */
[--C-:B------:R-:W-:Y:S02]  /*1610*/  IMAD R7, R7, 0x18, R0.reuse ;  /* 0x0000001807077824 */ /* 0x100fe400078e0200 */
[----:B------:R-:W-:Y:S01]  /*1620*/  IMAD R35, R35, 0x18, R0 ;  /* 0x0000001823237824 */ /* 0x000fe200078e0200 */
[----:B-----5:R-:W-:Y:S01]  /*1630*/  STS.64 [R5], R16 ;  /* 0x0000001005007388 */ /* 0x020fe20000000a00 */
[C---:B------:R-:W-:Y:S01]  /*1640*/  IMAD R33, R22.reuse, -0x30, R33 ;  /* 0xffffffd016217824 */ /* 0x040fe200078e0221 */
[C---:B------:R-:W-:Y:S02]  /*1650*/  IADD3 R0, PT, PT, R22.reuse, 0x100, RZ ;  /* 0x0000010016007810 */ /* 0x040fe40007ffe0ff */
[----:B------:R-:W-:Y:S04]  /*1660*/  STS.64 [R5+0x10], R2 ;  /* 0x0000100205007388 */ /* 0x000fe80000000a00 */
[----:B------:R1:W-:Y:S04]  /*1670*/  STS [R5+0x8], R24 ;  /* 0x0000081805007388 */ /* 0x0003e80000000800 */
[----:B------:R-:W-:Y:S01]  /*1680*/  STS.64 [R7], R18 ;  /* 0x0000001207007388 */ /* 0x000fe20000000a00 */
[----:B0-----:R-:W-:-:S03]  /*1690*/  ISETP.GE.U32.AND P0, PT, R22, UR4, PT ;  /* 0x0000000416007c0c */ /* 0x001fc6000bf06070 */
[----:B------:R-:W-:Y:S01]  /*16a0*/  STS.64 [R7+0x10], R12 ;  /* 0x0000100c07007388 */ /* 0x000fe20000000a00 */
[----:B------:R-:W-:Y:S01]  /*16b0*/  ISETP.GE.U32.AND P1, PT, R0, UR4, PT ;  /* 0x0000000400007c0c */ /* 0x000fe2000bf26070 */
[----:B-1----:R-:W0:Y:S02]  /*16c0*/  LDC.64 R4, c[0x0][0x388] ;  /* 0x0000e200ff047b82 */ /* 0x002e240000000a00 */
[----:B------:R-:W-:Y:S04]  /*16d0*/  STS [R7+0x8], R25 ;  /* 0x0000081907007388 */ /* 0x000fe80000000800 */
[----:B------:R-:W-:Y:S04]  /*16e0*/  STS.64 [R35], R20 ;  /* 0x0000001423007388 */ /* 0x000fe80000000a00 */
[----:B------:R-:W-:Y:S04]  /*16f0*/  STS.64 [R35+0x10], R14 ;  /* 0x0000100e23007388 */ /* 0x000fe80000000a00 */
[----:B------:R-:W-:Y:S01]  /*1700*/  STS [R35+0x8], R26 ;  /* 0x0000081a23007388 */ /* 0x000fe20000000800 */
[----:B------:R-:W-:Y:S01]  /*1710*/  BAR.SYNC.DEFER_BLOCKING 0x0 ;  /* 0x0000000000007b1d */ /* 0x000fe20000010000 */
[----:B0-----:R-:W-:-:S04]  /*1720*/  IMAD.WIDE.U32 R4, R22, 0x18, R4 ;  /* 0x0000001816047825 */ /* 0x001fc800078e0004 */
[----:B------:R-:W-:-:S05]  /*1730*/  VIADD R22, R22, 0x200 ;  /* 0x0000020016167836 */ /* 0x000fca0000000000 */
[----:B------:R-:W-:Y:S01]  /*1740*/  ISETP.GE.U32.AND P2, PT, R22, UR4, PT ;  /* 0x0000000416007c0c */ /* 0x000fe2000bf46070 */
[----:B------:R-:W0:Y:S04]  /*1750*/  LDS.64 R8, [R33+0x1800] ;  /* 0x0018000021087984 */ /* 0x000e280000000a00 */
[----:B------:R-:W1:Y:S04]  /*1760*/  LDS R11, [R33+0x1808] ;  /* 0x00180800210b7984 */ /* 0x000e680000000800 */
[----:B------:R-:W2:Y:S04]  /*1770*/  LDS.64 R2, [R33+0x1810] ;  /* 0x0018100021027984 */ /* 0x000ea80000000a00 */
[----:B------:R-:W3:Y:S04]  /*1780*/  @!P0 LDS.64 R16, [R33] ;  /* 0x0000000021108984 */ /* 0x000ee80000000a00 */
[----:B------:R-:W4:Y:S04]  /*1790*/  @!P0 LDS R13, [R33+0x8] ;  /* 0x00000800210d8984 */ /* 0x000f280000000800 */
[----:B------:R-:W4:Y:S04]  /*17a0*/  @!P0 LDS.64 R6, [R33+0x10] ;  /* 0x0000100021068984 */ /* 0x000f280000000a00 */
[----:B0-----:R0:W-:Y:S04]  /*17b0*/  @!P1 STG.E.64 desc[UR10][R4.64+0x1800], R8 ;  /* 0x0018000804009986 */ /* 0x0011e8000c101b0a */
[----:B-1----:R0:W-:Y:S04]  /*17c0*/  @!P1 STG.E desc[UR10][R4.64+0x1808], R11 ;  /* 0x0018080b04009986 */ /* 0x0021e8000c10190a */
[----:B--2---:R0:W-:Y:S04]  /*17d0*/  @!P1 STG.E.64 desc[UR10][R4.64+0x1810], R2 ;  /* 0x0018100204009986 */ /* 0x0041e8000c101b0a */
[----:B---3--:R0:W-:Y:S04]  /*17e0*/  @!P0 STG.E.64 desc[UR10][R4.64], R16 ;  /* 0x0000001004008986 */ /* 0x0081e8000c101b0a */
[----:B----4-:R0:W-:Y:S04]  /*17f0*/  @!P0 STG.E desc[UR10][R4.64+0x8], R13 ;  /* 0x0000080d04008986 */ /* 0x0101e8000c10190a */
[----:B------:R0:W-:Y:S01]  /*1800*/  @!P0 STG.E.64 desc[UR10][R4.64+0x10], R6 ;  /* 0x0000100604008986 */ /* 0x0001e2000c101b0a */
[----:B------:R-:W-:Y:S05]  /*1810*/  @P2 EXIT ;  /* 0x000000000000294d */ /* 0x000fea0003800000 */
[----:B0-----:R-:W0:Y:S04]  /*1820*/  LDS.64 R6, [R33+0x3000] ;  /* 0x0030000021067984 */ /* 0x001e280000000a00 */
[----:B------:R-:W1:Y:S04]  /*1830*/  LDS R9, [R33+0x3008] ;  /* 0x0030080021097984 */ /* 0x000e680000000800 */
[----:B------:R-:W2:Y:S04]  /*1840*/  LDS.64 R2, [R33+0x3010] ;  /* 0x0030100021027984 */ /* 0x000ea80000000a00 */
[----:B0-----:R-:W-:Y:S04]  /*1850*/  STG.E.64 desc[UR10][R4.64+0x3000], R6 ;  /* 0x0030000604007986 */ /* 0x001fe8000c101b0a */
[----:B-1----:R-:W-:Y:S04]  /*1860*/  STG.E desc[UR10][R4.64+0x3008], R9 ;  /* 0x0030080904007986 */ /* 0x002fe8000c10190a */
[----:B--2---:R-:W-:Y:S01]  /*1870*/  STG.E.64 desc[UR10][R4.64+0x3010], R2 ;  /* 0x0030100204007986 */ /* 0x004fe2000c101b0a */
[----:B------:R-:W-:Y:S05]  /*1880*/  EXIT ;  /* 0x000000000000794d */ /* 0x000fea0003800000 */
.L_x_1032:
        /* <DEDUP_REMOVED lines=15> */
.L_x_1411:


//--------------------- .text._ZN3cub18CUB_300001_SM_10006detail10radix_sort29DeviceRadixSortOnesweepKernelINS1_5radix10policy_hubI6edge_tNS0_8NullTypeEjE10Policy1000ELNS0_9SortOrderE0ES6_S7_jii17edge_decomposer_tEEvPT5_SD_PT3_PKSE_PT1_PKSI_PT2_PKSM_T4_iiT6_ --------------------------
	.section	.text._ZN3cub18CUB_300001_SM_10006detail10radix_sort29DeviceRadixSortOnesweepKernelINS1_5radix10policy_hubI6edge_tNS0_8NullTypeEjE10Policy1000ELNS0_9SortOrderE0ES6_S7_jii17edge_decomposer_tEEvPT5_SD_PT3_PKSE_PT1_PKSI_PT2_PKSM_T4_iiT6_,"ax",@progbits
	.align	128
        .global         _ZN3cub18CUB_300001_SM_10006detail10radix_sort29DeviceRadixSortOnesweepKernelINS1_5radix10policy_hubI6edge_tNS0_8NullTypeEjE10Policy1000ELNS0_9SortOrderE0ES6_S7_jii17edge_decomposer_tEEvPT5_SD_PT3_PKSE_PT1_PKSI_PT2_PKSM_T4_iiT6_
        .type           _ZN3cub18CUB_300001_SM_10006detail10radix_sort29DeviceRadixSortOnesweepKernelINS1_5radix10policy_hubI6edge_tNS0_8NullTypeEjE10Policy1000ELNS0_9SortOrderE0ES6_S7_jii17edge_decomposer_tEEvPT5_SD_PT3_PKSE_PT1_PKSI_PT2_PKSM_T4_iiT6_,@function
        .size           _ZN3cub18CUB_300001_SM_10006detail10radix_sort29DeviceRadixSortOnesweepKernelINS1_5radix10policy_hubI6edge_tNS0_8NullTypeEjE10Policy1000ELNS0_9SortOrderE0ES6_S7_jii17edge_decomposer_tEEvPT5_SD_PT3_PKSE_PT1_PKSI_PT2_PKSM_T4_iiT6_,(.L_x_1412 - _ZN3cub18CUB_300001_SM_10006detail10radix_sort29DeviceRadixSortOnesweepKernelINS1_5radix10policy_hubI6edge_tNS0_8NullTypeEjE10Policy1000ELNS0_9SortOrderE0ES6_S7_jii17edge_decomposer_tEEvPT5_SD_PT3_PKSE_PT1_PKSI_PT2_PKSM_T4_iiT6_)
        .other          _ZN3cub18CUB_300001_SM_10006detail10radix_sort29DeviceRadixSortOnesweepKernelINS1_5radix10policy_hubI6edge_tNS0_8NullTypeEjE10Policy1000ELNS0_9SortOrderE0ES6_S7_jii17edge_decomposer_tEEvPT5_SD_PT3_PKSE_PT1_PKSI_PT2_PKSM_T4_iiT6_,@"STO_CUDA_ENTRY STV_DEFAULT"
_ZN3cub18CUB_300001_SM_10006detail10radix_sort29DeviceRadixSortOnesweepKernelINS1_5radix10policy_hubI6edge_tNS0_8NullTypeEjE10Policy1000ELNS0_9SortOrderE0ES6_S7_jii17edge_decomposer_tEEvPT5_SD_PT3_PKSE_PT1_PKSI_PT2_PKSM_T4_iiT6_:
.text._ZN3cub18CUB_300001_SM_10006detail10radix_sort29DeviceRadixSortOnesweepKernelINS1_5radix10policy_hubI6edge_tNS0_8NullTypeEjE10Policy1000ELNS0_9SortOrderE0ES6_S7_jii17edge_decomposer_tEEvPT5_SD_PT3_PKSE_PT1_PKSI_PT2_PKSM_T4_iiT6_:
        /* <DEDUP_REMOVED lines=13> */
.L_x_1034:
[----:B------:R-:W-:Y:S05]  /*00d0*/  BSYNC.RECONVERGENT B0 ;  /* 0x0000000000007941 */ /* 0x000fea0003800200 */
.L_x_1033:
[----:B------:R-:W1:Y:S08]  /*00e0*/  S2UR UR5, SR_CgaCtaId ;  /* 0x00000000000579c3 */ /* 0x000e700000008800 */
[----:B------:R-:W-:Y:S06]  /*00f0*/  BAR.SYNC.DEFER_BLOCKING 0x0 ;  /* 0x0000000000007b1d */ /* 0x000fec0000010000 */
[----:B------:R-:W-:Y:S01]  /*0100*/  UMOV UR4, 0x400 ;  /* 0x0000040000047882 */ /* 0x000fe20000000000 */
[----:B------:R-:W2:Y:S01]  /*0110*/  S2R R42, SR_LANEID ;  /* 0x00000000002a7919 */ /* 0x000ea20000000000 */
[----:B-1----:R-:W-:Y:S01]  /*0120*/  ULEA UR7, UR5, UR4, 0x18 ;  /* 0x0000000405077291 */ /* 0x002fe2000f8ec0ff */
[----:B------:R-:W1:Y:S01]  /*0130*/  LDCU UR5, c[0x0][0x3c0] ;  /* 0x00007800ff0577ac */ /* 0x000e620008000800 */
[----:B------:R-:W3:Y:S07]  /*0140*/  LDCU UR4, c[0x0][0x3c8] ;  /* 0x00007900ff0477ac */ /* 0x000eee0008000800 */
[----:B------:R-:W4:Y:S02]  /*0150*/  LDS R0, [UR7+0xb400] ;  /* 0x00b40007ff007984 */ /* 0x000f240008000800 */
[----:B----4-:R-:W-:-:S02]  /*0160*/  R2UR UR9, R0 ;  /* 0x00000000000972ca */ /* 0x010fc400000e0000 */
[----:B------:R-:W-:-:S11]  /*0170*/  SHF.R.U32.HI R0, RZ, 0x5, R39 ;  /* 0x00000005ff007819 */ /* 0x000fd60000011627 */
[----:B------:R-:W-:-:S04]  /*0180*/  UIMAD UR6, UR9, 0x1680, URZ ;  /* 0x00001680090678a4 */ /* 0x000fc8000f8e02ff */
[----:B------:R-:W-:-:S04]  /*0190*/  UIADD3 UR12, UPT, UPT, UR6, 0x1680, URZ ;  /* 0x00001680060c7890 */ /* 0x000fc8000fffe0ff */
[----:B-1----:R-:W-:-:S09]  /*01a0*/  UISETP.GT.AND UP0, UPT, UR12, UR5, UPT ;  /* 0x000000050c00728c */ /* 0x002fd2000bf04270 */
[----:B--23--:R-:W-:Y:S05]  /*01b0*/  BRA.U UP0, `(.L_x_1035) ;  /* 0x00000001009c7547 */ /* 0x00cfea000b800000 */
[----:B------:R-:W1:Y:S01]  /*01c0*/  LDCU.64 UR14, c[0x0][0x3a8] ;  /* 0x00007500ff0e77ac */ /* 0x000e620008000a00 */
[C---:B0-----:R-:W-:Y:S02]  /*01d0*/  LOP3.LUT R2, R39.reuse, 0x1f, RZ, 0xc0, !PT ;  /* 0x0000001f27027812 */ /* 0x041fe400078ec0ff */
[----:B------:R-:W-:-:S05]  /*01e0*/  LOP3.LUT R3, R39, 0x3e0, RZ, 0xc0, !PT ;  /* 0x000003e027037812 */ /* 0x000fca00078ec0ff */
[----:B------:R-:W-:-:S05]  /*01f0*/  IMAD R2, R3, 0xf, R2 ;  /* 0x0000000f03027824 */ /* 0x000fca00078e0202 */
[----:B------:R-:W-:-:S05]  /*0200*/  IADD3 R3, P0, PT, R2, UR6, RZ ;  /* 0x0000000602037c10 */ /* 0x000fca000ff1e0ff */
[----:B------:R-:W-:Y:S01]  /*0210*/  IMAD.X R4, RZ, RZ, RZ, P0 ;  /* 0x000000ffff047224 */ /* 0x000fe200000e06ff */
[----:B-1----:R-:W-:-:S04]  /*0220*/  LEA R2, P0, R3, UR14, 0x3 ;  /* 0x0000000e03027c11 */ /* 0x002fc8000f8018ff */
[----:B------:R-:W-:-:S05]  /*0230*/  LEA.HI.X R3, R3, UR15, R4, 0x3, P0 ;  /* 0x0000000f03037c11 */ /* 0x000fca00080f1c04 */
        /* <DEDUP_REMOVED lines=31> */
.L_x_1035:
[C---:B0-----:R-:W-:Y:S01]  /*0430*/  LOP3.LUT R2, R39.reuse, 0x1f, RZ, 0xc0, !PT ;  /* 0x0000001f27027812 */ /* 0x041fe200078ec0ff */
[----:B------:R-:W0:Y:S01]  /*0440*/  LDCU.64 UR14, c[0x0][0x3a8] ;  /* 0x00007500ff0e77ac */ /* 0x000e220008000a00 */
[----:B------:R-:W-:Y:S01]  /*0450*/  LOP3.LUT R3, R39, 0x3e0, RZ, 0xc0, !PT ;  /* 0x000003e027037812 */ /* 0x000fe200078ec0ff */
[----:B------:R-:W-:Y:S01]  /*0460*/  IMAD.MOV.U32 R36, RZ, RZ, -0x1 ;  /* 0xffffffffff247424 */ /* 0x000fe200078e00ff */
[----:B------:R-:W-:Y:S01]  /*0470*/  UIADD3 UR5, UPT, UPT, -UR6, UR5, URZ ;  /* 0x0000000506057290 */ /* 0x000fe2000fffe1ff */
[----:B------:R-:W-:Y:S02]  /*0480*/  IMAD.MOV.U32 R37, RZ, RZ, -0x1 ;  /* 0xffffffffff257424 */ /* 0x000fe400078e00ff */
[----:B------:R-:W-:Y:S02]  /*0490*/  IMAD R6, R3, 0xf, R2 ;  /* 0x0000000f03067824 */ /* 0x000fe400078e0202 */
[----:B------:R-:W-:Y:S02]  /*04a0*/  IMAD.MOV.U32 R34, RZ, RZ, -0x1 ;  /* 0xffffffffff227424 */ /* 0x000fe400078e00ff */
[C---:B------:R-:W-:Y:S01]  /*04b0*/  VIADD R3, R6.reuse, 0x40 ;  /* 0x0000004006037836 */ /* 0x040fe20000000000 */
[C---:B------:R-:W-:Y:S01]  /*04c0*/  ISETP.GE.AND P3, PT, R6.reuse, UR5, PT ;  /* 0x0000000506007c0c */ /* 0x040fe2000bf66270 */
[----:B------:R-:W-:-:S02]  /*04d0*/  VIADD R2, R6, 0x20 ;  /* 0x0000002006027836 */ /* 0x000fc40000000000 */
[C---:B------:R-:W-:Y:S01]  /*04e0*/  VIADD R4, R6.reuse, 0x60 ;  /* 0x0000006006047836 */ /* 0x040fe20000000000 */
[----:B------:R-:W-:Y:S01]  /*04f0*/  ISETP.GE.AND P5, PT, R3, UR5, PT ;  /* 0x0000000503007c0c */ /* 0x000fe2000bfa6270 */
[C---:B------:R-:W-:Y:S01]  /*0500*/  VIADD R5, R6.reuse, 0x80 ;  /* 0x0000008006057836 */ /* 0x040fe20000000000 */
[C---:B------:R-:W-:Y:S01]  /*0510*/  IADD3 R3, P0, PT, R6.reuse, UR6, RZ ;  /* 0x0000000606037c10 */ /* 0x040fe2000ff1e0ff */
[----:B------:R-:W-:Y:S01]  /*0520*/  VIADD R7, R6, 0xa0 ;  /* 0x000000a006077836 */ /* 0x000fe20000000000 */
[----:B------:R-:W-:Y:S01]  /*0530*/  ISETP.GE.AND P4, PT, R2, UR5, PT ;  /* 0x0000000502007c0c */ /* 0x000fe2000bf86270 */
[----:B------:R-:W-:Y:S01]  /*0540*/  IMAD.MOV.U32 R35, RZ, RZ, -0x1 ;  /* 0xffffffffff237424 */ /* 0x000fe200078e00ff */
[----:B------:R-:W-:Y:S01]  /*0550*/  ISETP.GE.AND P6, PT, R4, UR5, PT ;  /* 0x0000000504007c0c */ /* 0x000fe2000bfc6270 */
[----:B------:R-:W-:Y:S01]  /*0560*/  IMAD.X R4, RZ, RZ, RZ, P0 ;  /* 0x000000ffff047224 */ /* 0x000fe200000e06ff */
[----:B0-----:R-:W-:Y:S01]  /*0570*/  LEA R2, P2, R3, UR14, 0x3 ;  /* 0x0000000e03027c11 */ /* 0x001fe2000f8418ff */
[C---:B------:R-:W-:Y:S01]  /*0580*/  VIADD R8, R6.reuse, 0xc0 ;  /* 0x000000c006087836 */ /* 0x040fe20000000000 */
[----:B------:R-:W-:Y:S01]  /*0590*/  ISETP.GE.AND P0, PT, R5, UR5, PT ;  /* 0x0000000505007c0c */ /* 0x000fe2000bf06270 */
[C---:B------:R-:W-:Y:S01]  /*05a0*/  VIADD R5, R6.reuse, 0x100 ;  /* 0x0000010006057836 */ /* 0x040fe20000000000 */
[----:B------:R-:W-:Y:S01]  /*05b0*/  LEA.HI.X R3, R3, UR15, R4, 0x3, P2 ;  /* 0x0000000f03037c11 */ /* 0x000fe200090f1c04 */
[----:B------:R-:W-:Y:S01]  /*05c0*/  VIADD R4, R6, 0xe0 ;  /* 0x000000e006047836 */ /* 0x000fe20000000000 */
[----:B------:R-:W-:Y:S01]  /*05d0*/  ISETP.GE.AND P1, PT, R7, UR5, PT ;  /* 0x0000000507007c0c */ /* 0x000fe2000bf26270 */
[----:B------:R-:W-:Y:S01]  /*05e0*/  IMAD.MOV.U32 R32, RZ, RZ, -0x1 ;  /* 0xffffffffff207424 */ /* 0x000fe200078e00ff */
[----:B------:R-:W-:Y:S01]  /*05f0*/  ISETP.GE.AND P2, PT, R8, UR5, PT ;  /* 0x0000000508007c0c */ /* 0x000fe2000bf46270 */
[----:B------:R1:W5:Y:S01]  /*0600*/  @!P3 LDG.E R36, desc[UR10][R2.64] ;  /* 0x0000000a0224b981 */ /* 0x000362000c1e1900 */
[----:B------:R-:W-:-:S02]  /*0610*/  IMAD.MOV.U32 R33, RZ, RZ, -0x1 ;  /* 0xffffffffff217424 */ /* 0x000fc400078e00ff */
[----:B------:R-:W-:Y:S01]  /*0620*/  IMAD.MOV.U32 R30, RZ, RZ, -0x1 ;  /* 0xffffffffff1e7424 */ /* 0x000fe200078e00ff */
[----:B------:R1:W5:Y:S01]  /*0630*/  @!P3 LDG.E R37, desc[UR10][R2.64+0x4] ;  /* 0x0000040a0225b981 */ /* 0x000362000c1e1900 */
[----:B------:R-:W-:Y:S01]  /*0640*/  IMAD.MOV.U32 R31, RZ, RZ, -0x1 ;  /* 0xffffffffff1f7424 */ /* 0x000fe200078e00ff */
[----:B------:R-:W-:Y:S02]  /*0650*/  ISETP.GE.AND P3, PT, R4, UR5, PT ;  /* 0x0000000504007c0c */ /* 0x000fe4000bf66270 */
[----:B------:R1:W5:Y:S01]  /*0660*/  @!P4 LDG.E R34, desc[UR10][R2.64+0x100] ;  /* 0x0001000a0222c981 */ /* 0x000362000c1e1900 */
[----:B------:R-:W-:-:S03]  /*0670*/  VIADD R4, R6, 0x120 ;  /* 0x0000012006047836 */ /* 0x000fc60000000000 */
[----:B------:R1:W5:Y:S01]  /*0680*/  @!P4 LDG.E R35, desc[UR10][R2.64+0x104] ;  /* 0x0001040a0223c981 */ /* 0x000362000c1e1900 */
[----:B------:R-:W-:Y:S01]  /*0690*/  ISETP.GE.AND P4, PT, R5, UR5, PT ;  /* 0x0000000505007c0c */ /* 0x000fe2000bf86270 */
[----:B------:R-:W-:Y:S02]  /*06a0*/  VIADD R5, R6, 0x140 ;  /* 0x0000014006057836 */ /* 0x000fe40000000000 */
[----:B------:R1:W5:Y:S01]  /*06b0*/  @!P5 LDG.E R32, desc[UR10][R2.64+0x200] ;  /* 0x0002000a0220d981 */ /* 0x000362000c1e1900 */
[----:B------:R-:W-:Y:S02]  /*06c0*/  IMAD.MOV.U32 R28, RZ, RZ, -0x1 ;  /* 0xffffffffff1c7424 */ /* 0x000fe400078e00ff */
[----:B------:R-:W-:Y:S01]  /*06d0*/  IMAD.MOV.U32 R29, RZ, RZ, -0x1 ;  /* 0xffffffffff1d7424 */ /* 0x000fe200078e00ff */
[----:B------:R1:W5:Y:S01]  /*06e0*/  @!P5 LDG.E R33, desc[UR10][R2.64+0x204] ;  /* 0x0002040a0221d981 */ /* 0x000362000c1e1900 */
[----:B------:R-:W-:Y:S01]  /*06f0*/  IMAD.MOV.U32 R26, RZ, RZ, -0x1 ;  /* 0xffffffffff1a7424 */ /* 0x000fe200078e00ff */
[----:B------:R-:W-:Y:S01]  /*0700*/  ISETP.GE.AND P5, PT, R4, UR5, PT ;  /* 0x0000000504007c0c */ /* 0x000fe2000bfa6270 */
[----:B------:R-:W-:Y:S01]  /*0710*/  IMAD.MOV.U32 R27, RZ, RZ, -0x1 ;  /* 0xffffffffff1b7424 */ /* 0x000fe200078e00ff */
        /* <DEDUP_REMOVED lines=17> */
[----:B------:R1:W5:Y:S04]  /*0830*/  @!P2 LDG.E R24, desc[UR10][R2.64+0x600] ;  /* 0x0006000a0218a981 */ /* 0x000368000c1e1900 */
[----:B------:R1:W5:Y:S01]  /*0840*/  @!P2 LDG.E R25, desc[UR10][R2.64+0x604] ;  /* 0x0006040a0219a981 */ /* 0x000362000c1e1900 */
[----:B------:R-:W-:-:S03]  /*0850*/  ISETP.GE.AND P2, PT, R4, UR5, PT ;  /* 0x0000000504007c0c */ /* 0x000fc6000bf46270 */
[----:B------:R1:W5:Y:S04]  /*0860*/  @!P3 LDG.E R22, desc[UR10][R2.64+0x700] ;  /* 0x0007000a0216b981 */ /* 0x000368000c1e1900 */
[----:B------:R1:W5:Y:S01]  /*0870*/  @!P3 LDG.E R23, desc[UR10][R2.64+0x704] ;  /* 0x0007040a0217b981 */ /* 0x000362000c1e1900 */
[----:B------:R-:W-:Y:S01]  /*0880*/  ISETP.GE.AND P3, PT, R5, UR5, PT ;  /* 0x0000000505007c0c */ /* 0x000fe2000bf66270 */
[----:B------:R-:W-:Y:S02]  /*0890*/  IMAD.MOV.U32 R20, RZ, RZ, -0x1 ;  /* 0xffffffffff147424 */ /* 0x000fe400078e00ff */
[----:B------:R-:W-:Y:S02]  /*08a0*/  IMAD.MOV.U32 R21, RZ, RZ, -0x1 ;  /* 0xffffffffff157424 */ /* 0x000fe400078e00ff */
[----:B------:R-:W-:-:S02]  /*08b0*/  IMAD.MOV.U32 R18, RZ, RZ, -0x1 ;  /* 0xffffffffff127424 */ /* 0x000fc400078e00ff */
[----:B------:R-:W-:Y:S01]  /*08c0*/  IMAD.MOV.U32 R19, RZ, RZ, -0x1 ;  /* 0xffffffffff137424 */ /* 0x000fe200078e00ff */
[----:B------:R1:W5:Y:S01]  /*08d0*/  @!P4 LDG.E R20, desc[UR10][R2.64+0x800] ;  /* 0x0008000a0214c981 */ /* 0x000362000c1e1900 */
[----:B------:R-:W-:Y:S02]  /*08e0*/  IMAD.MOV.U32 R16, RZ, RZ, -0x1 ;  /* 0xffffffffff107424 */ /* 0x000fe400078e00ff */
[----:B------:R-:W-:Y:S01]  /*08f0*/  IMAD.MOV.U32 R17, RZ, RZ, -0x1 ;  /* 0xffffffffff117424 */ /* 0x000fe200078e00ff */
[----:B------:R1:W5:Y:S01]  /*0900*/  @!P4 LDG.E R21, desc[UR10][R2.64+0x804] ;  /* 0x0008040a0215c981 */ /* 0x000362000c1e1900 */
[----:B------:R-:W-:Y:S02]  /*0910*/  IMAD.MOV.U32 R14, RZ, RZ, -0x1 ;  /* 0xffffffffff0e7424 */ /* 0x000fe400078e00ff */
[----:B------:R-:W-:Y:S01]  /*0920*/  IMAD.MOV.U32 R15, RZ, RZ, -0x1 ;  /* 0xffffffffff0f7424 */ /* 0x000fe200078e00ff */
[----:B------:R1:W5:Y:S01]  /*0930*/  @!P5 LDG.E R18, desc[UR10][R2.64+0x900] ;  /* 0x0009000a0212d981 */ /* 0x000362000c1e1900 */
        /* <DEDUP_REMOVED lines=12> */
[----:B------:R1:W5:Y:S04]  /*0a00*/  @!P1 LDG.E R13, desc[UR10][R2.64+0xc04] ;  /* 0x000c040a020d9981 */ /* 0x000368000c1e1900 */
[----:B------:R1:W5:Y:S04]  /*0a10*/  @!P2 LDG.E R10, desc[UR10][R2.64+0xd00] ;  /* 0x000d000a020aa981 */ /* 0x000368000c1e1900 */
[----:B------:R1:W5:Y:S04]  /*0a20*/  @!P2 LDG.E R11, desc[UR10][R2.64+0xd04] ;  /* 0x000d040a020ba981 */ /* 0x000368000c1e1900 */
[----:B------:R1:W5:Y:S04]  /*0a30*/  @!P3 LDG.E R8, desc[UR10][R2.64+0xe00] ;  /* 0x000e000a0208b981 */ /* 0x000368000c1e1900 */
[----:B------:R1:W5:Y:S02]  /*0a40*/  @!P3 LDG.E R9, desc[UR10][R2.64+0xe04] ;  /* 0x000e040a0209b981 */ /* 0x000364000c1e1900 */
.L_x_1036:
        /* <DEDUP_REMOVED lines=16> */
.L_x_1039:
        /* <DEDUP_REMOVED lines=21> */
.L_x_1038:
[----:B------:R-:W-:Y:S05]  /*0ca0*/  BSYNC.RECONVERGENT B0 ;  /* 0x0000000000007941 */ /* 0x000fea0003800200 */
.L_x_1037:
        /* <DEDUP_REMOVED lines=18> */
.L_x_1043:
[----:B------:R-:W-:Y:S05]  /*0dd0*/  BSYNC.RECONVERGENT B1 ;  /* 0x0000000000017941 */ /* 0x000fea0003800200 */
.L_x_1042:
        /* <DEDUP_REMOVED lines=14> */
.L_x_1044:
[----:B------:R-:W-:Y:S01]  /*0ec0*/  VIADD R2, R2, 0x1 ;  /* 0x0000000102027836 */ /* 0x000fe20000000000 */
[----:B------:R0:W-:Y:S04]  /*0ed0*/  STS [R3], RZ ;  /* 0x000000ff03007388 */ /* 0x0001e80000000800 */
[----:B------:R-:W-:Y:S01]  /*0ee0*/  ISETP.NE.AND P0, PT, R2, RZ, PT ;  /* 0x000000ff0200720c */ /* 0x000fe20003f05270 */
[----:B0-----:R-:W-:-:S12]  /*0ef0*/  VIADD R3, R3, 0x80 ;  /* 0x0000008003037836 */ /* 0x001fd80000000000 */
[----:B------:R-:W-:Y:S05]  /*0f00*/  @P0 BRA `(.L_x_1044) ;  /* 0xfffffffc00ec0947 */ /* 0x000fea000383ffff */
.L_x_1041:
[----:B------:R-:W-:Y:S05]  /*0f10*/  BSYNC.RECONVERGENT B0 ;  /* 0x0000000000007941 */ /* 0x000fea0003800200 */
.L_x_1040:
[----:B------:R-:W0:Y:S01]  /*0f20*/  LDCU UR16, c[0x0][0x3c4] ;  /* 0x00007880ff1077ac */ /* 0x000e220008000800 */
[----:B------:R-:W2:Y:S01]  /*0f30*/  LDC.64 R6, c[0x0][0x380] ;  /* 0x0000e000ff067b82 */ /* 0x000ea20000000a00 */
[----:B------:R-:W-:Y:S01]  /*0f40*/  IMAD.MOV.U32 R3, RZ, RZ, 0x20 ;  /* 0x00000020ff037424 */ /* 0x000fe200078e00ff */
[----:B------:R-:W3:Y:S01]  /*0f50*/  LDCU UR17, c[0x0][0x3c8] ;  /* 0x00007900ff1177ac */ /* 0x000ee20008000800 */
[----:B------:R-:W-:Y:S01]  /*0f60*/  IMAD.U32 R2, RZ, RZ, UR4 ;  /* 0x00000004ff027e24 */ /* 0x000fe2000f8e00ff */
[----:B------:R-:W-:Y:S01]  /*0f70*/  UMOV UR18, 0xffffffff ;  /* 0xffffffff00127882 */ /* 0x000fe20000000000 */
[----:B01----:R-:W-:Y:S01]  /*0f80*/  IMAD R0, RZ, RZ, -UR16 ;  /* 0x80000010ff007e24 */ /* 0x003fe2000f8e02ff */
[----:B------:R-:W-:Y:S02]  /*0f90*/  UISETP.GT.U32.AND UP1, UPT, UR16, 0x1f, UPT ;  /* 0x0000001f1000788c */ /* 0x000fe4000bf24070 */
[----:B------:R-:W-:Y:S02]  /*0fa0*/  UIADD3 UR5, UPT, UPT, UR16, -0x20, URZ ;  /* 0xffffffe010057890 */ /* 0x000fe4000fffe0ff */
[----:B---3--:R-:W-:Y:S01]  /*0fb0*/  VIADDMNMX.U32 R0, R0, R3, UR17, PT ;  /* 0x0000001100007e46 */ /* 0x008fe2000b800003 */
[----:B------:R-:W-:-:S03]  /*0fc0*/  IMAD.MOV.U32 R3, RZ, RZ, RZ ;  /* 0x000000ffff037224 */ /* 0x000fc600078e00ff */
[----:B------:R-:W-:Y:S01]  /*0fd0*/  R2UR UR13, R0 ;  /* 0x00000000000d72ca */ /* 0x000fe200000e0000 */
[----:B------:R-:W-:Y:S02]  /*0fe0*/  IMAD.MOV.U32 R0, RZ, RZ, RZ ;  /* 0x000000ffff007224 */ /* 0x000fe400078e00ff */
[----:B------:R-:W-:-:S10]  /*0ff0*/  IMAD.U32 R5, RZ, RZ, UR5 ;  /* 0x00000005ff057e24 */ /* 0x000fd4000f8e00ff */
[----:B------:R-:W-:Y:S02]  /*1000*/  USHF.L.U32 UR14, UR18, UR13, URZ ;  /* 0x0000000d120e7299 */ /* 0x000fe400080006ff */
[----:B------:R-:W-:Y:S01]  /*1010*/  UIADD3 UR15, UPT, UPT, -UR13, UR17, URZ ;  /* 0x000000110d0f7290 */ /* 0x000fe2000fffe1ff */
[----:B------:R-:W-:Y:S01]  /*1020*/  NOP ;  /* 0x0000000000007918 */ /* 0x000fe20000000000 */
[----:B------:R-:W-:Y:S10]  /*1030*/  BRA.U UP1, `(.L_x_1045) ;  /* 0x0000000101207547 */ /* 0x000ff4000b800000 */
[----:B------:R-:W-:Y:S02]  /*1040*/  ISETP.NE.AND P0, PT, RZ, UR17, PT ;  /* 0x00000011ff007c0c */ /* 0x000fe4000bf05270 */
[----:B------:R-:W-:Y:S01]  /*1050*/  CS2R R2, SRZ ;  /* 0x0000000000027805 */ /* 0x000fe2000001ff00 */
[----:B------:R-:W-:Y:S02]  /*1060*/  IMAD.MOV.U32 R0, RZ, RZ, RZ ;  /* 0x000000ffff007224 */ /* 0x000fe400078e00ff */
[----:B------:R-:W-:-:S08]  /*1070*/  IMAD.MOV.U32 R5, RZ, RZ, RZ ;  /* 0x000000ffff057224 */ /* 0x000fd000078e00ff */
[----:B-----5:R-:W-:Y:S01]  /*1080*/  @P0 SHF.R.U32.HI R4, RZ, UR16, R37 ;  /* 0x00000010ff040c19 */ /* 0x020fe20008011625 */
[----:B------:R-:W-:Y:S02]  /*1090*/  @P0 IMAD.U32 R2, RZ, RZ, UR15 ;  /* 0x0000000fff020e24 */ /* 0x000fe4000f8e00ff */
[----:B------:R-:W-:Y:S01]  /*10a0*/  @P0 IMAD.U32 R0, RZ, RZ, UR13 ;  /* 0x0000000dff000e24 */ /* 0x000fe2000f8e00ff */
[----:B------:R-:W-:-:S07]  /*10b0*/  @P0 LOP3.LUT R3, R4, UR14, RZ, 0x30, !PT ;  /* 0x0000000e04030c12 */ /* 0x000fce000f8e30ff */
.L_x_1045:
[----:B------:R-:W-:-:S04]  /*10c0*/  ISETP.NE.AND P0, PT, R2, RZ, PT ;  /* 0x000000ff0200720c */ /* 0x000fc80003f05270 */
[----:B------:R-:W-:-:S13]  /*10d0*/  ISETP.GT.U32.OR P0, PT, R5, 0x1f, !P0 ;  /* 0x0000001f0500780c */ /* 0x000fda0004704470 */
[----:B------:R-:W-:Y:S05]  /*10e0*/  @P0 BRA `(.L_x_1046) ;  /* 0x0000000000200947 */ /* 0x000fea0003800000 */
[----:B------:R-:W-:Y:S01]  /*10f0*/  IMAD.MOV R41, RZ, RZ, -R5 ;  /* 0x000000ffff297224 */ /* 0x000fe200078e0a05 */
[----:B-----5:R-:W-:Y:S01]  /*1100*/  SHF.R.U32.HI R5, RZ, R5, R36 ;  /* 0x00000005ff057219 */ /* 0x020fe20000011624 */
[----:B------:R-:W-:-:S03]  /*1110*/  IMAD.U32 R43, RZ, RZ, UR18 ;  /* 0x00000012ff2b7e24 */ /* 0x000fc6000f8e00ff */
[----:B------:R-:W-:-:S04]  /*1120*/  VIADDMNMX.U32 R2, R41, 0x20, R2, PT ;  /* 0x0000002029027846 */ /* 0x000fc80003800002 */
[----:B------:R-:W-:-:S04]  /*1130*/  SHF.L.U32 R2, R43, R2, RZ ;  /* 0x000000022b027219 */ /* 0x000fc800000006ff */
[----:B------:R-:W-:-:S04]  /*1140*/  LOP3.LUT R5, R5, R2, RZ, 0x30, !PT ;  /* 0x0000000205057212 */ /* 0x000fc800078e30ff */
[----:B------:R-:W-:-:S04]  /*1150*/  SHF.L.U32 R0, R5, R0, RZ ;  /* 0x0000000005007219 */ /* 0x000fc800000006ff */
[----:B------:R-:W-:-:S07]  /*1160*/  LOP3.LUT R3, R0, R3, RZ, 0xfc, !PT ;  /* 0x0000000300037212 */ /* 0x000fce00078efcff */
.L_x_1046:
[----:B------:R-:W-:Y:S02]  /*1170*/  IMAD R3, R3, 0x4, R40 ;  /* 0x0000000403037824 */ /* 0x000fe400078e0228 */
[----:B------:R-:W-:Y:S02]  /*1180*/  IMAD.MOV.U32 R0, RZ, RZ, RZ ;  /* 0x000000ffff007224 */ /* 0x000fe400078e00ff */
[----:B------:R-:W-:Y:S01]  /*1190*/  IMAD.U32 R2, RZ, RZ, UR4 ;  /* 0x00000004ff027e24 */ /* 0x000fe2000f8e00ff */
[----:B------:R0:W-:Y:S01]  /*11a0*/  ATOMS.POPC.INC.32 RZ, [R3+URZ] ;  /* 0x0000000003ff7f8c */ /* 0x0001e2000d8000ff */
[----:B------:R-:W-:Y:S02]  /*11b0*/  IMAD.MOV.U32 R5, RZ, RZ, RZ ;  /* 0x000000ffff057224 */ /* 0x000fe400078e00ff */
[----:B------:R-:W-:Y:S01]  /*11c0*/  IMAD.U32 R41, RZ, RZ, UR5 ;  /* 0x00000005ff297e24 */ /* 0x000fe2000f8e00ff */
[----:B------:R-:W-:Y:S06]  /*11d0*/  BRA.U UP1, `(.L_x_1047) ;  /* 0x0000000101247547 */ /* 0x000fec000b800000 */
[----:B------:R-:W-:Y:S01]  /*11e0*/  ISETP.NE.AND P0, PT, RZ, UR17, PT ;  /* 0x00000011ff007c0c */ /* 0x000fe2000bf05270 */
[----:B------:R-:W-:Y:S02]  /*11f0*/  IMAD.MOV.U32 R5, RZ, RZ, RZ ;  /* 0x000000ffff057224 */ /* 0x000fe400078e00ff */
[----:B------:R-:W-:Y:S02]  /*1200*/  IMAD.MOV.U32 R2, RZ, RZ, RZ ;  /* 0x000000ffff027224 */ /* 0x000fe400078e00ff */
[----:B------:R-:W-:Y:S02]  /*1210*/  IMAD.MOV.U32 R0, RZ, RZ, RZ ;  /* 0x000000ffff007224 */ /* 0x000fe400078e00ff */
[----:B------:R-:W-:-:S06]  /*1220*/  IMAD.MOV.U32 R41, RZ, RZ, RZ ;  /* 0x000000ffff297224 */ /* 0x000fcc00078e00ff */
[----:B0----5:R-:W-:Y:S01]  /*1230*/  @P0 SHF.R.U32.HI R3, RZ, UR16, R35 ;  /* 0x00000010ff030c19 */ /* 0x021fe20008011623 */
[----:B------:R-:W-:Y:S02]  /*1240*/  @P0 IMAD.U32 R2, RZ, RZ, UR15 ;  /* 0x0000000fff020e24 */ /* 0x000fe4000f8e00ff */
[----:B------:R-:W-:Y:S01]  /*1250*/  @P0 IMAD.U32 R0, RZ, RZ, UR13 ;  /* 0x0000000dff000e24 */ /* 0x000fe2000f8e00ff */
[----:B------:R-:W-:-:S07]  /*1260*/  @P0 LOP3.LUT R5, R3, UR14, RZ, 0x30, !PT ;  /* 0x0000000e03050c12 */ /* 0x000fce000f8e30ff */
.L_x_1047:
[----:B------:R-:W-:-:S04]  /*1270*/  ISETP.NE.AND P0, PT, R2, RZ, PT ;  /* 0x000000ff0200720c */ /* 0x000fc80003f05270 */
[----:B------:R-:W-:-:S13]  /*1280*/  ISETP.GT.U32.OR P0, PT, R41, 0x1f, !P0 ;  /* 0x0000001f2900780c */ /* 0x000fda0004704470 */
[----:B------:R-:W-:Y:S05]  /*1290*/  @P0 BRA `(.L_x_1048) ;  /* 0x0000000000200947 */ /* 0x000fea0003800000 */
[----:B0-----:R-:W-:Y:S01]  /*12a0*/  IMAD.MOV R3, RZ, RZ, -R41 ;  /* 0x000000ffff037224 */ /* 0x001fe200078e0a29 */
[----:B-----5:R-:W-:Y:S01]  /*12b0*/  SHF.R.U32.HI R41, RZ, R41, R34 ;  /* 0x00000029ff297219 */ /* 0x020fe20000011622 */
[----:B------:R-:W-:-:S03]  /*12c0*/  IMAD.U32 R43, RZ, RZ, UR18 ;  /* 0x00000012ff2b7e24 */ /* 0x000fc6000f8e00ff */
[----:B------:R-:W-:-:S04]  /*12d0*/  VIADDMNMX.U32 R2, R3, 0x20, R2, PT ;  /* 0x0000002003027846 */ /* 0x000fc80003800002 */
[----:B------:R-:W-:-:S04]  /*12e0*/  SHF.L.U32 R2, R43, R2, RZ ;  /* 0x000000022b027219 */ /* 0x000fc800000006ff */
[----:B------:R-:W-:-:S04]  /*12f0*/  LOP3.LUT R41, R41, R2, RZ, 0x30, !PT ;  /* 0x0000000229297212 */ /* 0x000fc800078e30ff */
[----:B------:R-:W-:-:S04]  /*1300*/  SHF.L.U32 R0, R41, R0, RZ ;  /* 0x0000000029007219 */ /* 0x000fc800000006ff */
[----:B------:R-:W-:-:S07]  /*1310*/  LOP3.LUT R5, R0, R5, RZ, 0xfc, !PT ;  /* 0x0000000500057212 */ /* 0x000fce00078efcff */
.L_x_1048:
[----:B------:R-:W-:Y:S02]  /*1320*/  IMAD R5, R5, 0x4, R40 ;  /* 0x0000000405057824 */ /* 0x000fe400078e0228 */
[----:B------:R-:W-:Y:S02]  /*1330*/  IMAD.MOV.U32 R0, RZ, RZ, RZ ;  /* 0x000000ffff007224 */ /* 0x000fe400078e00ff */
[----:B------:R-:W-:Y:S01]  /*1340*/  IMAD.U32 R2, RZ, RZ, UR4 ;  /* 0x00000004ff027e24 */ /* 0x000fe2000f8e00ff */
[----:B------:R1:W-:Y:S01]  /*1350*/  ATOMS.POPC.INC.32 RZ, [R5+URZ] ;  /* 0x0000000005ff7f8c */ /* 0x0003e2000d8000ff */
[----:B0-----:R-:W-:Y:S02]  /*1360*/  IMAD.MOV.U32 R3, RZ, RZ, RZ ;  /* 0x000000ffff037224 */ /* 0x001fe400078e00ff */
[----:B------:R-:W-:Y:S01]  /*1370*/  IMAD.U32 R41, RZ, RZ, UR5 ;  /* 0x00000005ff297e24 */ /* 0x000fe2000f8e00ff */
[----:B------:R-:W-:Y:S06]  /*1380*/  BRA.U UP1, `(.L_x_1049) ;  /* 0x0000000101207547 */ /* 0x000fec000b800000 */
        /* <DEDUP_REMOVED lines=8> */
.L_x_1049:
[----:B------:R-:W-:-:S04]  /*1410*/  ISETP.NE.AND P0, PT, R2, RZ, PT ;  /* 0x000000ff0200720c */ /* 0x000fc80003f05270 */
[----:B------:R-:W-:-:S13]  /*1420*/  ISETP.GT.U32.OR P0, PT, R41, 0x1f, !P0 ;  /* 0x0000001f2900780c */ /* 0x000fda0004704470 */
[----:B------:R-:W-:Y:S05]  /*1430*/  @P0 BRA `(.L_x_1050) ;  /* 0x0000000000200947 */ /* 0x000fea0003800000 */
[----:B-1----:R-:W-:Y:S01]  /*1440*/  IMAD.MOV R5, RZ, RZ, -R41 ;  /* 0x000000ffff057224 */ /* 0x002fe200078e0a29 */
[----:B-----5:R-:W-:Y:S01]  /*1450*/  SHF.R.U32.HI R41, RZ, R41, R32 ;  /* 0x00000029ff297219 */ /* 0x020fe20000011620 */
[----:B------:R-:W-:-:S03]  /*1460*/  IMAD.U32 R43, RZ, RZ, UR18 ;  /* 0x00000012ff2b7e24 */ /* 0x000fc6000f8e00ff */
[----:B------:R-:W-:-:S04]  /*1470*/  VIADDMNMX.U32 R2, R5, 0x20, R2, PT ;  /* 0x0000002005027846 */ /* 0x000fc80003800002 */
[----:B------:R-:W-:-:S04]  /*1480*/  SHF.L.U32 R2, R43, R2, RZ ;  /* 0x000000022b027219 */ /* 0x000fc800000006ff */
[----:B------:R-:W-:-:S04]  /*1490*/  LOP3.LUT R41, R41, R2, RZ, 0x30, !PT ;  /* 0x0000000229297212 */ /* 0x000fc800078e30ff */
[----:B------:R-:W-:-:S04]  /*14a0*/  SHF.L.U32 R0, R41, R0, RZ ;  /* 0x0000000029007219 */ /* 0x000fc800000006ff */
[----:B------:R-:W-:-:S07]  /*14b0*/  LOP3.LUT R3, R0, R3, RZ, 0xfc, !PT ;  /* 0x0000000300037212 */ /* 0x000fce00078efcff */
.L_x_1050:
[----:B------:R-:W-:Y:S02]  /*14c0*/  IMAD R3, R3, 0x4, R40 ;  /* 0x0000000403037824 */ /* 0x000fe400078e0228 */
[----:B------:R-:W-:Y:S02]  /*14d0*/  IMAD.MOV.U32 R0, RZ, RZ, RZ ;  /* 0x000000ffff007224 */ /* 0x000fe400078e00ff */
[----:B------:R-:W-:Y:S01]  /*14e0*/  IMAD.U32 R2, RZ, RZ, UR4 ;  /* 0x00000004ff027e24 */ /* 0x000fe2000f8e00ff */
[----:B------:R0:W-:Y:S01]  /*14f0*/  ATOMS.POPC.INC.32 RZ, [R3+URZ] ;  /* 0x0000000003ff7f8c */ /* 0x0001e2000d8000ff */
[----:B-1----:R-:W-:Y:S02]  /*1500*/  IMAD.MOV.U32 R5, RZ, RZ, RZ ;  /* 0x000000ffff057224 */ /* 0x002fe400078e00ff */
        /* <DEDUP_REMOVED lines=11> */
.L_x_1051:
        /* <DEDUP_REMOVED lines=11> */
.L_x_1052:
        /* <DEDUP_REMOVED lines=15> */
.L_x_1053:
        /* <DEDUP_REMOVED lines=11> */
.L_x_1054:
        /* <DEDUP_REMOVED lines=16> */
.L_x_1055:
        /* <DEDUP_REMOVED lines=11> */
.L_x_1056:
        /* <DEDUP_REMOVED lines=15> */
.L_x_1057:
        /* <DEDUP_REMOVED lines=11> */
.L_x_1058:
        /* <DEDUP_REMOVED lines=16> */
.L_x_1059:
        /* <DEDUP_REMOVED lines=11> */
.L_x_1060:
        /* <DEDUP_REMOVED lines=15> */
.L_x_1061:
        /* <DEDUP_REMOVED lines=11> */
.L_x_1062:
        /* <DEDUP_REMOVED lines=16> */
.L_x_1063:
        /* <DEDUP_REMOVED lines=11> */
.L_x_1064:
        /* <DEDUP_REMOVED lines=15> */
.L_x_1065:
        /* <DEDUP_REMOVED lines=11> */
.L_x_1066:
        /* <DEDUP_REMOVED lines=16> */
.L_x_1067:
        /* <DEDUP_REMOVED lines=11> */
.L_x_1068:
        /* <DEDUP_REMOVED lines=15> */
.L_x_1069:
        /* <DEDUP_REMOVED lines=11> */
.L_x_1070:
        /* <DEDUP_REMOVED lines=16> */
.L_x_1071:
        /* <DEDUP_REMOVED lines=11> */
.L_x_1072:
        /* <DEDUP_REMOVED lines=15> */
.L_x_1073:
        /* <DEDUP_REMOVED lines=11> */
.L_x_1074:
[----:B------:R-:W-:Y:S01]  /*28a0*/  ISETP.GT.U32.AND P1, PT, R39, 0xff, PT ;  /* 0x000000ff2700780c */ /* 0x000fe20003f24070 */
[----:B------:R-:W-:Y:S01]  /*28b0*/  IMAD R3, R3, 0x4, R40 ;  /* 0x0000000403037824 */ /* 0x000fe200078e0228 */
[----:B------:R-:W-:Y:S01]  /*28c0*/  BSSY.RECONVERGENT B0, `(.L_x_1075) ;  /* 0x000002b000007945 */ /* 0x000fe20003800200 */
[----:B------:R-:W-:Y:S01]  /*28d0*/  LEA R41, R39, UR7, 0x2 ;  /* 0x0000000727297c11 */ /* 0x000fe2000f8e10ff */
[----:B------:R-:W-:Y:S01]  /*28e0*/  IMAD.MOV.U32 R0, RZ, RZ, RZ ;  /* 0x000000ffff007224 */ /* 0x000fe200078e00ff */
[----:B------:R-:W-:Y:S01]  /*28f0*/  P2R R62, PR, RZ, 0x2 ;  /* 0x00000002ff3e7803 */ /* 0x000fe20000000000 */
[----:B------:R0:W-:Y:S01]  /*2900*/  ATOMS.POPC.INC.32 RZ, [R3+URZ] ;  /* 0x0000000003ff7f8c */ /* 0x0001e2000d8000ff */
[----:B------:R-:W-:Y:S01]  /*2910*/  IMAD.U32 R59, RZ, RZ, UR9 ;  /* 0x00000009ff3b7e24 */ /* 0x000fe2000f8e00ff */
[----:B------:R-:W-:Y:S06]  /*2920*/  BAR.SYNC.DEFER_BLOCKING 0x0 ;  /* 0x0000000000007b1d */ /* 0x000fec0000010000 */
[----:B0-----:R-:W-:Y:S05]  /*2930*/  @P1 BRA `(.L_x_1076) ;  /* 0x00000000008c1947 */ /* 0x001fea0003800000 */
[----:B------:R-:W-:Y:S04]  /*2940*/  LDS R0, [R41] ;  /* 0x0000000029007984 */ /* 0x000fe80000000800 */
[----:B------:R-:W0:Y:S04]  /*2950*/  LDS R3, [R41+0x400] ;  /* 0x0004000029037984 */ /* 0x000e280000000800 */
[----:B-1----:R-:W1:Y:S04]  /*2960*/  LDS R5, [R41+0x800] ;  /* 0x0008000029057984 */ /* 0x002e680000000800 */
        /* <DEDUP_REMOVED lines=32> */
.L_x_1076:
[----:B------:R-:W-:Y:S05]  /*2b70*/  BSYNC.RECONVERGENT B0 ;  /* 0x0000000000007941 */ /* 0x000fea0003800200 */
.L_x_1075:
[C---:B------:R-:W-:Y:S01]  /*2b80*/  ISETP.NE.AND P0, PT, R0.reuse, 0x1680, PT ;  /* 0x000016800000780c */ /* 0x040fe20003f05270 */
[----:B------:R-:W-:Y:S01]  /*2b90*/  IMAD R3, R59, 0x100, R39 ;  /* 0x000001003b037824 */ /* 0x000fe200078e0227 */
[----:B------:R-:W-:Y:S01]  /*2ba0*/  @!P1 LOP3.LUT R43, R0, 0x40000000, RZ, 0xfc, !PT ;  /* 0x40000000002b9812 */ /* 0x000fe200078efcff */
[----:B-1----:R-:W0:Y:S01]  /*2bb0*/  LDC.64 R4, c[0x0][0x390] ;  /* 0x0000e400ff047b82 */ /* 0x002e220000000a00 */
[----:B------:R-:W-:Y:S01]  /*2bc0*/  ISETP.LT.U32.AND P0, PT, R39, 0x100, !P0 ;  /* 0x000001002700780c */ /* 0x000fe20004701070 */
[----:B--2---:R-:W-:-:S05]  /*2bd0*/  IMAD.WIDE R6, R3, 0x4, R6 ;  /* 0x0000000403067825 */ /* 0x004fca00078e0206 */
[----:B------:R1:W-:Y:S01]  /*2be0*/  @!P1 STG.E.STRONG.SYS desc[UR10][R6.64], R43 ;  /* 0x0000002b06009986 */ /* 0x0003e2000c11590a */
[----:B------:R-:W2:Y:S01]  /*2bf0*/  LDC.64 R2, c[0x0][0x398] ;  /* 0x0000e600ff027b82 */ /* 0x000ea20000000a00 */
[----:B0-----:R-:W-:-:S04]  /*2c00*/  IMAD.WIDE.U32 R4, R39, 0x4, R4 ;  /* 0x0000000427047825 */ /* 0x001fc800078e0004 */
[----:B--2---:R-:W-:-:S03]  /*2c10*/  IMAD.WIDE.U32 R2, R39, 0x4, R2 ;  /* 0x0000000427027825 */ /* 0x004fc600078e0002 */
[----:B------:R-:W-:Y:S06]  /*2c20*/  BAR.RED.OR.DEFER_BLOCKING 0x0, P0 ;  /* 0x0000000000007b1d */ /* 0x000fec0000014800 */
[----:B------:R-:W0:Y:S02]  /*2c30*/  B2R.RESULT RZ, P0 ;  /* 0x0000000000ff731c */ /* 0x000e240000004000 */
[----:B01----:R-:W-:Y:S05]  /*2c40*/  @!P0 BRA `(.L_x_1077) ;  /* 0x0000000c00088947 */ /* 0x003fea0003800000 */
[----:B------:R-:W-:Y:S02]  /*2c50*/  IMAD.MOV.U32 R40, RZ, RZ, RZ ;  /* 0x000000ffff287224 */ /* 0x000fe400078e00ff */
[----:B------:R-:W-:Y:S02]  /*2c60*/  IMAD.U32 R42, RZ, RZ, UR4 ;  /* 0x00000004ff2a7e24 */ /* 0x000fe4000f8e00ff */
[----:B------:R-:W-:Y:S02]  /*2c70*/  IMAD.MOV.U32 R43, RZ, RZ, RZ ;  /* 0x000000ffff2b7224 */ /* 0x000fe400078e00ff */
        /* <DEDUP_REMOVED lines=10> */
.L_x_1078:
        /* <DEDUP_REMOVED lines=11> */
.L_x_1079:
[----:B------:R-:W-:Y:S01]  /*2dd0*/  ISETP.GT.U32.AND P0, PT, R39, R43, PT ;  /* 0x0000002b2700720c */ /* 0x000fe20003f04070 */
[----:B------:R-:W-:Y:S03]  /*2de0*/  BSSY B1, `(.L_x_1080) ;  /* 0x0000028000017945 */ /* 0x000fe60003800000 */
[----:B------:R-:W-:Y:S01]  /*2df0*/  SEL R49, RZ, 0x1680, !P0 ;  /* 0x00001680ff317807 */ /* 0x000fe20004000000 */
[----:B------:R-:W-:Y:S08]  /*2e00*/  @P1 BRA `(.L_x_1081) ;  /* 0x0000000000941947 */ /* 0x000ff00003800000 */
[----:B------:R-:W2:Y:S01]  /*2e10*/  LDG.E R2, desc[UR10][R2.64] ;  /* 0x0000000a02027981 */ /* 0x000ea2000c1e1900 */
[----:B------:R-:W-:Y:S01]  /*2e20*/  UISETP.GE.AND UP0, UPT, UR9, 0x1, UPT ;  /* 0x000000010900788c */ /* 0x000fe2000bf06270 */
[----:B------:R-:W-:Y:S02]  /*2e30*/  IMAD.MOV.U32 R45, RZ, RZ, R0 ;  /* 0x000000ffff2d7224 */ /* 0x000fe400078e0000 */
[----:B--2---:R-:W-:-:S05]  /*2e40*/  IMAD.IADD R40, R2, 0x1, -R49 ;  /* 0x0000000102287824 */ /* 0x004fca00078e0a31 */
[----:B------:R0:W-:Y:S01]  /*2e50*/  STS [R41+0xb400], R40 ;  /* 0x00b4002829007388 */ /* 0x0001e20000000800 */
[----:B------:R-:W-:Y:S05]  /*2e60*/  BRA.U !UP0, `(.L_x_1082) ;  /* 0x00000001086c7547 */ /* 0x000fea000b800000 */
[----:B------:R-:W-:Y:S01]  /*2e70*/  BSSY B0, `(.L_x_1083) ;  /* 0x0000019000007945 */ /* 0x000fe20003800000 */
[----:B0-----:R-:W-:Y:S02]  /*2e80*/  IMAD.MOV.U32 R40, RZ, RZ, -0x1 ;  /* 0xffffffffff287424 */ /* 0x001fe400078e00ff */
[----:B------:R-:W-:Y:S02]  /*2e90*/  IMAD.U32 R42, RZ, RZ, UR9 ;  /* 0x00000009ff2a7e24 */ /* 0x000fe4000f8e00ff */
[----:B------:R-:W-:-:S07]  /*2ea0*/  IMAD.MOV.U32 R45, RZ, RZ, R0 ;  /* 0x000000ffff2d7224 */ /* 0x000fce00078e0000 */
.L_x_1087:
[----:B------:R-:W0:Y:S01]  /*2eb0*/  LDC.64 R2, c[0x0][0x380] ;  /* 0x0000e000ff027b82 */ /* 0x000e220000000a00 */
[----:B------:R-:W-:Y:S01]  /*2ec0*/  VIADD R51, R42, 0xffffffff ;  /* 0xffffffff2a337836 */ /* 0x000fe20000000000 */
[----:B------:R-:W-:Y:S03]  /*2ed0*/  BSSY B2, `(.L_x_1084) ;  /* 0x0000008000027945 */ /* 0x000fe60003800000 */
[----:B------:R-:W-:-:S04]  /*2ee0*/  IMAD R47, R51, 0x100, R39 ;  /* 0x00000100332f7824 */ /* 0x000fc800078e0227 */
[----:B0-----:R-:W-:-:S07]  /*2ef0*/  IMAD.WIDE R2, R47, 0x4, R2 ;  /* 0x000000042f027825 */ /* 0x001fce00078e0202 */
.L_x_1085:
[----:B------:R-:W-:Y:S05]  /*2f00*/  YIELD ;  /* 0x0000000000007946 */ /* 0x000fea0003800000 */
[----:B------:R0:W-:Y:S06]  /*2f10*/  MEMBAR.SC.CTA ;  /* 0x0000000000007992 */ /* 0x0001ec0000000000 */
[----:B0-----:R-:W2:Y:S02]  /*2f20*/  LDG.E.STRONG.SYS R44, desc[UR10][R2.64] ;  /* 0x0000000a022c7981 */ /* 0x001ea4000c1f5900 */
[----:B--2---:R-:W-:-:S13]  /*2f30*/  ISETP.NE.AND P0, PT, R44, RZ, PT ;  /* 0x000000ff2c00720c */ /* 0x004fda0003f05270 */
[----:B------:R-:W-:Y:S05]  /*2f40*/  @!P0 BRA `(.L_x_1085) ;  /* 0xfffffffc00ec8947 */ /* 0x000fea000383ffff */
[----:B------:R-:W-:Y:S05]  /*2f50*/  BSYNC B2 ;  /* 0x0000000000027941 */ /* 0x000fea0003800000 */
.L_x_1084:
[----:B------:R-:W-:Y:S01]  /*2f60*/  BSSY.RECONVERGENT B2, `(.L_x_1086) ;  /* 0x0000006000027945 */ /* 0x000fe20003800200 */
[C---:B------:R-:W-:Y:S02]  /*2f70*/  ISETP.GT.AND P0, PT, R44.reuse, -0x1, PT ;  /* 0xffffffff2c00780c */ /* 0x040fe40003f04270 */
[----:B------:R-:W-:Y:S01]  /*2f80*/  LOP3.LUT R44, R44, 0x3fffffff, RZ, 0xc0, !PT ;  /* 0x3fffffff2c2c7812 */ /* 0x000fe200078ec0ff */
[----:B------:R-:W-:Y:S05]  /*2f90*/  WARPSYNC.EXCLUSIVE R40 ;  /* 0x0000000028007348 */ /* 0x000fea0003a00000 */
[----:B------:R-:W-:-:S05]  /*2fa0*/  IMAD.IADD R45, R44, 0x1, R45 ;  /* 0x000000012c2d7824 */ /* 0x000fca00078e022d */
[----:B------:R-:W-:-:S07]  /*2fb0*/  VOTE.ANY R40, PT, P0 ;  /* 0x0000000000287806 */ /* 0x000fce00000e0100 */
[----:B------:R-:W-:Y:S05]  /*2fc0*/  BSYNC.RECONVERGENT B2 ;  /* 0x0000000000027941 */ /* 0x000fea0003800200 */
.L_x_1086:
[----:B------:R-:W-:Y:S01]  /*2fd0*/  ISETP.GT.U32.AND P1, PT, R42, 0x1, PT ;  /* 0x000000012a00780c */ /* 0x000fe20003f24070 */
[----:B------:R-:W-:-:S12]  /*2fe0*/  IMAD.MOV.U32 R42, RZ, RZ, R51 ;  /* 0x000000ffff2a7224 */ /* 0x000fd800078e0033 */
[----:B------:R-:W-:Y:S05]  /*2ff0*/  @P0 BRA P1, `(.L_x_1087) ;  /* 0xfffffffc00ac0947 */ /* 0x000fea000083ffff */
[----:B------:R-:W-:Y:S05]  /*3000*/  BSYNC B0 ;  /* 0x0000000000007941 */ /* 0x000fea0003800000 */
.L_x_1083:
[----:B------:R1:W2:Y:S02]  /*3010*/  LDS R40, [R41+0xb400] ;  /* 0x00b4000029287984 */ /* 0x0002a40000000800 */
.L_x_1082:
[----:B------:R-:W-:Y:S02]  /*3020*/  LOP3.LUT R3, R45, 0x80000000, RZ, 0xfc, !PT ;  /* 0x800000002d037812 */ /* 0x000fe400078efcff */
[----:B0-2---:R-:W-:-:S03]  /*3030*/  IADD3 R40, PT, PT, R40, R45, -R0 ;  /* 0x0000002d28287210 */ /* 0x005fc60007ffe800 */
[----:B------:R0:W-:Y:S04]  /*3040*/  STG.E.STRONG.SYS desc[UR10][R6.64], R3 ;  /* 0x0000000306007986 */ /* 0x0001e8000c11590a */
[----:B------:R0:W-:Y:S02]  /*3050*/  STS [R41+0xb400], R40 ;  /* 0x00b4002829007388 */ /* 0x0001e40000000800 */
.L_x_1081:
[----:B------:R-:W-:Y:S05]  /*3060*/  BSYNC B1 ;  /* 0x0000000000017941 */ /* 0x000fea0003800000 */
.L_x_1080:
[----:B0-----:R-:W0:Y:S01]  /*3070*/  LDC.64 R6, c[0x0][0x390] ;  /* 0x0000e400ff067b82 */ /* 0x001e220000000a00 */
[----:B------:R-:W-:Y:S05]  /*3080*/  WARPSYNC.ALL ;  /* 0x0000000000007948 */ /* 0x000fea0003800000 */
[----:B------:R-:W-:Y:S02]  /*3090*/  UMOV UR6, 0x400 ;  /* 0x0000040000067882 */ /* 0x000fe40000000000 */
[----:B------:R-:W2:Y:S08]  /*30a0*/  LDC R2, c[0x0][0x3c0] ;  /* 0x0000f000ff027b82 */ /* 0x000eb00000000800 */
[----:B------:R-:W3:Y:S01]  /*30b0*/  S2UR UR8, SR_CgaCtaId ;  /* 0x00000000000879c3 */ /* 0x000ee20000008800 */
[----:B0-----:R-:W-:-:S02]  /*30c0*/  ISETP.EQ.U32.AND P1, PT, R6, RZ, PT ;  /* 0x000000ff0600720c */ /* 0x001fc40003f22070 */
[----:B--2---:R-:W-:-:S04]  /*30d0*/  ISETP.LE.AND P0, PT, R2, UR12, PT ;  /* 0x0000000c02007c0c */ /* 0x004fc8000bf03270 */
[----:B------:R-:W-:-:S04]  /*30e0*/  ISETP.EQ.OR.EX P0, PT, R7, RZ, !P0, P1 ;  /* 0x000000ff0700720c */ /* 0x000fc80004702710 */
[----:B------:R-:W-:Y:S01]  /*30f0*/  ISETP.GT.U32.OR P0, PT, R39, 0xff, P0 ;  /* 0x000000ff2700780c */ /* 0x000fe20000704470 */
[----:B---3--:R-:W-:-:S06]  /*3100*/  ULEA UR6, UR8, UR6, 0x18 ;  /* 0x0000000608067291 */ /* 0x008fcc000f8ec0ff */
[----:B------:R-:W-:-:S06]  /*3110*/  LEA R43, R43, UR6, 0x2 ;  /* 0x000000062b2b7c11 */ /* 0x000fcc000f8e10ff */
[----:B------:R-:W0:Y:S02]  /*3120*/  @!P0 LDS R3, [R41+0xb400] ;  /* 0x00b4000029038984 */ /* 0x000e240000000800 */
[----:B0-----:R-:W-:-:S05]  /*3130*/  @!P0 IADD3 R3, PT, PT, R3, R49, R0 ;  /* 0x0000003103038210 */ /* 0x001fca0007ffe000 */
[----:B------:R0:W-:Y:S01]  /*3140*/  @!P0 STG.E desc[UR10][R4.64], R3 ;  /* 0x0000000304008986 */ /* 0x0001e2000c10190a */
[----:B------:R-:W-:Y:S01]  /*3150*/  BAR.SYNC.DEFER_BLOCKING 0x0 ;  /* 0x0000000000007b1d */ /* 0x000fe20000010000 */
[----:B------:R-:W-:-:S05]  /*3160*/  ISETP.LT.AND P0, PT, R2, UR12, PT ;  /* 0x0000000c02007c0c */ /* 0x000fca000bf01270 */
[----:B------:R-:W2:Y:S08]  /*3170*/  LDS R43, [R43+0xb400] ;  /* 0x00b400002b2b7984 */ /* 0x000eb00000000800 */
[----:B0-----:R-:W-:Y:S05]  /*3180*/  @P0 BRA `(.L_x_1088) ;  /* 0x00000000009c0947 */ /* 0x001fea0003800000 */
[----:B------:R-:W0:Y:S01]  /*3190*/  LDCU.64 UR20, c[0x0][0x3a0] ;  /* 0x00007400ff1477ac */ /* 0x000e220008000a00 */
[C---:B------:R-:W-:Y:S02]  /*31a0*/  LOP3.LUT R0, R39.reuse, 0x1f, RZ, 0xc0, !PT ;  /* 0x0000001f27007812 */ /* 0x040fe400078ec0ff */
[----:B------:R-:W-:-:S05]  /*31b0*/  LOP3.LUT R39, R39, 0x3e0, RZ, 0xc0, !PT ;  /* 0x000003e027277812 */ /* 0x000fca00078ec0ff */
[----:B------:R-:W-:-:S05]  /*31c0*/  IMAD R0, R39, 0xf, R0 ;  /* 0x0000000f27007824 */ /* 0x000fca00078e0200 */
[----:B--2---:R-:W-:-:S05]  /*31d0*/  IADD3 R0, P0, PT, R0, R43, RZ ;  /* 0x0000002b00007210 */ /* 0x004fca0007f1e0ff */
[----:B------:R-:W-:Y:S01]  /*31e0*/  IMAD.X R3, RZ, RZ, RZ, P0 ;  /* 0x000000ffff037224 */ /* 0x000fe200000e06ff */
[----:B0-----:R-:W-:-:S04]  /*31f0*/  LEA R2, P0, R0, UR20, 0x3 ;  /* 0x0000001400027c11 */ /* 0x001fc8000f8018ff */
[----:B------:R-:W-:-:S05]  /*3200*/  LEA.HI.X R3, R0, UR21, R3, 0x3, P0 ;  /* 0x0000001500037c11 */ /* 0x000fca00080f1c03 */
[----:B-----5:R-:W-:Y:S04]  /*3210*/  STG.E desc[UR10][R2.64], R36 ;  /* 0x0000002402007986 */ /* 0x020fe8000c10190a */
[----:B------:R-:W-:Y:S04]  /*3220*/  STG.E desc[UR10][R2.64+0x4], R37 ;  /* 0x0000042502007986 */ /* 0x000fe8000c10190a */
        /* <DEDUP_REMOVED lines=27> */
[----:B------:R-:W-:Y:S01]  /*33e0*/  STG.E desc[UR10][R2.64+0xe04], R9 ;  /* 0x000e040902007986 */ /* 0x000fe2000c10190a */
[----:B------:R-:W-:Y:S05]  /*33f0*/  EXIT ;  /* 0x000000000000794d */ /* 0x000fea0003800000 */
.L_x_1088:
[C---:B------:R-:W-:Y:S01]  /*3400*/  LOP3.LUT R0, R39.reuse, 0x1f, RZ, 0xc0, !PT ;  /* 0x0000001f27007812 */ /* 0x040fe200078ec0ff */
[----:B------:R-:W0:Y:S01]  /*3410*/  LDCU.64 UR20, c[0x0][0x3a0] ;  /* 0x00007400ff1477ac */ /* 0x000e220008000a00 */
[----:B------:R-:W-:Y:S01]  /*3420*/  LOP3.LUT R39, R39, 0x3e0, RZ, 0xc0, !PT ;  /* 0x000003e027277812 */ /* 0x000fe200078ec0ff */
[----:B------:R-:W-:-:S04]  /*3430*/  IMAD.U32 R3, RZ, RZ, UR9 ;  /* 0x00000009ff037e24 */ /* 0x000fc8000f8e00ff */
[----:B------:R-:W-:Y:S02]  /*3440*/  IMAD R39, R39, 0xf, R0 ;  /* 0x0000000f27277824 */ /* 0x000fe400078e0200 */
[----:B------:R-:W-:Y:S02]  /*3450*/  IMAD R0, R3, -0x1680, R2 ;  /* 0xffffe98003007824 */ /* 0x000fe400078e0202 */
[C---:B------:R-:W-:Y:S01]  /*3460*/  VIADD R3, R39.reuse, 0x20 ;  /* 0x0000002027037836 */ /* 0x040fe20000000000 */
[C---:B--2---:R-:W-:Y:S01]  /*3470*/  IADD3 R43, P0, PT, R39.reuse, R43, RZ ;  /* 0x0000002b272b7210 */ /* 0x044fe20007f1e0ff */
[C---:B------:R-:W-:Y:S01]  /*3480*/  VIADD R5, R39.reuse, 0x40 ;  /* 0x0000004027057836 */ /* 0x040fe20000000000 */
[CC--:B------:R-:W-:Y:S01]  /*3490*/  ISETP.GE.AND P3, PT, R39.reuse, R0.reuse, PT ;  /* 0x000000002700720c */ /* 0x0c0fe20003f66270 */
[----:B------:R-:W-:Y:S01]  /*34a0*/  VIADD R7, R39, 0xa0 ;  /* 0x000000a027077836 */ /* 0x000fe20000000000 */
[-C--:B------:R-:W-:Y:S01]  /*34b0*/  ISETP.GE.AND P4, PT, R3, R0.reuse, PT ;  /* 0x000000000300720c */ /* 0x080fe20003f86270 */
[----:B------:R-:W-:Y:S01]  /*34c0*/  VIADD R3, R39, 0x60 ;  /* 0x0000006027037836 */ /* 0x000fe20000000000 */
[-C--:B------:R-:W-:Y:S01]  /*34d0*/  ISETP.GE.AND P5, PT, R5, R0.reuse, PT ;  /* 0x000000000500720c */ /* 0x080fe20003fa6270 */
[----:B------:R-:W-:Y:S01]  /*34e0*/  IMAD.X R4, RZ, RZ, RZ, P0 ;  /* 0x000000ffff047224 */ /* 0x000fe200000e06ff */
[----:B0-----:R-:W-:Y:S01]  /*34f0*/  LEA R2, P0, R43, UR20, 0x3 ;  /* 0x000000142b027c11 */ /* 0x001fe2000f8018ff */
[----:B------:R-:W-:Y:S01]  /*3500*/  VIADD R5, R39, 0x80 ;  /* 0x0000008027057836 */ /* 0x000fe20000000000 */
[----:B------:R-:W-:Y:S01]  /*3510*/  ISETP.GE.AND P6, PT, R3, R0, PT ;  /* 0x000000000300720c */ /* 0x000fe20003fc6270 */
[----:B-1----:R-:W-:Y:S01]  /*3520*/  VIADD R41, R39, 0xc0 ;  /* 0x000000c027297836 */ /* 0x002fe20000000000 */
[----:B------:R-:W-:-:S02]  /*3530*/  LEA.HI.X R3, R43, UR21, R4, 0x3, P0 ;  /* 0x000000152b037c11 */ /* 0x000fc400080f1c04 */
[-C--:B------:R-:W-:Y:S01]  /*3540*/  ISETP.GE.AND P0, PT, R5, R0.reuse, PT ;  /* 0x000000000500720c */ /* 0x080fe20003f06270 */
[----:B------:R-:W-:Y:S01]  /*3550*/  VIADD R5, R39, 0xe0 ;  /* 0x000000e027057836 */ /* 0x000fe20000000000 */
[-C--:B------:R-:W-:Y:S01]  /*3560*/  ISETP.GE.AND P1, PT, R7, R0.reuse, PT ;  /* 0x000000000700720c */ /* 0x080fe20003f26270 */
[----:B-----5:R0:W-:Y:S01]  /*3570*/  @!P3 STG.E desc[UR10][R2.64], R36 ;  /* 0x000000240200b986 */ /* 0x0201e2000c10190a */
[----:B------:R-:W-:Y:S01]  /*3580*/  VIADD R7, R39, 0x100 ;  /* 0x0000010027077836 */ /* 0x000fe20000000000 */
[-C--:B------:R-:W-:Y:S02]  /*3590*/  ISETP.GE.AND P2, PT, R41, R0.reuse, PT ;  /* 0x000000002900720c */ /* 0x080fe40003f46270 */
[----:B------:R0:W-:Y:S01]  /*35a0*/  @!P3 STG.E desc[UR10][R2.64+0x4], R37 ;  /* 0x000004250200b986 */ /* 0x0001e2000c10190a */
[-C--:B------:R-:W-:Y:S01]  /*35b0*/  ISETP.GE.AND P3, PT, R5, R0.reuse, PT ;  /* 0x000000000500720c */ /* 0x080fe20003f66270 */
[----:B------:R-:W-:Y:S02]  /*35c0*/  VIADD R5, R39, 0x120 ;  /* 0x0000012027057836 */ /* 0x000fe40000000000 */
[----:B------:R0:W-:Y:S04]  /*35d0*/  @!P4 STG.E desc[UR10][R2.64+0x100], R34 ;  /* 0x000100220200c986 */ /* 0x0001e8000c10190a */
[----:B------:R0:W-:Y:S01]  /*35e0*/  @!P4 STG.E desc[UR10][R2.64+0x104], R35 ;  /* 0x000104230200c986 */ /* 0x0001e2000c10190a */
[----:B------:R-:W-:Y:S01]  /*35f0*/  ISETP.GE.AND P4, PT, R7, R0, PT ;  /* 0x000000000700720c */ /* 0x000fe20003f86270 */
[----:B------:R-:W-:-:S02]  /*3600*/  VIADD R7, R39, 0x140 ;  /* 0x0000014027077836 */ /* 0x000fc40000000000 */
[----:B------:R0:W-:Y:S04]  /*3610*/  @!P5 STG.E desc[UR10][R2.64+0x200], R32 ;  /* 0x000200200200d986 */ /* 0x0001e8000c10190a */
        /* <DEDUP_REMOVED lines=10> */
[C---:B------:R-:W-:Y:S02]  /*36c0*/  VIADD R5, R39.reuse, 0x1a0 ;  /* 0x000001a027057836 */ /* 0x040fe40000000000 */
[----:B------:R-:W-:Y:S01]  /*36d0*/  VIADD R39, R39, 0x1c0 ;  /* 0x000001c027277836 */ /* 0x000fe20000000000 */
[----:B------:R0:W-:Y:S04]  /*36e0*/  @!P1 STG.E desc[UR10][R2.64+0x500], R26 ;  /* 0x0005001a02009986 */ /* 0x0001e8000c10190a */
[----:B------:R0:W-:Y:S01]  /*36f0*/  @!P1 STG.E desc[UR10][R2.64+0x504], R27 ;  /* 0x0005041b02009986 */ /* 0x0001e2000c10190a */
[----:B------:R-:W-:-:S03]  /*3700*/  ISETP.GE.AND P1, PT, R7, R0, PT ;  /* 0x000000000700720c */ /* 0x000fc60003f26270 */
[----:B------:R0:W-:Y:S04]  /*3710*/  @!P2 STG.E desc[UR10][R2.64+0x600], R24 ;  /* 0x000600180200a986 */ /* 0x0001e8000c10190a */
[----:B------:R0:W-:Y:S01]  /*3720*/  @!P2 STG.E desc[UR10][R2.64+0x604], R25 ;  /* 0x000604190200a986 */ /* 0x0001e2000c10190a */
[----:B------:R-:W-:-:S03]  /*3730*/  ISETP.GE.AND P2, PT, R5, R0, PT ;  /* 0x000000000500720c */ /* 0x000fc60003f46270 */
[----:B------:R0:W-:Y:S04]  /*3740*/  @!P3 STG.E desc[UR10][R2.64+0x700], R22 ;  /* 0x000700160200b986 */ /* 0x0001e8000c10190a */
[----:B------:R0:W-:Y:S01]  /*3750*/  @!P3 STG.E desc[UR10][R2.64+0x704], R23 ;  /* 0x000704170200b986 */ /* 0x0001e2000c10190a */
[----:B------:R-:W-:-:S03]  /*3760*/  ISETP.GE.AND P3, PT, R39, R0, PT ;  /* 0x000000002700720c */ /* 0x000fc60003f66270 */
[----:B------:R0:W-:Y:S04]  /*3770*/  @!P4 STG.E desc[UR10][R2.64+0x800], R20 ;  /* 0x000800140200c986 */ /* 0x0001e8000c10190a */
        /* <DEDUP_REMOVED lines=10> */
[----:B------:R0:W-:Y:S01]  /*3820*/  @!P2 STG.E desc[UR10][R2.64+0xd04], R11 ;  /* 0x000d040b0200a986 */ /* 0x0001e2000c10190a */
[----:B------:R-:W-:Y:S05]  /*3830*/  @P3 EXIT ;  /* 0x000000000000394d */ /* 0x000fea0003800000 */
[----:B------:R-:W-:Y:S04]  /*3840*/  STG.E desc[UR10][R2.64+0xe00], R8 ;  /* 0x000e000802007986 */ /* 0x000fe8000c10190a */
[----:B------:R-:W-:Y:S01]  /*3850*/  STG.E desc[UR10][R2.64+0xe04], R9 ;  /* 0x000e040902007986 */ /* 0x000fe2000c10190a */
[----:B------:R-:W-:Y:S05]  /*3860*/  EXIT ;  /* 0x000000000000794d */ /* 0x000fea0003800000 */
.L_x_1077:
        /* <DEDUP_REMOVED lines=8> */
[----:B------:R-:W-:Y:S01]  /*38f0*/  IMAD.MOV.U32 R43, RZ, RZ, 0x34 ;  /* 0x00000034ff2b7424 */ /* 0x000fe200078e00ff */
[----:B------:R-:W-:-:S03]  /*3900*/  UMOV UR6, 0xffffffff ;  /* 0xffffffff00067882 */ /* 0x000fc60000000000 */
[----:B------:R-:W-:-:S05]  /*3910*/  IMAD R43, R39, R43, UR7 ;  /* 0x00000007272b7e24 */ /* 0x000fca000f8e022b */
[----:B------:R-:W-:Y:S04]  /*3920*/  LDS R52, [R43+0x3410] ;  /* 0x003410002b347984 */ /* 0x000fe80000000800 */
        /* <DEDUP_REMOVED lines=8> */
[----:B------:R-:W-:Y:S04]  /*39b0*/  LDS R47, [R43+0x3434] ;  /* 0x003434002b2f7984 */ /* 0x000fe80000000800 */
[----:B------:R-:W0:Y:S04]  /*39c0*/  LDS R44, [R43+0x3438] ;  /* 0x003438002b2c7984 */ /* 0x000e280000000800 */
[----:B------:R-:W0:Y:S01]  /*39d0*/  LDS R56, [R43+0x343c] ;  /* 0x00343c002b387984 */ /* 0x000e220000000800 */
[----:B-1----:R-:W-:-:S04]  /*39e0*/  IADD3 R57, PT, PT, R54, R53, R52 ;  /* 0x0000003536397210 */ /* 0x002fc80007ffe034 */
[----:B--2---:R-:W-:-:S04]  /*39f0*/  IADD3 R57, PT, PT, R50, R57, R55 ;  /* 0x0000003932397210 */ /* 0x004fc80007ffe037 */
[----:B---3--:R-:W-:-:S04]  /*3a00*/  IADD3 R57, PT, PT, R48, R57, R51 ;  /* 0x0000003930397210 */ /* 0x008fc80007ffe033 */
[----:B----4-:R-:W-:-:S04]  /*3a10*/  IADD3 R57, PT, PT, R46, R57, R49 ;  /* 0x000000392e397210 */ /* 0x010fc80007ffe031 */
[----:B0-----:R-:W-:-:S05]  /*3a20*/  IADD3 R57, PT, PT, R44, R57, R47 ;  /* 0x000000392c397210 */ /* 0x001fca0007ffe02f */
        /* <DEDUP_REMOVED lines=11> */
.L_x_1227:
        /* <DEDUP_REMOVED lines=25> */
.L_x_1089:
[----:B------:R-:W-:Y:S05]  /*3c70*/  WARPSYNC.ALL ;  /* 0x0000000000007948 */ /* 0x000fea0003800000 */
[----:B------:R-:W-:Y:S01]  /*3c80*/  BAR.SYNC.DEFER_BLOCKING 0x0 ;  /* 0x0000000000007b1d */ /* 0x000fe20000010000 */
[----:B------:R-:W-:Y:S01]  /*3c90*/  ISETP.NE.AND P0, PT, R62, RZ, PT ;  /* 0x000000ff3e00720c */ /* 0x000fe20003f05270 */
[----:B-1----:R-:W-:Y:S02]  /*3ca0*/  IMAD.MOV.U32 R43, RZ, RZ, RZ ;  /* 0x000000ffff2b7224 */ /* 0x002fe400078e00ff */
[----:B------:R-:W-:Y:S02]  /*3cb0*/  IMAD.U32 R49, RZ, RZ, UR4 ;  /* 0x00000004ff317e24 */ /* 0x000fe4000f8e00ff */
[----:B------:R-:W-:Y:S01]  /*3cc0*/  BSSY.RECONVERGENT B0, `(.L_x_1091) ;  /* 0x0000029000007945 */ /* 0x000fe20003800200 */
[----:B------:R-:W-:-:S02]  /*3cd0*/  IMAD.MOV.U32 R47, RZ, RZ, RZ ;  /* 0x000000ffff2f7224 */ /* 0x000fc400078e00ff */
[----:B------:R-:W-:Y:S01]  /*3ce0*/  IMAD.U32 R51, RZ, RZ, UR5 ;  /* 0x00000005ff337e24 */ /* 0x000fe2000f8e00ff */
[----:B0-----:R-:W0:Y:S04]  /*3cf0*/  LDS R45, [R45+0x3410] ;  /* 0x003410002d2d7984 */ /* 0x001e280000000800 */
        /* <DEDUP_REMOVED lines=14> */
[C---:B-1----:R-:W-:Y:S02]  /*3de0*/  IMAD.IADD R46, R45.reuse, 0x1, R46 ;  /* 0x000000012d2e7824 */ /* 0x042fe400078e022e */
[C---:B--2---:R-:W-:Y:S01]  /*3df0*/  IMAD.IADD R48, R45.reuse, 0x1, R48 ;  /* 0x000000012d307824 */ /* 0x044fe200078e0230 */
[----:B------:R1:W-:Y:S01]  /*3e00*/  STS [R41], R44 ;  /* 0x0000002c29007388 */ /* 0x0003e20000000800 */
[----:B---3--:R-:W-:-:S03]  /*3e10*/  IMAD.IADD R50, R45, 0x1, R50 ;  /* 0x000000012d327824 */ /* 0x008fc600078e0232 */
[----:B------:R1:W-:Y:S01]  /*3e20*/  STS [R41+0x400], R46 ;  /* 0x0004002e29007388 */ /* 0x0003e20000000800 */
[----:B----4-:R-:W-:-:S03]  /*3e30*/  IMAD.IADD R52, R45, 0x1, R52 ;  /* 0x000000012d347824 */ /* 0x010fc600078e0234 */
[----:B------:R1:W-:Y:S01]  /*3e40*/  STS [R41+0x800], R48 ;  /* 0x0008003029007388 */ /* 0x0003e20000000800 */
[----:B------:R-:W-:-:S03]  /*3e50*/  IMAD.IADD R54, R45, 0x1, R54 ;  /* 0x000000012d367824 */ /* 0x000fc600078e0236 */
        /* <DEDUP_REMOVED lines=15> */
.L_x_1092:
[----:B------:R-:W-:Y:S05]  /*3f50*/  BSYNC.RECONVERGENT B0 ;  /* 0x0000000000007941 */ /* 0x000fea0003800200 */
.L_x_1091:
[----:B------:R-:W-:Y:S06]  /*3f60*/  BAR.SYNC.DEFER_BLOCKING 0x0 ;  /* 0x0000000000007b1d */ /* 0x000fec0000010000 */
[----:B------:R-:W-:Y:S05]  /*3f70*/  BRA.U UP1, `(.L_x_1093) ;  /* 0x0000000101247547 */ /* 0x000fea000b800000 */
[----:B------:R-:W-:Y:S01]  /*3f80*/  ISETP.NE.AND P0, PT, RZ, UR17, PT ;  /* 0x00000011ff007c0c */ /* 0x000fe2000bf05270 */
[----:B------:R-:W-:Y:S02]  /*3f90*/  IMAD.MOV.U32 R47, RZ, RZ, RZ ;  /* 0x000000ffff2f7224 */ /* 0x000fe400078e00ff */
[----:B------:R-:W-:Y:S02]  /*3fa0*/  IMAD.MOV.U32 R49, RZ, RZ, RZ ;  /* 0x000000ffff317224 */ /* 0x000fe400078e00ff */
[----:B------:R-:W-:Y:S02]  /*3fb0*/  IMAD.MOV.U32 R43, RZ, RZ, RZ ;  /* 0x000000ffff2b7224 */ /* 0x000fe400078e00ff */
[----:B------:R-:W-:-:S06]  /*3fc0*/  IMAD.MOV.U32 R51, RZ, RZ, RZ ;  /* 0x000000ffff337224 */ /* 0x000fcc00078e00ff */
[----:B-1---5:R-:W-:Y:S01]  /*3fd0*/  @P0 SHF.R.U32.HI R44, RZ, UR16, R37 ;  /* 0x00000010ff2c0c19 */ /* 0x022fe20008011625 */
[----:B------:R-:W-:Y:S02]  /*3fe0*/  @P0 IMAD.U32 R49, RZ, RZ, UR15 ;  /* 0x0000000fff310e24 */ /* 0x000fe4000f8e00ff */
[----:B------:R-:W-:Y:S01]  /*3ff0*/  @P0 IMAD.U32 R43, RZ, RZ, UR13 ;  /* 0x0000000dff2b0e24 */ /* 0x000fe2000f8e00ff */
[----:B------:R-:W-:-:S07]  /*4000*/  @P0 LOP3.LUT R47, R44, UR14, RZ, 0x30, !PT ;  /* 0x0000000e2c2f0c12 */ /* 0x000fce000f8e30ff */
.L_x_1093:
[----:B------:R-:W-:-:S04]  /*4010*/  ISETP.NE.AND P0, PT, R49, RZ, PT ;  /* 0x000000ff3100720c */ /* 0x000fc80003f05270 */
[----:B------:R-:W-:-:S13]  /*4020*/  ISETP.GT.U32.OR P0, PT, R51, 0x1f, !P0 ;  /* 0x0000001f3300780c */ /* 0x000fda0004704470 */
[----:B------:R-:W-:Y:S05]  /*4030*/  @P0 BRA `(.L_x_1094) ;  /* 0x0000000000200947 */ /* 0x000fea0003800000 */
[----:B-1----:R-:W-:Y:S02]  /*4040*/  IMAD.MOV R44, RZ, RZ, -R51 ;  /* 0x000000ffff2c7224 */ /* 0x002fe400078e0a33 */
[----:B------:R-:W-:-:S03]  /*4050*/  IMAD.U32 R46, RZ, RZ, UR18 ;  /* 0x00000012ff2e7e24 */ /* 0x000fc6000f8e00ff */
[----:B------:R-:W-:Y:S02]  /*4060*/  VIADDMNMX.U32 R49, R44, 0x20, R49, PT ;  /* 0x000000202c317846 */ /* 0x000fe40003800031 */
[----:B-----5:R-:W-:Y:S02]  /*4070*/  SHF.R.U32.HI R44, RZ, R51, R36 ;  /* 0x00000033ff2c7219 */ /* 0x020fe40000011624 */
[----:B------:R-:W-:-:S04]  /*4080*/  SHF.L.U32 R49, R46, R49, RZ ;  /* 0x000000312e317219 */ /* 0x000fc800000006ff */
[----:B------:R-:W-:-:S04]  /*4090*/  LOP3.LUT R44, R44, R49, RZ, 0x30, !PT ;  /* 0x000000312c2c7212 */ /* 0x000fc800078e30ff */
[----:B------:R-:W-:-:S04]  /*40a0*/  SHF.L.U32 R44, R44, R43, RZ ;  /* 0x0000002b2c2c7219 */ /* 0x000fc800000006ff */
[----:B------:R-:W-:-:S07]  /*40b0*/  LOP3.LUT R47, R44, R47, RZ, 0xfc, !PT ;  /* 0x0000002f2c2f7212 */ /* 0x000fce00078efcff */
.L_x_1094:
[----:B------:R-:W-:Y:S01]  /*40c0*/  R2P PR, R47, 0x7f ;  /* 0x0000007f2f007804 */ /* 0x000fe20000000000 */
[----:B------:R-:W-:Y:S01]  /*40d0*/  BSSY.RECONVERGENT B0, `(.L_x_1095) ;  /* 0x0000024000007945 */ /* 0x000fe20003800200 */
[----:B------:R-:W-:-:S11]  /*40e0*/  IMAD.MOV.U32 R57, RZ, RZ, RZ ;  /* 0x000000ffff397224 */ /* 0x000fd600078e00ff */
[----:B------:R-:W-:Y:S02]  /*40f0*/  VOTE.ANY R43, PT, P0 ;  /* 0x00000000002b7806 */ /* 0x000fe400000e0100 */
[----:B-1----:R-:W-:Y:S02]  /*4100*/  VOTE.ANY R44, PT, P1 ;  /* 0x00000000002c7806 */ /* 0x002fe400008e0100 */
        /* <DEDUP_REMOVED lines=9> */
[----:B------:R-:W-:Y:S01]  /*41a0*/  LOP3.LUT R43, R48, R43, RZ, 0xc0, !PT ;  /* 0x0000002b302b7212 */ /* 0x000fe200078ec0ff */
[----:B------:R-:W-:Y:S01]  /*41b0*/  IMAD.U32 R48, RZ, RZ, UR4 ;  /* 0x00000004ff307e24 */ /* 0x000fe2000f8e00ff */
[----:B------:R-:W-:-:S02]  /*41c0*/  @!P4 LOP3.LUT R44, RZ, R44, RZ, 0x33, !PT ;  /* 0x0000002cff2cc212 */ /* 0x000fc400078e33ff */
[----:B------:R-:W-:Y:S02]  /*41d0*/  VOTE.ANY R46, PT, P5 ;  /* 0x00000000002e7806 */ /* 0x000fe400028e0100 */
[----:B------:R-:W-:Y:S01]  /*41e0*/  LOP3.LUT R43, R44, R43, RZ, 0xc0, !PT ;  /* 0x0000002b2c2b7212 */ /* 0x000fe200078ec0ff */
[----:B------:R-:W-:Y:S01]  /*41f0*/  IMAD.MOV.U32 R44, RZ, RZ, RZ ;  /* 0x000000ffff2c7224 */ /* 0x000fe200078e00ff */
[----:B------:R-:W-:Y:S02]  /*4200*/  LOP3.LUT P0, RZ, R47, 0x80, RZ, 0xc0, !PT ;  /* 0x000000802fff7812 */ /* 0x000fe4000780c0ff */
[----:B------:R-:W-:Y:S02]  /*4210*/  @!P5 LOP3.LUT R46, RZ, R46, RZ, 0x33, !PT ;  /* 0x0000002eff2ed212 */ /* 0x000fe400078e33ff */
[----:B------:R-:W-:Y:S02]  /*4220*/  VOTE.ANY R49, PT, P6 ;  /* 0x0000000000317806 */ /* 0x000fe400030e0100 */
[----:B------:R-:W-:-:S02]  /*4230*/  LOP3.LUT R46, R46, R43, RZ, 0xc0, !PT ;  /* 0x0000002b2e2e7212 */ /* 0x000fc400078ec0ff */
[----:B------:R-:W1:Y:S01]  /*4240*/  S2R R43, SR_LEMASK ;  /* 0x00000000002b7919 */ /* 0x000e620000003a00 */
[----:B------:R-:W-:-:S04]  /*4250*/  @!P6 LOP3.LUT R49, RZ, R49, RZ, 0x33, !PT ;  /* 0x00000031ff31e212 */ /* 0x000fc800078e33ff */
[----:B------:R-:W-:Y:S02]  /*4260*/  VOTE.ANY R51, PT, P0 ;  /* 0x0000000000337806 */ /* 0x000fe400000e0100 */
[----:B------:R-:W-:Y:S02]  /*4270*/  LOP3.LUT R46, R49, R46, RZ, 0xc0, !PT ;  /* 0x0000002e312e7212 */ /* 0x000fe400078ec0ff */
[----:B------:R-:W-:-:S04]  /*4280*/  @!P0 LOP3.LUT R51, RZ, R51, RZ, 0x33, !PT ;  /* 0x00000033ff338212 */ /* 0x000fc800078e33ff */
[----:B------:R-:W-:-:S04]  /*4290*/  LOP3.LUT R46, R51, R46, RZ, 0xc0, !PT ;  /* 0x0000002e332e7212 */ /* 0x000fc800078ec0ff */
[----:B------:R-:W2:Y:S01]  /*42a0*/  FLO.U32 R50, R46 ;  /* 0x0000002e00327300 */ /* 0x000ea200000e0000 */
[----:B-1----:R-:W-:Y:S02]  /*42b0*/  LOP3.LUT R54, R43, R46, RZ, 0xc0, !PT ;  /* 0x0000002e2b367212 */ /* 0x002fe400078ec0ff */
[----:B--2---:R-:W-:-:S05]  /*42c0*/  ISETP.NE.AND P0, PT, R42, R50, PT ;  /* 0x000000322a00720c */ /* 0x004fca0003f05270 */
[----:B------:R-:W1:Y:S08]  /*42d0*/  POPC R54, R54 ;  /* 0x0000003600367309 */ /* 0x000e700000000000 */
[----:B------:R-:W-:Y:S05]  /*42e0*/  @P0 BRA `(.L_x_1096) ;  /* 0x0000000000080947 */ /* 0x000fea0003800000 */
[----:B------:R-:W-:-:S05]  /*42f0*/  IMAD R47, R47, 0x4, R40 ;  /* 0x000000042f2f7824 */ /* 0x000fca00078e0228 */
[----:B-1----:R2:W3:Y:S02]  /*4300*/  ATOMS.ADD R57, [R47], R54 ;  /* 0x000000362f39738c */ /* 0x0024e40000000000 */
.L_x_1096:
[----:B------:R-:W-:Y:S05]  /*4310*/  BSYNC.RECONVERGENT B0 ;  /* 0x0000000000007941 */ /* 0x000fea0003800200 */
.L_x_1095:
[----:B---3--:R3:W4:Y:S01]  /*4320*/  SHFL.IDX PT, R57, R57, R50, 0x1f ;  /* 0x00001f3239397589 */ /* 0x00872200000e0000 */
[----:B--2---:R-:W-:Y:S02]  /*4330*/  IMAD.MOV.U32 R47, RZ, RZ, RZ ;  /* 0x000000ffff2f7224 */ /* 0x004fe400078e00ff */
        /* <DEDUP_REMOVED lines=10> */
.L_x_1097:
        /* <DEDUP_REMOVED lines=11> */
.L_x_1098:
[----:B------:R-:W-:Y:S01]  /*4490*/  R2P PR, R47, 0x7f ;  /* 0x0000007f2f007804 */ /* 0x000fe20000000000 */
[----:B------:R-:W-:Y:S01]  /*44a0*/  BSSY.RECONVERGENT B0, `(.L_x_1099) ;  /* 0x0000023000007945 */ /* 0x000fe20003800200 */
[----:B------:R-:W-:Y:S02]  /*44b0*/  IMAD.MOV.U32 R59, RZ, RZ, RZ ;  /* 0x000000ffff3b7224 */ /* 0x000fe400078e00ff */
[----:B------:R-:W-:Y:S02]  /*44c0*/  IMAD.MOV.U32 R46, RZ, RZ, RZ ;  /* 0x000000ffff2e7224 */ /* 0x000fe400078e00ff */
[----:B------:R-:W-:-:S07]  /*44d0*/  IMAD.U32 R48, RZ, RZ, UR4 ;  /* 0x00000004ff307e24 */ /* 0x000fce000f8e00ff */
[----:B------:R-:W-:Y:S02]  /*44e0*/  VOTE.ANY R44, PT, P0 ;  /* 0x00000000002c7806 */ /* 0x000fe400000e0100 */
        /* <DEDUP_REMOVED lines=21> */
[----:B------:R-:W-:-:S04]  /*4640*/  LOP3.LUT R44, R51, R44, RZ, 0xc0, !PT ;  /* 0x0000002c332c7212 */ /* 0x000fc800078ec0ff */
[----:B------:R-:W-:-:S04]  /*4650*/  LOP3.LUT R44, R53, R44, RZ, 0xc0, !PT ;  /* 0x0000002c352c7212 */ /* 0x000fc800078ec0ff */
[----:B---3--:R-:W2:Y:S01]  /*4660*/  FLO.U32 R50, R44 ;  /* 0x0000002c00327300 */ /* 0x008ea200000e0000 */
[----:B------:R-:W-:-:S07]  /*4670*/  LOP3.LUT R56, R43, R44, RZ, 0xc0, !PT ;  /* 0x0000002c2b387212 */ /* 0x000fce00078ec0ff */
[----:B------:R-:W3:Y:S01]  /*4680*/  POPC R56, R56 ;  /* 0x0000003800387309 */ /* 0x000ee20000000000 */
[----:B--2---:R-:W-:-:S13]  /*4690*/  ISETP.NE.AND P0, PT, R42, R50, PT ;  /* 0x000000322a00720c */ /* 0x004fda0003f05270 */
[----:B---3--:R-:W-:Y:S05]  /*46a0*/  @P0 BRA `(.L_x_1100) ;  /* 0x0000000000080947 */ /* 0x008fea0003800000 */
[----:B------:R-:W-:-:S05]  /*46b0*/  IMAD R47, R47, 0x4, R40 ;  /* 0x000000042f2f7824 */ /* 0x000fca00078e0228 */
[----:B------:R2:W3:Y:S02]  /*46c0*/  ATOMS.ADD R59, [R47], R56 ;  /* 0x000000382f3b738c */ /* 0x0004e40000000000 */
.L_x_1100:
[----:B------:R-:W-:Y:S05]  /*46d0*/  BSYNC.RECONVERGENT B0 ;  /* 0x0000000000007941 */ /* 0x000fea0003800200 */
.L_x_1099:
[----:B---3--:R3:W0:Y:S01]  /*46e0*/  SHFL.IDX PT, R59, R59, R50, 0x1f ;  /* 0x00001f323b3b7589 */ /* 0x00862200000e0000 */
[----:B--2---:R-:W-:Y:S02]  /*46f0*/  IMAD.MOV.U32 R47, RZ, RZ, RZ ;  /* 0x000000ffff2f7224 */ /* 0x004fe400078e00ff */
[----:B------:R-:W-:Y:S01]  /*4700*/  IMAD.U32 R49, RZ, RZ, UR5 ;  /* 0x00000005ff317e24 */ /* 0x000fe2000f8e00ff */
[----:B------:R-:W-:Y:S06]  /*4710*/  BRA.U UP1, `(.L_x_1101) ;  /* 0x00000001011c7547 */ /* 0x000fec000b800000 */
[----:B------:R-:W-:Y:S02]  /*4720*/  ISETP.NE.AND P0, PT, RZ, UR17, PT ;  /* 0x00000011ff007c0c */ /* 0x000fe4000bf05270 */
[----:B------:R-:W-:Y:S02]  /*4730*/  CS2R R46, SRZ ;  /* 0x00000000002e7805 */ /* 0x000fe4000001ff00 */
[----:B------:R-:W-:-:S09]  /*4740*/  CS2R R48, SRZ ;  /* 0x0000000000307805 */ /* 0x000fd2000001ff00 */
[----:B-----5:R-:W-:Y:S01]  /*4750*/  @P0 SHF.R.U32.HI R44, RZ, UR16, R33 ;  /* 0x00000010ff2c0c19 */ /* 0x020fe20008011621 */
[----:B------:R-:W-:Y:S02]  /*4760*/  @P0 IMAD.U32 R48, RZ, RZ, UR15 ;  /* 0x0000000fff300e24 */ /* 0x000fe4000f8e00ff */
[----:B------:R-:W-:Y:S01]  /*4770*/  @P0 IMAD.U32 R46, RZ, RZ, UR13 ;  /* 0x0000000dff2e0e24 */ /* 0x000fe2000f8e00ff */
[----:B------:R-:W-:-:S07]  /*4780*/  @P0 LOP3.LUT R47, R44, UR14, RZ, 0x30, !PT ;  /* 0x0000000e2c2f0c12 */ /* 0x000fce000f8e30ff */
.L_x_1101:
        /* <DEDUP_REMOVED lines=11> */
.L_x_1102:
        /* <DEDUP_REMOVED lines=36> */
.L_x_1104:
[----:B------:R-:W-:Y:S05]  /*4a80*/  BSYNC.RECONVERGENT B0 ;  /* 0x0000000000007941 */ /* 0x000fea0003800200 */
.L_x_1103:
        /* <DEDUP_REMOVED lines=11> */
.L_x_1105:
        /* <DEDUP_REMOVED lines=11> */
.L_x_1106:
        /* <DEDUP_REMOVED lines=36> */
.L_x_1108:
[----:B------:R-:W-:Y:S05]  /*4e30*/  BSYNC.RECONVERGENT B0 ;  /* 0x0000000000007941 */ /* 0x000fea0003800200 */
.L_x_1107:
        /* <DEDUP_REMOVED lines=11> */
.L_x_1109:
        /* <DEDUP_REMOVED lines=11> */
.L_x_1110:
[----:B------:R-:W-:Y:S01]  /*4fa0*/  R2P PR, R47, 0x7f ;  /* 0x0000007f2f007804 */ /* 0x000fe20000000000 */
[----:B------:R-:W-:Y:S01]  /*4fb0*/  BSSY.RECONVERGENT B0, `(.L_x_1111) ;  /* 0x0000023000007945 */ /* 0x000fe20003800200 */
[----:B------:R-:W-:-:S11]  /*4fc0*/  IMAD.MOV.U32 R48, RZ, RZ, RZ ;  /* 0x000000ffff307224 */ /* 0x000fd600078e00ff */
        /* <DEDUP_REMOVED lines=20> */
[----:B------:R-:W-:Y:S01]  /*5110*/  LOP3.LUT R44, R49, R44, RZ, 0xc0, !PT ;  /* 0x0000002c312c7212 */ /* 0x000fe200078ec0ff */
[----:B------:R-:W-:Y:S01]  /*5120*/  IMAD.U32 R49, RZ, RZ, UR4 ;  /* 0x00000004ff317e24 */ /* 0x000fe2000f8e00ff */
[----:B------:R-:W-:Y:S02]  /*5130*/  @!P0 LOP3.LUT R53, RZ, R53, RZ, 0x33, !PT ;  /* 0x00000035ff358212 */ /* 0x000fe400078e33ff */
[----:B------:R-:W-:Y:S01]  /*5140*/  LOP3.LUT R44, R51, R44, RZ, 0xc0, !PT ;  /* 0x0000002c332c7212 */ /* 0x000fe200078ec0ff */
[----:B------:R-:W-:-:S03]  /*5150*/  IMAD.MOV.U32 R51, RZ, RZ, RZ ;  /* 0x000000ffff337224 */ /* 0x000fc600078e00ff */
        /* <DEDUP_REMOVED lines=8> */
.L_x_1112:
[----:B------:R-:W-:Y:S05]  /*51e0*/  BSYNC.RECONVERGENT B0 ;  /* 0x0000000000007941 */ /* 0x000fea0003800200 */
.L_x_1111:
[----:B---3--:R3:W0:Y:S01]  /*51f0*/  SHFL.IDX PT, R51, R51, R50, 0x1f ;  /* 0x00001f3233337589 */ /* 0x00862200000e0000 */
        /* <DEDUP_REMOVED lines=11> */
.L_x_1113:
[----:B------:R-:W-:-:S04]  /*52b0*/  ISETP.NE.AND P0, PT, R49, RZ, PT ;  /* 0x000000ff3100720c */ /* 0x000fc80003f05270 */
[----:B------:R-:W-:-:S13]  /*52c0*/  ISETP.GT.U32.OR P0, PT, R53, 0x1f, !P0 ;  /* 0x0000001f3500780c */ /* 0x000fda0004704470 */
[----:B------:R-:W-:Y:S05]  /*52d0*/  @P0 BRA `(.L_x_1114) ;  /* 0x0000000000200947 */ /* 0x000fea0003800000 */
[----:B------:R-:W-:Y:S02]  /*52e0*/  IMAD.MOV R46, RZ, RZ, -R53 ;  /* 0x000000ffff2e7224 */ /* 0x000fe400078e0a35 */
[----:B---3--:R-:W-:-:S03]  /*52f0*/  IMAD.U32 R50, RZ, RZ, UR18 ;  /* 0x00000012ff327e24 */ /* 0x008fc6000f8e00ff */
[----:B------:R-:W-:Y:S02]  /*5300*/  VIADDMNMX.U32 R49, R46, 0x20, R49, PT ;  /* 0x000000202e317846 */ /* 0x000fe40003800031 */
[----:B-----5:R-:W-:Y:S02]  /*5310*/  SHF.R.U32.HI R46, RZ, R53, R26 ;  /* 0x00000035ff2e7219 */ /* 0x020fe4000001161a */
[----:B------:R-:W-:-:S04]  /*5320*/  SHF.L.U32 R49, R50, R49, RZ ;  /* 0x0000003132317219 */ /* 0x000fc800000006ff */
[----:B------:R-:W-:-:S04]  /*5330*/  LOP3.LUT R49, R46, R49, RZ, 0x30, !PT ;  /* 0x000000312e317212 */ /* 0x000fc800078e30ff */
[----:B------:R-:W-:-:S04]  /*5340*/  SHF.L.U32 R48, R49, R48, RZ ;  /* 0x0000003031307219 */ /* 0x000fc800000006ff */
[----:B------:R-:W-:-:S07]  /*5350*/  LOP3.LUT R47, R48, R47, RZ, 0xfc, !PT ;  /* 0x0000002f302f7212 */ /* 0x000fce00078efcff */
.L_x_1114:
[----:B------:R-:W-:Y:S01]  /*5360*/  R2P PR, R47, 0x7f ;  /* 0x0000007f2f007804 */ /* 0x000fe20000000000 */
[----:B------:R-:W-:Y:S01]  /*5370*/  BSSY.RECONVERGENT B0, `(.L_x_1115) ;  /* 0x0000023000007945 */ /* 0x000fe20003800200 */
[----:B---3--:R-:W-:Y:S02]  /*5380*/  IMAD.MOV.U32 R50, RZ, RZ, RZ ;  /* 0x000000ffff327224 */ /* 0x008fe400078e00ff */
[----:B------:R-:W-:-:S09]  /*5390*/  IMAD.U32 R52, RZ, RZ, UR4 ;  /* 0x00000004ff347e24 */ /* 0x000fd2000f8e00ff */
        /* <DEDUP_REMOVED lines=21> */
[----:B------:R-:W-:Y:S01]  /*54f0*/  IMAD.MOV.U32 R49, RZ, RZ, RZ ;  /* 0x000000ffff317224 */ /* 0x000fe200078e00ff */
[----:B------:R-:W-:Y:S02]  /*5500*/  @!P0 LOP3.LUT R55, RZ, R55, RZ, 0x33, !PT ;  /* 0x00000037ff378212 */ /* 0x000fe400078e33ff */
[----:B------:R-:W-:-:S04]  /*5510*/  LOP3.LUT R46, R53, R46, RZ, 0xc0, !PT ;  /* 0x0000002e352e7212 */ /* 0x000fc800078ec0ff */
[----:B------:R-:W-:-:S04]  /*5520*/  LOP3.LUT R48, R55, R46, RZ, 0xc0, !PT ;  /* 0x0000002e37307212 */ /* 0x000fc800078ec0ff */
[----:B------:R-:W2:Y:S01]  /*5530*/  FLO.U32 R55, R48 ;  /* 0x0000003000377300 */ /* 0x000ea200000e0000 */
[----:B------:R-:W-:-:S07]  /*5540*/  LOP3.LUT R46, R43, R48, RZ, 0xc0, !PT ;  /* 0x000000302b2e7212 */ /* 0x000fce00078ec0ff */
[----:B------:R-:W3:Y:S01]  /*5550*/  POPC R46, R46 ;  /* 0x0000002e002e7309 */ /* 0x000ee20000000000 */
[----:B--2---:R-:W-:-:S13]  /*5560*/  ISETP.NE.AND P0, PT, R42, R55, PT ;  /* 0x000000372a00720c */ /* 0x004fda0003f05270 */
[----:B---3--:R-:W-:Y:S05]  /*5570*/  @P0 BRA `(.L_x_1116) ;  /* 0x0000000000080947 */ /* 0x008fea0003800000 */
[----:B------:R-:W-:-:S05]  /*5580*/  IMAD R47, R47, 0x4, R40 ;  /* 0x000000042f2f7824 */ /* 0x000fca00078e0228 */
[----:B------:R2:W3:Y:S02]  /*5590*/  ATOMS.ADD R49, [R47], R46 ;  /* 0x0000002e2f31738c */ /* 0x0004e40000000000 */
.L_x_1116:
[----:B------:R-:W-:Y:S05]  /*55a0*/  BSYNC.RECONVERGENT B0 ;  /* 0x0000000000007941 */ /* 0x000fea0003800200 */
.L_x_1115:
[----:B---3--:R3:W0:Y:S01]  /*55b0*/  SHFL.IDX PT, R49, R49, R55, 0x1f ;  /* 0x00001f3731317589 */ /* 0x00862200000e0000 */
[----:B------:R-:W-:Y:S02]  /*55c0*/  IMAD.MOV.U32 R53, RZ, RZ, RZ ;  /* 0x000000ffff357224 */ /* 0x000fe400078e00ff */
[----:B--2---:R-:W-:Y:S01]  /*55d0*/  IMAD.U32 R47, RZ, RZ, UR5 ;  /* 0x00000005ff2f7e24 */ /* 0x004fe2000f8e00ff */
[----:B------:R-:W-:Y:S06]  /*55e0*/  BRA.U UP1, `(.L_x_1117) ;  /* 0x0000000101207547 */ /* 0x000fec000b800000 */
[----:B------:R-:W-:Y:S02]  /*55f0*/  ISETP.NE.AND P0, PT, RZ, UR17, PT ;  /* 0x00000011ff007c0c */ /* 0x000fe4000bf05270 */
[----:B------:R-:W-:Y:S01]  /*5600*/  CS2R R52, SRZ ;  /* 0x0000000000347805 */ /* 0x000fe2000001ff00 */
[----:B------:R-:W-:-:S10]  /*5610*/  IMAD.MOV.U32 R50, RZ, RZ, RZ ;  /* 0x000000ffff327224 */ /* 0x000fd400078e00ff */
[----:B-----5:R-:W-:Y:S01]  /*5620*/  @P0 SHF.R.U32.HI R47, RZ, UR16, R25 ;  /* 0x00000010ff2f0c19 */ /* 0x020fe20008011619 */
[----:B------:R-:W-:Y:S02]  /*5630*/  @P0 IMAD.U32 R52, RZ, RZ, UR15 ;  /* 0x0000000fff340e24 */ /* 0x000fe4000f8e00ff */
[----:B------:R-:W-:Y:S01]  /*5640*/  @P0 IMAD.U32 R50, RZ, RZ, UR13 ;  /* 0x0000000dff320e24 */ /* 0x000fe2000f8e00ff */
[----:B------:R-:W-:Y:S01]  /*5650*/  @P0 LOP3.LUT R53, R47, UR14, RZ, 0x30, !PT ;  /* 0x0000000e2f350c12 */ /* 0x000fe2000f8e30ff */
[----:B------:R-:W-:-:S07]  /*5660*/  IMAD.MOV.U32 R47, RZ, RZ, RZ ;  /* 0x000000ffff2f7224 */ /* 0x000fce00078e00ff */
.L_x_1117:
[----:B------:R-:W-:-:S04]  /*5670*/  ISETP.NE.AND P0, PT, R52, RZ, PT ;  /* 0x000000ff3400720c */ /* 0x000fc80003f05270 */
[----:B------:R-:W-:-:S13]  /*5680*/  ISETP.GT.U32.OR P0, PT, R47, 0x1f, !P0 ;  /* 0x0000001f2f00780c */ /* 0x000fda0004704470 */
[----:B------:R-:W-:Y:S05]  /*5690*/  @P0 BRA `(.L_x_1118) ;  /* 0x0000000000200947 */ /* 0x000fea0003800000 */
[----:B---3--:R-:W-:Y:S01]  /*56a0*/  IMAD.MOV R55, RZ, RZ, -R47 ;  /* 0x000000ffff377224 */ /* 0x008fe200078e0a2f */
[----:B-----5:R-:W-:-:S04]  /*56b0*/  SHF.R.U32.HI R47, RZ, R47, R24 ;  /* 0x0000002fff2f7219 */ /* 0x020fc80000011618 */
[----:B------:R-:W-:Y:S01]  /*56c0*/  VIADDMNMX.U32 R52, R55, 0x20, R52, PT ;  /* 0x0000002037347846 */ /* 0x000fe20003800034 */
[----:B------:R-:W-:-:S05]  /*56d0*/  IMAD.U32 R55, RZ, RZ, UR18 ;  /* 0x00000012ff377e24 */ /* 0x000fca000f8e00ff */
[----:B------:R-:W-:-:S04]  /*56e0*/  SHF.L.U32 R52, R55, R52, RZ ;  /* 0x0000003437347219 */ /* 0x000fc800000006ff */
[----:B------:R-:W-:-:S04]  /*56f0*/  LOP3.LUT R47, R47, R52, RZ, 0x30, !PT ;  /* 0x000000342f2f7212 */ /* 0x000fc800078e30ff */
[----:B------:R-:W-:-:S04]  /*5700*/  SHF.L.U32 R50, R47, R50, RZ ;  /* 0x000000322f327219 */ /* 0x000fc800000006ff */
[----:B------:R-:W-:-:S07]  /*5710*/  LOP3.LUT R53, R50, R53, RZ, 0xfc, !PT ;  /* 0x0000003532357212 */ /* 0x000fce00078efcff */
.L_x_1118:
[----:B------:R-:W-:Y:S01]  /*5720*/  R2P PR, R53, 0x7f ;  /* 0x0000007f35007804 */ /* 0x000fe20000000000 */
[----:B------:R-:W-:-:S12]  /*5730*/  BSSY.RECONVERGENT B0, `(.L_x_1119) ;  /* 0x0000022000007945 */ /* 0x000fd80003800200 */
        /* <DEDUP_REMOVED lines=23> */
[----:B------:R-:W-:Y:S01]  /*58b0*/  LOP3.LUT R47, R50, R47, RZ, 0xc0, !PT ;  /* 0x0000002f322f7212 */ /* 0x000fe200078ec0ff */
[----:B------:R-:W-:-:S03]  /*58c0*/  IMAD.MOV.U32 R50, RZ, RZ, RZ ;  /* 0x000000ffff327224 */ /* 0x000fc600078e00ff */
[----:B------:R-:W-:-:S04]  /*58d0*/  LOP3.LUT R52, R52, R47, RZ, 0xc0, !PT ;  /* 0x0000002f34347212 */ /* 0x000fc800078ec0ff */
[----:B------:R-:W2:Y:S01]  /*58e0*/  FLO.U32 R65, R52 ;  /* 0x0000003400417300 */ /* 0x000ea200000e0000 */
[----:B------:R-:W-:-:S07]  /*58f0*/  LOP3.LUT R47, R43, R52, RZ, 0xc0, !PT ;  /* 0x000000342b2f7212 */ /* 0x000fce00078ec0ff */
[----:B------:R-:W0:Y:S01]  /*5900*/  POPC R47, R47 ;  /* 0x0000002f002f7309 */ /* 0x000e220000000000 */
[----:B--2---:R-:W-:-:S13]  /*5910*/  ISETP.NE.AND P0, PT, R42, R65, PT ;  /* 0x000000412a00720c */ /* 0x004fda0003f05270 */
[----:B0-----:R-:W-:Y:S05]  /*5920*/  @P0 BRA `(.L_x_1120) ;  /* 0x0000000000080947 */ /* 0x001fea0003800000 */
[----:B------:R-:W-:-:S06]  /*5930*/  IMAD R50, R53, 0x4, R40 ;  /* 0x0000000435327824 */ /* 0x000fcc00078e0228 */
[----:B------:R0:W2:Y:S02]  /*5940*/  ATOMS.ADD R50, [R50], R47 ;  /* 0x0000002f3232738c */ /* 0x0000a40000000000 */
.L_x_1120:
[----:B------:R-:W-:Y:S05]  /*5950*/  BSYNC.RECONVERGENT B0 ;  /* 0x0000000000007941 */ /* 0x000fea0003800200 */
.L_x_1119:
[----:B--2---:R2:W0:Y:S01]  /*5960*/  SHFL.IDX PT, R50, R50, R65, 0x1f ;  /* 0x00001f4132327589 */ /* 0x00442200000e0000 */
[----:B------:R-:W-:Y:S02]  /*5970*/  IMAD.U32 R52, RZ, RZ, UR4 ;  /* 0x00000004ff347e24 */ /* 0x000fe4000f8e00ff */
[----:B------:R-:W-:Y:S02]  /*5980*/  IMAD.MOV.U32 R53, RZ, RZ, RZ ;  /* 0x000000ffff357224 */ /* 0x000fe400078e00ff */
[----:B---3--:R-:W-:Y:S01]  /*5990*/  IMAD.U32 R55, RZ, RZ, UR5 ;  /* 0x00000005ff377e24 */ /* 0x008fe2000f8e00ff */
        /* <DEDUP_REMOVED lines=9> */
.L_x_1121:
[----:B------:R-:W-:-:S04]  /*5a30*/  ISETP.NE.AND P0, PT, R52, RZ, PT ;  /* 0x000000ff3400720c */ /* 0x000fc80003f05270 */
[----:B------:R-:W-:-:S13]  /*5a40*/  ISETP.GT.U32.OR P0, PT, R55, 0x1f, !P0 ;  /* 0x0000001f3700780c */ /* 0x000fda0004704470 */
[----:B------:R-:W-:Y:S05]  /*5a50*/  @P0 BRA `(.L_x_1122) ;  /* 0x0000000000200947 */ /* 0x000fea0003800000 */
[----:B--2---:R-:W-:Y:S01]  /*5a60*/  IMAD.MOV R65, RZ, RZ, -R55 ;  /* 0x000000ffff417224 */ /* 0x004fe200078e0a37 */
[----:B-----5:R-:W-:-:S04]  /*5a70*/  SHF.R.U32.HI R55, RZ, R55, R22 ;  /* 0x00000037ff377219 */ /* 0x020fc80000011616 */
[----:B------:R-:W-:Y:S01]  /*5a80*/  VIADDMNMX.U32 R52, R65, 0x20, R52, PT ;  /* 0x0000002041347846 */ /* 0x000fe20003800034 */
[----:B------:R-:W-:-:S05]  /*5a90*/  IMAD.U32 R65, RZ, RZ, UR18 ;  /* 0x00000012ff417e24 */ /* 0x000fca000f8e00ff */
[----:B------:R-:W-:-:S04]  /*5aa0*/  SHF.L.U32 R52, R65, R52, RZ ;  /* 0x0000003441347219 */ /* 0x000fc800000006ff */
[----:B------:R-:W-:-:S04]  /*5ab0*/  LOP3.LUT R55, R55, R52, RZ, 0x30, !PT ;  /* 0x0000003437377212 */ /* 0x000fc800078e30ff */
[----:B------:R-:W-:-:S04]  /*5ac0*/  SHF.L.U32 R48, R55, R48, RZ ;  /* 0x0000003037307219 */ /* 0x000fc800000006ff */
[----:B------:R-:W-:-:S07]  /*5ad0*/  LOP3.LUT R53, R48, R53, RZ, 0xfc, !PT ;  /* 0x0000003530357212 */ /* 0x000fce00078efcff */
.L_x_1122:
[----:B------:R-:W-:Y:S01]  /*5ae0*/  R2P PR, R53, 0x7f ;  /* 0x0000007f35007804 */ /* 0x000fe20000000000 */
[----:B------:R-:W-:Y:S01]  /*5af0*/  BSSY.RECONVERGENT B0, `(.L_x_1123) ;  /* 0x0000021000007945 */ /* 0x000fe20003800200 */
[----:B------:R-:W-:-:S11]  /*5b00*/  IMAD.MOV.U32 R64, RZ, RZ, RZ ;  /* 0x000000ffff407224 */ /* 0x000fd600078e00ff */
[----:B------:R-:W-:Y:S02]  /*5b10*/  VOTE.ANY R48, PT, P0 ;  /* 0x0000000000307806 */ /* 0x000fe400000e0100 */
[----:B------:R-:W-:Y:S02]  /*5b20*/  VOTE.ANY R55, PT, P1 ;  /* 0x0000000000377806 */ /* 0x000fe400008e0100 */
[----:B------:R-:W-:Y:S02]  /*5b30*/  @!P0 LOP3.LUT R48, RZ, R48, RZ, 0x33, !PT ;  /* 0x00000030ff308212 */ /* 0x000fe400078e33ff */
[----:B------:R-:W-:Y:S02]  /*5b40*/  @!P1 LOP3.LUT R55, RZ, R55, RZ, 0x33, !PT ;  /* 0x00000037ff379212 */ /* 0x000fe400078e33ff */
[----:B--2---:R-:W-:Y:S02]  /*5b50*/  VOTE.ANY R65, PT, P2 ;  /* 0x0000000000417806 */ /* 0x004fe400010e0100 */
[----:B------:R-:W-:-:S02]  /*5b60*/  LOP3.LUT R48, R55, R48, RZ, 0xc0, !PT ;  /* 0x0000003037307212 */ /* 0x000fc400078ec0ff */
[----:B------:R-:W-:Y:S02]  /*5b70*/  @!P2 LOP3.LUT R65, RZ, R65, RZ, 0x33, !PT ;  /* 0x00000041ff41a212 */ /* 0x000fe400078e33ff */
[----:B------:R-:W-:Y:S02]  /*5b80*/  VOTE.ANY R55, PT, P3 ;  /* 0x0000000000377806 */ /* 0x000fe400018e0100 */
[----:B------:R-:W-:Y:S02]  /*5b90*/  LOP3.LUT R48, R65, R48, RZ, 0xc0, !PT ;  /* 0x0000003041307212 */ /* 0x000fe400078ec0ff */
[----:B------:R-:W-:Y:S02]  /*5ba0*/  @!P3 LOP3.LUT R55, RZ, R55, RZ, 0x33, !PT ;  /* 0x00000037ff37b212 */ /* 0x000fe400078e33ff */
[----:B------:R-:W-:Y:S02]  /*5bb0*/  LOP3.LUT P0, RZ, R53, 0x80, RZ, 0xc0, !PT ;  /* 0x0000008035ff7812 */ /* 0x000fe4000780c0ff */
[----:B------:R-:W-:-:S02]  /*5bc0*/  LOP3.LUT R48, R55, R48, RZ, 0xc0, !PT ;  /* 0x0000003037307212 */ /* 0x000fc400078ec0ff */
[----:B------:R-:W-:Y:S02]  /*5bd0*/  VOTE.ANY R55, PT, P4 ;  /* 0x0000000000377806 */ /* 0x000fe400020e0100 */
[----:B------:R-:W-:Y:S02]  /*5be0*/  VOTE.ANY R65, PT, P5 ;  /* 0x0000000000417806 */ /* 0x000fe400028e0100 */
[----:B------:R-:W-:Y:S02]  /*5bf0*/  @!P4 LOP3.LUT R55, RZ, R55, RZ, 0x33, !PT ;  /* 0x00000037ff37c212 */ /* 0x000fe400078e33ff */
[----:B------:R-:W-:Y:S02]  /*5c00*/  @!P5 LOP3.LUT R65, RZ, R65, RZ, 0x33, !PT ;  /* 0x00000041ff41d212 */ /* 0x000fe400078e33ff */
[----:B------:R-:W-:Y:S02]  /*5c10*/  LOP3.LUT R48, R55, R48, RZ, 0xc0, !PT ;  /* 0x0000003037307212 */ /* 0x000fe400078ec0ff */
[----:B------:R-:W-:-:S02]  /*5c20*/  VOTE.ANY R55, PT, P6 ;  /* 0x0000000000377806 */ /* 0x000fc400030e0100 */
[----:B------:R-:W-:Y:S02]  /*5c30*/  LOP3.LUT R48, R65, R48, RZ, 0xc0, !PT ;  /* 0x0000003041307212 */ /* 0x000fe400078ec0ff */
[----:B------:R-:W-:Y:S02]  /*5c40*/  @!P6 LOP3.LUT R55, RZ, R55, RZ, 0x33, !PT ;  /* 0x00000037ff37e212 */ /* 0x000fe400078e33ff */
[----:B------:R-:W-:Y:S02]  /*5c50*/  VOTE.ANY R65, PT, P0 ;  /* 0x0000000000417806 */ /* 0x000fe400000e0100 */
[----:B------:R-:W-:Y:S02]  /*5c60*/  LOP3.LUT R48, R55, R48, RZ, 0xc0, !PT ;  /* 0x0000003037307212 */ /* 0x000fe400078ec0ff */
[----:B------:R-:W-:-:S04]  /*5c70*/  @!P0 LOP3.LUT R65, RZ, R65, RZ, 0x33, !PT ;  /* 0x00000041ff418212 */ /* 0x000fc800078e33ff */
        /* <DEDUP_REMOVED lines=8> */
.L_x_1124:
[----:B------:R-:W-:Y:S05]  /*5d00*/  BSYNC.RECONVERGENT B0 ;  /* 0x0000000000007941 */ /* 0x000fea0003800200 */
.L_x_1123:
[----:B--23--:R2:W3:Y:S01]  /*5d10*/  SHFL.IDX PT, R53, R64, R69, 0x1f ;  /* 0x00001f4540357589 */ /* 0x00c4e200000e0000 */
[----:B------:R-:W-:Y:S02]  /*5d20*/  IMAD.MOV.U32 R52, RZ, RZ, RZ ;  /* 0x000000ffff347224 */ /* 0x000fe400078e00ff */
[----:B------:R-:W-:Y:S02]  /*5d30*/  IMAD.U32 R65, RZ, RZ, UR4 ;  /* 0x00000004ff417e24 */ /* 0x000fe4000f8e00ff */
[----:B------:R-:W-:Y:S02]  /*5d40*/  IMAD.MOV.U32 R55, RZ, RZ, RZ ;  /* 0x000000ffff377224 */ /* 0x000fe400078e00ff */
[----:B------:R-:W-:Y:S01]  /*5d50*/  IMAD.U32 R67, RZ, RZ, UR5 ;  /* 0x00000005ff437e24 */ /* 0x000fe2000f8e00ff */
[----:B------:R-:W-:Y:S06]  /*5d60*/  BRA.U UP1, `(.L_x_1125) ;  /* 0x0000000101247547 */ /* 0x000fec000b800000 */
[----:B------:R-:W-:Y:S01]  /*5d70*/  ISETP.NE.AND P0, PT, RZ, UR17, PT ;  /* 0x00000011ff007c0c */ /* 0x000fe2000bf05270 */
[----:B------:R-:W-:Y:S02]  /*5d80*/  IMAD.MOV.U32 R55, RZ, RZ, RZ ;  /* 0x000000ffff377224 */ /* 0x000fe400078e00ff */
[----:B------:R-:W-:Y:S02]  /*5d90*/  IMAD.MOV.U32 R65, RZ, RZ, RZ ;  /* 0x000000ffff417224 */ /* 0x000fe400078e00ff */
[----:B------:R-:W-:-:S08]  /*5da0*/  IMAD.MOV.U32 R67, RZ, RZ, RZ ;  /* 0x000000ffff437224 */ /* 0x000fd000078e00ff */
[----:B-----5:R-:W-:Y:S01]  /*5db0*/  @P0 SHF.R.U32.HI R52, RZ, UR16, R21 ;  /* 0x00000010ff340c19 */ /* 0x020fe20008011615 */
[----:B------:R-:W-:-:S03]  /*5dc0*/  @P0 IMAD.U32 R65, RZ, RZ, UR15 ;  /* 0x0000000fff410e24 */ /* 0x000fc6000f8e00ff */
[----:B------:R-:W-:Y:S01]  /*5dd0*/  @P0 LOP3.LUT R55, R52, UR14, RZ, 0x30, !PT ;  /* 0x0000000e34370c12 */ /* 0x000fe2000f8e30ff */
[----:B------:R-:W-:Y:S02]  /*5de0*/  IMAD.MOV.U32 R52, RZ, RZ, RZ ;  /* 0x000000ffff347224 */ /* 0x000fe400078e00ff */
[----:B------:R-:W-:-:S07]  /*5df0*/  @P0 IMAD.U32 R52, RZ, RZ, UR13 ;  /* 0x0000000dff340e24 */ /* 0x000fce000f8e00ff */
.L_x_1125:
[----:B------:R-:W-:-:S04]  /*5e00*/  ISETP.NE.AND P0, PT, R65, RZ, PT ;  /* 0x000000ff4100720c */ /* 0x000fc80003f05270 */
[----:B------:R-:W-:-:S13]  /*5e10*/  ISETP.GT.U32.OR P0, PT, R67, 0x1f, !P0 ;  /* 0x0000001f4300780c */ /* 0x000fda0004704470 */
[----:B------:R-:W-:Y:S05]  /*5e20*/  @P0 BRA `(.L_x_1126) ;  /* 0x0000000000200947 */ /* 0x000fea0003800000 */
[----:B--2---:R-:W-:-:S05]  /*5e30*/  IMAD.MOV R64, RZ, RZ, -R67 ;  /* 0x000000ffff407224 */ /* 0x004fca00078e0a43 */
[----:B------:R-:W-:Y:S01]  /*5e40*/  VIADDMNMX.U32 R65, R64, 0x20, R65, PT ;  /* 0x0000002040417846 */ /* 0x000fe20003800041 */
[----:B------:R-:W-:-:S05]  /*5e50*/  IMAD.U32 R64, RZ, RZ, UR18 ;  /* 0x00000012ff407e24 */ /* 0x000fca000f8e00ff */
[----:B------:R-:W-:Y:S02]  /*5e60*/  SHF.L.U32 R65, R64, R65, RZ ;  /* 0x0000004140417219 */ /* 0x000fe400000006ff */
[----:B-----5:R-:W-:-:S04]  /*5e70*/  SHF.R.U32.HI R64, RZ, R67, R20 ;  /* 0x00000043ff407219 */ /* 0x020fc80000011614 */
[----:B------:R-:W-:-:S04]  /*5e80*/  LOP3.LUT R65, R64, R65, RZ, 0x30, !PT ;  /* 0x0000004140417212 */ /* 0x000fc800078e30ff */
[----:B------:R-:W-:-:S04]  /*5e90*/  SHF.L.U32 R52, R65, R52, RZ ;  /* 0x0000003441347219 */ /* 0x000fc800000006ff */
[----:B------:R-:W-:-:S07]  /*5ea0*/  LOP3.LUT R55, R52, R55, RZ, 0xfc, !PT ;  /* 0x0000003734377212 */ /* 0x000fce00078efcff */
.L_x_1126:
[----:B------:R-:W-:Y:S01]  /*5eb0*/  R2P PR, R55, 0x7f ;  /* 0x0000007f37007804 */ /* 0x000fe20000000000 */
[----:B------:R-:W-:Y:S01]  /*5ec0*/  BSSY.RECONVERGENT B0, `(.L_x_1127) ;  /* 0x0000021000007945 */ /* 0x000fe20003800200 */
[----:B------:R-:W-:-:S11]  /*5ed0*/  IMAD.MOV.U32 R66, RZ, RZ, RZ ;  /* 0x000000ffff427224 */ /* 0x000fd600078e00ff */
[----:B------:R-:W-:Y:S02]  /*5ee0*/  VOTE.ANY R52, PT, P0 ;  /* 0x0000000000347806 */ /* 0x000fe400000e0100 */
[----:B------:R-:W-:Y:S02]  /*5ef0*/  VOTE.ANY R65, PT, P1 ;  /* 0x0000000000417806 */ /* 0x000fe400008e0100 */
[----:B------:R-:W-:Y:S02]  /*5f00*/  @!P0 LOP3.LUT R52, RZ, R52, RZ, 0x33, !PT ;  /* 0x00000034ff348212 */ /* 0x000fe400078e33ff */
[----:B------:R-:W-:Y:S02]  /*5f10*/  @!P1 LOP3.LUT R65, RZ, R65, RZ, 0x33, !PT ;  /* 0x00000041ff419212 */ /* 0x000fe400078e33ff */
[----:B------:R-:W-:Y:S02]  /*5f20*/  LOP3.LUT P0, RZ, R55, 0x80, RZ, 0xc0, !PT ;  /* 0x0000008037ff7812 */ /* 0x000fe4000780c0ff */
[----:B------:R-:W-:-:S02]  /*5f30*/  LOP3.LUT R52, R65, R52, RZ, 0xc0, !PT ;  /* 0x0000003441347212 */ /* 0x000fc400078ec0ff */
[----:B------:R-:W-:-:S04]  /*5f40*/  VOTE.ANY R65, PT, P2 ;  /* 0x0000000000417806 */ /* 0x000fc800010e0100 */
[----:B------:R-:W-:-:S04]  /*5f50*/  @!P2 LOP3.LUT R65, RZ, R65, RZ, 0x33, !PT ;  /* 0x00000041ff41a212 */ /* 0x000fc800078e33ff */
[----:B------:R-:W-:Y:S02]  /*5f60*/  LOP3.LUT R52, R65, R52, RZ, 0xc0, !PT ;  /* 0x0000003441347212 */ /* 0x000fe400078ec0ff */
        /* <DEDUP_REMOVED lines=14> */
[----:B--2---:R-:W-:-:S04]  /*6050*/  LOP3.LUT R64, R65, R52, RZ, 0xc0, !PT ;  /* 0x0000003441407212 */ /* 0x004fc800078ec0ff */
[----:B------:R-:W2:Y:S01]  /*6060*/  FLO.U32 R71, R64 ;  /* 0x0000004000477300 */ /* 0x000ea200000e0000 */
[----:B------:R-:W-:-:S07]  /*6070*/  LOP3.LUT R52, R43, R64, RZ, 0xc0, !PT ;  /* 0x000000402b347212 */ /* 0x000fce00078ec0ff */
[----:B------:R-:W0:Y:S01]  /*6080*/  POPC R52, R52 ;  /* 0x0000003400347309 */ /* 0x000e220000000000 */
[----:B--2---:R-:W-:-:S13]  /*6090*/  ISETP.NE.AND P0, PT, R42, R71, PT ;  /* 0x000000472a00720c */ /* 0x004fda0003f05270 */
[----:B0-----:R-:W-:Y:S05]  /*60a0*/  @P0 BRA `(.L_x_1128) ;  /* 0x0000000000080947 */ /* 0x001fea0003800000 */
[----:B------:R-:W-:-:S05]  /*60b0*/  IMAD R55, R55, 0x4, R40 ;  /* 0x0000000437377824 */ /* 0x000fca00078e0228 */
[----:B------:R0:W2:Y:S02]  /*60c0*/  ATOMS.ADD R66, [R55], R52 ;  /* 0x000000343742738c */ /* 0x0000a40000000000 */
.L_x_1128:
[----:B------:R-:W-:Y:S05]  /*60d0*/  BSYNC.RECONVERGENT B0 ;  /* 0x0000000000007941 */ /* 0x000fea0003800200 */
.L_x_1127:
[----:B0-2---:R0:W2:Y:S01]  /*60e0*/  SHFL.IDX PT, R55, R66, R71, 0x1f ;  /* 0x00001f4742377589 */ /* 0x0050a200000e0000 */
[----:B------:R-:W-:Y:S01]  /*60f0*/  CS2R R64, SRZ ;  /* 0x0000000000407805 */ /* 0x000fe2000001ff00 */
[----:B------:R-:W-:Y:S02]  /*6100*/  IMAD.U32 R67, RZ, RZ, UR4 ;  /* 0x00000004ff437e24 */ /* 0x000fe4000f8e00ff */
        /* <DEDUP_REMOVED lines=11> */
.L_x_1129:
[----:B------:R-:W-:Y:S01]  /*61c0*/  ISETP.NE.AND P0, PT, R67, RZ, PT ;  /* 0x000000ff4300720c */ /* 0x000fe20003f05270 */
[----:B-1--4-:R-:W-:-:S03]  /*61d0*/  IMAD.IADD R54, R54, 0x1, R57 ;  /* 0x0000000136367824 */ /* 0x012fc600078e0239 */
[----:B------:R-:W-:-:S13]  /*61e0*/  ISETP.GT.U32.OR P0, PT, R69, 0x1f, !P0 ;  /* 0x0000001f4500780c */ /* 0x000fda0004704470 */
[----:B------:R-:W-:Y:S05]  /*61f0*/  @P0 BRA `(.L_x_1130) ;  /* 0x0000000000200947 */ /* 0x000fea0003800000 */
[----:B0-----:R-:W-:-:S05]  /*6200*/  IMAD.MOV R66, RZ, RZ, -R69 ;  /* 0x000000ffff427224 */ /* 0x001fca00078e0a45 */
[----:B------:R-:W-:Y:S01]  /*6210*/  VIADDMNMX.U32 R67, R66, 0x20, R67, PT ;  /* 0x0000002042437846 */ /* 0x000fe20003800043 */
[----:B------:R-:W-:-:S05]  /*6220*/  IMAD.U32 R66, RZ, RZ, UR18 ;  /* 0x00000012ff427e24 */ /* 0x000fca000f8e00ff */
[----:B------:R-:W-:Y:S02]  /*6230*/  SHF.L.U32 R67, R66, R67, RZ ;  /* 0x0000004342437219 */ /* 0x000fe400000006ff */
[----:B-----5:R-:W-:-:S04]  /*6240*/  SHF.R.U32.HI R66, RZ, R69, R18 ;  /* 0x00000045ff427219 */ /* 0x020fc80000011612 */
[----:B------:R-:W-:-:S04]  /*6250*/  LOP3.LUT R67, R66, R67, RZ, 0x30, !PT ;  /* 0x0000004342437212 */ /* 0x000fc800078e30ff */
[----:B------:R-:W-:-:S04]  /*6260*/  SHF.L.U32 R64, R67, R64, RZ ;  /* 0x0000004043407219 */ /* 0x000fc800000006ff */
[----:B------:R-:W-:-:S07]  /*6270*/  LOP3.LUT R65, R64, R65, RZ, 0xfc, !PT ;  /* 0x0000004140417212 */ /* 0x000fce00078efcff */
.L_x_1130:
[----:B------:R-:W-:Y:S01]  /*6280*/  R2P PR, R65, 0x7f ;  /* 0x0000007f41007804 */ /* 0x000fe20000000000 */
[----:B------:R-:W-:-:S12]  /*6290*/  BSSY.RECONVERGENT B0, `(.L_x_1131) ;  /* 0x0000022000007945 */ /* 0x000fd80003800200 */
        /* <DEDUP_REMOVED lines=23> */
[----:B------:R-:W-:Y:S01]  /*6410*/  LOP3.LUT R64, R64, R57, RZ, 0xc0, !PT ;  /* 0x0000003940407212 */ /* 0x000fe200078ec0ff */
[----:B------:R-:W-:Y:S02]  /*6420*/  IMAD.IADD R57, R56, 0x1, R59 ;  /* 0x0000000138397824 */ /* 0x000fe400078e023b */
[----:B------:R-:W-:Y:S01]  /*6430*/  IMAD.MOV.U32 R59, RZ, RZ, RZ ;  /* 0x000000ffff3b7224 */ /* 0x000fe200078e00ff */
[----:B------:R-:W1:Y:S01]  /*6440*/  FLO.U32 R68, R64 ;  /* 0x0000004000447300 */ /* 0x000e6200000e0000 */
[----:B0-----:R-:W-:-:S07]  /*6450*/  LOP3.LUT R66, R43, R64, RZ, 0xc0, !PT ;  /* 0x000000402b427212 */ /* 0x001fce00078ec0ff */
[----:B------:R0:W4:Y:S01]  /*6460*/  POPC R56, R66 ;  /* 0x0000004200387309 */ /* 0x0001220000000000 */
[----:B-1----:R-:W-:-:S13]  /*6470*/  ISETP.NE.AND P0, PT, R42, R68, PT ;  /* 0x000000442a00720c */ /* 0x002fda0003f05270 */
[----:B0---4-:R-:W-:Y:S05]  /*6480*/  @P0 BRA `(.L_x_1132) ;  /* 0x0000000000080947 */ /* 0x011fea0003800000 */
[----:B------:R-:W-:-:S06]  /*6490*/  IMAD R59, R65, 0x4, R40 ;  /* 0x00000004413b7824 */ /* 0x000fcc00078e0228 */
[----:B------:R0:W1:Y:S02]  /*64a0*/  ATOMS.ADD R59, [R59], R56 ;  /* 0x000000383b3b738c */ /* 0x0000640000000000 */
.L_x_1132:
[----:B------:R-:W-:Y:S05]  /*64b0*/  BSYNC.RECONVERGENT B0 ;  /* 0x0000000000007941 */ /* 0x000fea0003800200 */
.L_x_1131:
[----:B-1----:R1:W4:Y:S01]  /*64c0*/  SHFL.IDX PT, R59, R59, R68, 0x1f ;  /* 0x00001f443b3b7589 */ /* 0x00232200000e0000 */
[----:B------:R-:W-:Y:S01]  /*64d0*/  CS2R R64, SRZ ;  /* 0x0000000000407805 */ /* 0x000fe2000001ff00 */
[----:B------:R-:W-:Y:S02]  /*64e0*/  IMAD.U32 R66, RZ, RZ, UR4 ;  /* 0x00000004ff427e24 */ /* 0x000fe4000f8e00ff */
[----:B------:R-:W-:Y:S01]  /*64f0*/  IMAD.U32 R67, RZ, RZ, UR5 ;  /* 0x00000005ff437e24 */ /* 0x000fe2000f8e00ff */
[----:B------:R-:W-:Y:S06]  /*6500*/  BRA.U UP1, `(.L_x_1133) ;  /* 0x0000000101207547 */ /* 0x000fec000b800000 */
[----:B------:R-:W-:Y:S01]  /*6510*/  ISETP.NE.AND P0, PT, RZ, UR17, PT ;  /* 0x00000011ff007c0c */ /* 0x000fe2000bf05270 */
[----:B------:R-:W-:Y:S01]  /*6520*/  IMAD.MOV.U32 R65, RZ, RZ, RZ ;  /* 0x000000ffff417224 */ /* 0x000fe200078e00ff */
[----:B------:R-:W-:-:S11]  /*6530*/  CS2R R66, SRZ ;  /* 0x0000000000427805 */ /* 0x000fd6000001ff00 */
[----:B-----5:R-:W-:Y:S01]  /*6540*/  @P0 SHF.R.U32.HI R64, RZ, UR16, R17 ;  /* 0x00000010ff400c19 */ /* 0x020fe20008011611 */
[----:B------:R-:W-:-:S03]  /*6550*/  @P0 IMAD.U32 R66, RZ, RZ, UR15 ;  /* 0x0000000fff420e24 */ /* 0x000fc6000f8e00ff */
[----:B------:R-:W-:Y:S01]  /*6560*/  @P0 LOP3.LUT R65, R64, UR14, RZ, 0x30, !PT ;  /* 0x0000000e40410c12 */ /* 0x000fe2000f8e30ff */
[----:B------:R-:W-:Y:S02]  /*6570*/  IMAD.MOV.U32 R64, RZ, RZ, RZ ;  /* 0x000000ffff407224 */ /* 0x000fe400078e00ff */
[----:B------:R-:W-:-:S07]  /*6580*/  @P0 IMAD.U32 R64, RZ, RZ, UR13 ;  /* 0x0000000dff400e24 */ /* 0x000fce000f8e00ff */
.L_x_1133:
[----:B------:R-:W-:Y:S01]  /*6590*/  ISETP.NE.AND P0, PT, R66, RZ, PT ;  /* 0x000000ff4200720c */ /* 0x000fe20003f05270 */
[----:B------:R-:W-:-:S03]  /*65a0*/  IMAD.IADD R58, R58, 0x1, R61 ;  /* 0x000000013a3a7824 */ /* 0x000fc600078e023d */
[----:B------:R-:W-:-:S13]  /*65b0*/  ISETP.GT.U32.OR P0, PT, R67, 0x1f, !P0 ;  /* 0x0000001f4300780c */ /* 0x000fda0004704470 */
[----:B------:R-:W-:Y:S05]  /*65c0*/  @P0 BRA `(.L_x_1134) ;  /* 0x0000000000200947 */ /* 0x000fea0003800000 */
[----:B------:R-:W-:Y:S01]  /*65d0*/  IMAD.MOV R61, RZ, RZ, -R67 ;  /* 0x000000ffff3d7224 */ /* 0x000fe200078e0a43 */
[----:B-----5:R-:W-:-:S04]  /*65e0*/  SHF.R.U32.HI R67, RZ, R67, R16 ;  /* 0x00000043ff437219 */ /* 0x020fc80000011610 */
[----:B------:R-:W-:Y:S01]  /*65f0*/  VIADDMNMX.U32 R66, R61, 0x20, R66, PT ;  /* 0x000000203d427846 */ /* 0x000fe20003800042 */
[----:B------:R-:W-:-:S05]  /*6600*/  IMAD.U32 R61, RZ, RZ, UR18 ;  /* 0x00000012ff3d7e24 */ /* 0x000fca000f8e00ff */
[----:B------:R-:W-:-:S04]  /*6610*/  SHF.L.U32 R66, R61, R66, RZ ;  /* 0x000000423d427219 */ /* 0x000fc800000006ff */
[----:B------:R-:W-:-:S04]  /*6620*/  LOP3.LUT R67, R67, R66, RZ, 0x30, !PT ;  /* 0x0000004243437212 */ /* 0x000fc800078e30ff */
[----:B------:R-:W-:-:S04]  /*6630*/  SHF.L.U32 R64, R67, R64, RZ ;  /* 0x0000004043407219 */ /* 0x000fc800000006ff */
[----:B------:R-:W-:-:S07]  /*6640*/  LOP3.LUT R65, R64, R65, RZ, 0xfc, !PT ;  /* 0x0000004140417212 */ /* 0x000fce00078efcff */
.L_x_1134:
        /* <DEDUP_REMOVED lines=28> */
[----:B-1----:R-:W1:Y:S01]  /*6810*/  FLO.U32 R68, R64 ;  /* 0x0000004000447300 */ /* 0x002e6200000e0000 */
[----:B------:R-:W-:-:S07]  /*6820*/  LOP3.LUT R66, R43, R64, RZ, 0xc0, !PT ;  /* 0x000000402b427212 */ /* 0x000fce00078ec0ff */
[----:B------:R0:W0:Y:S01]  /*6830*/  POPC R60, R66 ;  /* 0x00000042003c7309 */ /* 0x0000220000000000 */
[----:B-1----:R-:W-:-:S13]  /*6840*/  ISETP.NE.AND P0, PT, R42, R68, PT ;  /* 0x000000442a00720c */ /* 0x002fda0003f05270 */
[----:B0-----:R-:W-:Y:S05]  /*6850*/  @P0 BRA `(.L_x_1136) ;  /* 0x0000000000080947 */ /* 0x001fea0003800000 */
[----:B------:R-:W-:-:S06]  /*6860*/  IMAD R63, R65, 0x4, R40 ;  /* 0x00000004413f7824 */ /* 0x000fcc00078e0228 */
[----:B------:R0:W1:Y:S02]  /*6870*/  ATOMS.ADD R63, [R63], R60 ;  /* 0x0000003c3f3f738c */ /* 0x0000640000000000 */
.L_x_1136:
[----:B------:R-:W-:Y:S05]  /*6880*/  BSYNC.RECONVERGENT B0 ;  /* 0x0000000000007941 */ /* 0x000fea0003800200 */
.L_x_1135:
[----:B-1----:R1:W0:Y:S01]  /*6890*/  SHFL.IDX PT, R63, R63, R68, 0x1f ;  /* 0x00001f443f3f7589 */ /* 0x00222200000e0000 */
        /* <DEDUP_REMOVED lines=12> */
.L_x_1137:
        /* <DEDUP_REMOVED lines=12> */
.L_x_1138:
[----:B------:R-:W-:Y:S01]  /*6a20*/  R2P PR, R65, 0x7f ;  /* 0x0000007f41007804 */ /* 0x000fe20000000000 */
[----:B------:R-:W-:Y:S01]  /*6a30*/  BSSY.RECONVERGENT B0, `(.L_x_1139) ;  /* 0x0000022000007945 */ /* 0x000fe20003800200 */
[----:B------:R-:W-:Y:S02]  /*6a40*/  IMAD.IADD R49, R46, 0x1, R49 ;  /* 0x000000012e317824 */ /* 0x000fe400078e0231 */
[----:B------:R-:W-:-:S09]  /*6a50*/  IMAD.MOV.U32 R46, RZ, RZ, RZ ;  /* 0x000000ffff2e7224 */ /* 0x000fd200078e00ff */
        /* <DEDUP_REMOVED lines=23> */
[----:B------:R-:W-:-:S04]  /*6bd0*/  LOP3.LUT R64, R67, R44, RZ, 0xc0, !PT ;  /* 0x0000002c43407212 */ /* 0x000fc800078ec0ff */
[----:B------:R-:W0:Y:S01]  /*6be0*/  FLO.U32 R71, R64 ;  /* 0x0000004000477300 */ /* 0x000e2200000e0000 */
[----:B------:R-:W-:-:S07]  /*6bf0*/  LOP3.LUT R44, R43, R64, RZ, 0xc0, !PT ;  /* 0x000000402b2c7212 */ /* 0x000fce00078ec0ff */
[----:B------:R-:W1:Y:S01]  /*6c00*/  POPC R44, R44 ;  /* 0x0000002c002c7309 */ /* 0x000e620000000000 */
[----:B0-----:R-:W-:-:S13]  /*6c10*/  ISETP.NE.AND P0, PT, R42, R71, PT ;  /* 0x000000472a00720c */ /* 0x001fda0003f05270 */
[----:B-1----:R-:W-:Y:S05]  /*6c20*/  @P0 BRA `(.L_x_1140) ;  /* 0x0000000000080947 */ /* 0x002fea0003800000 */
[----:B------:R-:W-:-:S05]  /*6c30*/  IMAD R65, R65, 0x4, R40 ;  /* 0x0000000441417824 */ /* 0x000fca00078e0228 */
[----:B------:R0:W1:Y:S02]  /*6c40*/  ATOMS.ADD R46, [R65], R44 ;  /* 0x0000002c412e738c */ /* 0x0000640000000000 */
.L_x_1140:
[----:B------:R-:W-:Y:S05]  /*6c50*/  BSYNC.RECONVERGENT B0 ;  /* 0x0000000000007941 */ /* 0x000fea0003800200 */
.L_x_1139:
[----:B01----:R0:W1:Y:S01]  /*6c60*/  SHFL.IDX PT, R65, R46, R71, 0x1f ;  /* 0x00001f472e417589 */ /* 0x00306200000e0000 */
        /* <DEDUP_REMOVED lines=9> */
[----:B0----5:R-:W-:Y:S01]  /*6d00*/  @P0 SHF.R.U32.HI R46, RZ, UR16, R13 ;  /* 0x00000010ff2e0c19 */ /* 0x021fe2000801160d */
[----:B------:R-:W-:Y:S02]  /*6d10*/  @P0 IMAD.U32 R66, RZ, RZ, UR15 ;  /* 0x0000000fff420e24 */ /* 0x000fe4000f8e00ff */
[----:B------:R-:W-:Y:S01]  /*6d20*/  @P0 IMAD.U32 R64, RZ, RZ, UR13 ;  /* 0x0000000dff400e24 */ /* 0x000fe2000f8e00ff */
[----:B------:R-:W-:-:S07]  /*6d30*/  @P0 LOP3.LUT R67, R46, UR14, RZ, 0x30, !PT ;  /* 0x0000000e2e430c12 */ /* 0x000fce000f8e30ff */
.L_x_1141:
[----:B------:R-:W-:-:S04]  /*6d40*/  ISETP.NE.AND P0, PT, R66, RZ, PT ;  /* 0x000000ff4200720c */ /* 0x000fc80003f05270 */
[----:B------:R-:W-:-:S13]  /*6d50*/  ISETP.GT.U32.OR P0, PT, R69, 0x1f, !P0 ;  /* 0x0000001f4500780c */ /* 0x000fda0004704470 */
[----:B------:R-:W-:Y:S05]  /*6d60*/  @P0 BRA `(.L_x_1142) ;  /* 0x0000000000200947 */ /* 0x000fea0003800000 */
[----:B0-----:R-:W-:Y:S01]  /*6d70*/  IMAD.MOV R71, RZ, RZ, -R69 ;  /* 0x000000ffff477224 */ /* 0x001fe200078e0a45 */
[----:B-----5:R-:W-:-:S04]  /*6d80*/  SHF.R.U32.HI R69, RZ, R69, R12 ;  /* 0x00000045ff457219 */ /* 0x020fc8000001160c */
[----:B------:R-:W-:Y:S01]  /*6d90*/  VIADDMNMX.U32 R66, R71, 0x20, R66, PT ;  /* 0x0000002047427846 */ /* 0x000fe20003800042 */
[----:B------:R-:W-:-:S05]  /*6da0*/  IMAD.U32 R71, RZ, RZ, UR18 ;  /* 0x00000012ff477e24 */ /* 0x000fca000f8e00ff */
[----:B------:R-:W-:-:S04]  /*6db0*/  SHF.L.U32 R66, R71, R66, RZ ;  /* 0x0000004247427219 */ /* 0x000fc800000006ff */
[----:B------:R-:W-:-:S04]  /*6dc0*/  LOP3.LUT R69, R69, R66, RZ, 0x30, !PT ;  /* 0x0000004245457212 */ /* 0x000fc800078e30ff */
[----:B------:R-:W-:-:S04]  /*6dd0*/  SHF.L.U32 R64, R69, R64, RZ ;  /* 0x0000004045407219 */ /* 0x000fc800000006ff */
[----:B------:R-:W-:-:S07]  /*6de0*/  LOP3.LUT R67, R64, R67, RZ, 0xfc, !PT ;  /* 0x0000004340437212 */ /* 0x000fce00078efcff */
.L_x_1142:
[----:B------:R-:W-:Y:S01]  /*6df0*/  R2P PR, R67, 0x7f ;  /* 0x0000007f43007804 */ /* 0x000fe20000000000 */
[----:B------:R-:W-:Y:S01]  /*6e00*/  BSSY.RECONVERGENT B0, `(.L_x_1143) ;  /* 0x0000021000007945 */ /* 0x000fe20003800200 */
[----:B------:R-:W-:-:S11]  /*6e10*/  IMAD.MOV.U32 R66, RZ, RZ, RZ ;  /* 0x000000ffff427224 */ /* 0x000fd600078e00ff */
[----:B0-----:R-:W-:Y:S02]  /*6e20*/  VOTE.ANY R46, PT, P0 ;  /* 0x00000000002e7806 */ /* 0x001fe400000e0100 */
        /* <DEDUP_REMOVED lines=30> */
.L_x_1144:
[----:B------:R-:W-:Y:S05]  /*7010*/  BSYNC.RECONVERGENT B0 ;  /* 0x0000000000007941 */ /* 0x000fea0003800200 */
.L_x_1143:
[----:B------:R-:W-:Y:S01]  /*7020*/  IMAD.IADD R50, R47, 0x1, R50 ;  /* 0x000000012f327824 */ /* 0x000fe200078e0232 */
[----:B------:R-:W2:Y:S01]  /*7030*/  LDCU UR6, c[0x0][0x3c8] ;  /* 0x00007900ff0677ac */ /* 0x000ea20008000800 */
[----:B-1----:R1:W1:Y:S01]  /*7040*/  SHFL.IDX PT, R47, R66, R71, 0x1f ;  /* 0x00001f47422f7589 */ /* 0x00226200000e0000 */
[----:B---3--:R-:W-:Y:S02]  /*7050*/  IMAD.IADD R53, R48, 0x1, R53 ;  /* 0x0000000130357824 */ /* 0x008fe400078e0235 */
[----:B------:R-:W-:Y:S02]  /*7060*/  IMAD.MOV.U32 R48, RZ, RZ, RZ ;  /* 0x000000ffff307224 */ /* 0x000fe400078e00ff */
[----:B0-----:R-:W-:Y:S02]  /*7070*/  IMAD.MOV.U32 R67, RZ, RZ, RZ ;  /* 0x000000ffff437224 */ /* 0x001fe400078e00ff */
[----:B------:R-:W-:Y:S02]  /*7080*/  IMAD.U32 R69, RZ, RZ, UR5 ;  /* 0x00000005ff457e24 */ /* 0x000fe4000f8e00ff */
[----:B--2---:R-:W-:Y:S01]  /*7090*/  IMAD.U32 R64, RZ, RZ, UR6 ;  /* 0x00000006ff407e24 */ /* 0x004fe2000f8e00ff */
        /* <DEDUP_REMOVED lines=10> */
.L_x_1145:
[----:B------:R-:W-:-:S04]  /*7140*/  ISETP.NE.AND P0, PT, R64, RZ, PT ;  /* 0x000000ff4000720c */ /* 0x000fc80003f05270 */
[----:B------:R-:W-:-:S13]  /*7150*/  ISETP.GT.U32.OR P0, PT, R69, 0x1f, !P0 ;  /* 0x0000001f4500780c */ /* 0x000fda0004704470 */
[----:B------:R-:W-:Y:S05]  /*7160*/  @P0 BRA `(.L_x_1146) ;  /* 0x0000000000200947 */ /* 0x000fea0003800000 */
[----:B-1----:R-:W-:Y:S01]  /*7170*/  IMAD.MOV R71, RZ, RZ, -R69 ;  /* 0x000000ffff477224 */ /* 0x002fe200078e0a45 */
[----:B-----5:R-:W-:-:S04]  /*7180*/  SHF.R.U32.HI R69, RZ, R69, R10 ;  /* 0x00000045ff457219 */ /* 0x020fc8000001160a */
[----:B------:R-:W-:Y:S01]  /*7190*/  VIADDMNMX.U32 R64, R71, 0x20, R64, PT ;  /* 0x0000002047407846 */ /* 0x000fe20003800040 */
[----:B------:R-:W-:-:S05]  /*71a0*/  IMAD.U32 R71, RZ, RZ, UR18 ;  /* 0x00000012ff477e24 */ /* 0x000fca000f8e00ff */
[----:B------:R-:W-:-:S04]  /*71b0*/  SHF.L.U32 R64, R71, R64, RZ ;  /* 0x0000004047407219 */ /* 0x000fc800000006ff */
[----:B------:R-:W-:-:S04]  /*71c0*/  LOP3.LUT R69, R69, R64, RZ, 0x30, !PT ;  /* 0x0000004045457212 */ /* 0x000fc800078e30ff */
[----:B------:R-:W-:-:S04]  /*71d0*/  SHF.L.U32 R48, R69, R48, RZ ;  /* 0x0000003045307219 */ /* 0x000fc800000006ff */
[----:B------:R-:W-:-:S07]  /*71e0*/  LOP3.LUT R67, R48, R67, RZ, 0xfc, !PT ;  /* 0x0000004330437212 */ /* 0x000fce00078efcff */
.L_x_1146:
[----:B------:R-:W-:Y:S01]  /*71f0*/  R2P PR, R67, 0x7f ;  /* 0x0000007f43007804 */ /* 0x000fe20000000000 */
[----:B------:R-:W-:Y:S01]  /*7200*/  BSSY.RECONVERGENT B0, `(.L_x_1147) ;  /* 0x0000021000007945 */ /* 0x000fe20003800200 */
[----:B-1----:R-:W-:-:S11]  /*7210*/  IMAD.MOV.U32 R66, RZ, RZ, RZ ;  /* 0x000000ffff427224 */ /* 0x002fd600078e00ff */
        /* <DEDUP_REMOVED lines=31> */
.L_x_1148:
[----:B------:R-:W-:Y:S05]  /*7410*/  BSYNC.RECONVERGENT B0 ;  /* 0x0000000000007941 */ /* 0x000fea0003800200 */
.L_x_1147:
[----:B01----:R0:W1:Y:S01]  /*7420*/  SHFL.IDX PT, R67, R66, R73, 0x1f ;  /* 0x00001f4942437589 */ /* 0x00306200000e0000 */
[----:B------:R-:W2:Y:S01]  /*7430*/  LDCU UR6, c[0x0][0x3c8] ;  /* 0x00007900ff0677ac */ /* 0x000ea20008000800 */
[----:B------:R-:W-:Y:S02]  /*7440*/  IMAD.IADD R55, R52, 0x1, R55 ;  /* 0x0000000134377824 */ /* 0x000fe400078e0237 */
[----:B----4-:R-:W-:Y:S02]  /*7450*/  IMAD.IADD R59, R56, 0x1, R59 ;  /* 0x00000001383b7824 */ /* 0x010fe400078e023b */
[----:B------:R-:W-:Y:S02]  /*7460*/  IMAD.MOV.U32 R52, RZ, RZ, RZ ;  /* 0x000000ffff347224 */ /* 0x000fe400078e00ff */
[----:B------:R-:W-:Y:S02]  /*7470*/  IMAD.MOV.U32 R69, RZ, RZ, RZ ;  /* 0x000000ffff457224 */ /* 0x000fe400078e00ff */
[----:B------:R-:W-:-:S02]  /*7480*/  IMAD.U32 R71, RZ, RZ, UR5 ;  /* 0x00000005ff477e24 */ /* 0x000fc4000f8e00ff */
[----:B--2---:R-:W-:Y:S01]  /*7490*/  IMAD.U32 R56, RZ, RZ, UR6 ;  /* 0x00000006ff387e24 */ /* 0x004fe2000f8e00ff */
[----:B0-----:R-:W-:Y:S06]  /*74a0*/  BRA.U UP1, `(.L_x_1149) ;  /* 0x0000000101247547 */ /* 0x001fec000b800000 */
        /* <DEDUP_REMOVED lines=9> */
.L_x_1149:
[----:B------:R-:W-:-:S04]  /*7540*/  ISETP.NE.AND P0, PT, R56, RZ, PT ;  /* 0x000000ff3800720c */ /* 0x000fc80003f05270 */
        /* <DEDUP_REMOVED lines=10> */
.L_x_1150:
        /* <DEDUP_REMOVED lines=28> */
[----:B------:R-:W2:Y:S01]  /*77b0*/  POPC R43, R43 ;  /* 0x0000002b002b7309 */ /* 0x000ea20000000000 */
[----:B0-----:R-:W-:Y:S01]  /*77c0*/  ISETP.NE.AND P0, PT, R42, R71, PT ;  /* 0x000000472a00720c */ /* 0x001fe20003f05270 */
[----:B------:R-:W-:-:S12]  /*77d0*/  IMAD.MOV.U32 R42, RZ, RZ, RZ ;  /* 0x000000ffff2a7224 */ /* 0x000fd800078e00ff */
[----:B--2---:R-:W-:Y:S05]  /*77e0*/  @P0 BRA `(.L_x_1152) ;  /* 0x0000000000080947 */ /* 0x004fea0003800000 */
[----:B------:R-:W-:-:S05]  /*77f0*/  IMAD R40, R69, 0x4, R40 ;  /* 0x0000000445287824 */ /* 0x000fca00078e0228 */
[----:B------:R0:W2:Y:S02]  /*7800*/  ATOMS.ADD R42, [R40], R43 ;  /* 0x0000002b282a738c */ /* 0x0000a40000000000 */
.L_x_1152:
[----:B------:R-:W-:Y:S05]  /*7810*/  BSYNC.RECONVERGENT B0 ;  /* 0x0000000000007941 */ /* 0x000fea0003800200 */
.L_x_1151:
[----:B------:R-:W-:Y:S01]  /*7820*/  BAR.SYNC.DEFER_BLOCKING 0x0 ;  /* 0x0000000000007b1d */ /* 0x000fe20000010000 */
[----:B------:R-:W-:Y:S01]  /*7830*/  LEA R54, R54, UR7, 0x3 ;  /* 0x0000000736367c11 */ /* 0x000fe2000f8e18ff */
[----:B------:R-:W-:Y:S01]  /*7840*/  IMAD.IADD R63, R60, 0x1, R63 ;  /* 0x000000013c3f7824 */ /* 0x000fe200078e023f */
[----:B------:R-:W-:Y:S01]  /*7850*/  LEA R57, R57, UR7, 0x3 ;  /* 0x0000000739397c11 */ /* 0x000fe2000f8e18ff */
[----:B------:R-:W-:Y:S01]  /*7860*/  IMAD.IADD R65, R44, 0x1, R65 ;  /* 0x000000012c417824 */ /* 0x000fe200078e0241 */
[----:B------:R-:W-:Y:S01]  /*7870*/  LEA R58, R58, UR7, 0x3 ;  /* 0x000000073a3a7c11 */ /* 0x000fe2000f8e18ff */
[----:B------:R-:W-:Y:S01]  /*7880*/  IMAD.IADD R47, R46, 0x1, R47 ;  /* 0x000000012e2f7824 */ /* 0x000fe200078e022f */
[----:B------:R-:W-:Y:S01]  /*7890*/  LEA R61, R61, UR7, 0x3 ;  /* 0x000000073d3d7c11 */ /* 0x000fe2000f8e18ff */
[----:B--2---:R-:W2:Y:S01]  /*78a0*/  SHFL.IDX PT, R42, R42, R71, 0x1f ;  /* 0x00001f472a2a7589 */ /* 0x004ea200000e0000 */
[----:B------:R-:W-:Y:S01]  /*78b0*/  LEA R51, R51, UR7, 0x3 ;  /* 0x0000000733337c11 */ /* 0x000fe2000f8e18ff */
[----:B-1----:R-:W-:Y:S01]  /*78c0*/  IMAD.IADD R67, R48, 0x1, R67 ;  /* 0x0000000130437824 */ /* 0x002fe200078e0243 */
[----:B------:R-:W-:Y:S01]  /*78d0*/  LEA R49, R49, UR7, 0x3 ;  /* 0x0000000731317c11 */ /* 0x000fe2000f8e18ff */
[----:B------:R-:W-:Y:S01]  /*78e0*/  BSSY B1, `(.L_x_1153) ;  /* 0x0000041000017945 */ /* 0x000fe20003800000 */
[----:B------:R-:W-:-:S02]  /*78f0*/  LEA R50, R50, UR7, 0x3 ;  /* 0x0000000732327c11 */ /* 0x000fc4000f8e18ff */
[----:B------:R-:W-:Y:S02]  /*7900*/  LEA R53, R53, UR7, 0x3 ;  /* 0x0000000735357c11 */ /* 0x000fe4000f8e18ff */
[----:B------:R-:W-:Y:S02]  /*7910*/  LEA R55, R55, UR7, 0x3 ;  /* 0x0000000737377c11 */ /* 0x000fe4000f8e18ff */
[----:B------:R-:W-:Y:S02]  /*7920*/  LEA R59, R59, UR7, 0x3 ;  /* 0x000000073b3b7c11 */ /* 0x000fe4000f8e18ff */
[----:B------:R-:W-:Y:S01]  /*7930*/  ISETP.NE.AND P0, PT, R62, RZ, PT ;  /* 0x000000ff3e00720c */ /* 0x000fe20003f05270 */
[----:B-----5:R-:W-:Y:S04]  /*7940*/  STS.64 [R54+-0x8], R36 ;  /* 0xfffff82436007388 */ /* 0x020fe80000000a00 */
[----:B------:R-:W-:Y:S04]  /*7950*/  STS.64 [R57+-0x8], R34 ;  /* 0xfffff82239007388 */ /* 0x000fe80000000a00 */
[----:B------:R-:W-:Y:S01]  /*7960*/  STS.64 [R58+-0x8], R32 ;  /* 0xfffff8203a007388 */ /* 0x000fe20000000a00 */
[----:B--2---:R-:W-:-:S03]  /*7970*/  IMAD.IADD R42, R43, 0x1, R42 ;  /* 0x000000012b2a7824 */ /* 0x004fc600078e022a */
[----:B------:R1:W-:Y:S02]  /*7980*/  STS.64 [R61+-0x8], R30 ;  /* 0xfffff81e3d007388 */ /* 0x0003e40000000a00 */
[----:B------:R-:W-:Y:S02]  /*7990*/  LEA R42, R42, UR7, 0x3 ;  /* 0x000000072a2a7c11 */ /* 0x000fe4000f8e18ff */
[----:B------:R2:W-:Y:S04]  /*79a0*/  STS.64 [R51+-0x8], R28 ;  /* 0xfffff81c33007388 */ /* 0x0005e80000000a00 */
[----:B------:R3:W-:Y:S04]  /*79b0*/  STS.64 [R49+-0x8], R26 ;  /* 0xfffff81a31007388 */ /* 0x0007e80000000a00 */
[----:B------:R3:W-:Y:S01]  /*79c0*/  STS.64 [R50+-0x8], R24 ;  /* 0xfffff81832007388 */ /* 0x0007e20000000a00 */
[----:B-1----:R-:W-:-:S02]  /*79d0*/  LEA R30, R47, UR7, 0x3 ;  /* 0x000000072f1e7c11 */ /* 0x002fc4000f8e18ff */
[----:B------:R-:W-:Y:S01]  /*79e0*/  LEA R31, R67, UR7, 0x3 ;  /* 0x00000007431f7c11 */ /* 0x000fe2000f8e18ff */
[----:B------:R3:W-:Y:S01]  /*79f0*/  STS.64 [R53+-0x8], R22 ;  /* 0xfffff81635007388 */ /* 0x0007e20000000a00 */
[----:B--2---:R-:W-:Y:S02]  /*7a00*/  LEA R28, R63, UR7, 0x3 ;  /* 0x000000073f1c7c11 */ /* 0x004fe4000f8e18ff */
[----:B------:R-:W-:Y:S01]  /*7a10*/  LEA R29, R65, UR7, 0x3 ;  /* 0x00000007411d7c11 */ /* 0x000fe2000f8e18ff */
[----:B------:R3:W-:Y:S04]  /*7a20*/  STS.64 [R55+-0x8], R20 ;  /* 0xfffff81437007388 */ /* 0x0007e80000000a00 */
[----:B------:R3:W-:Y:S04]  /*7a30*/  STS.64 [R59+-0x8], R18 ;  /* 0xfffff8123b007388 */ /* 0x0007e80000000a00 */
[----:B------:R3:W-:Y:S04]  /*7a40*/  STS.64 [R28+-0x8], R16 ;  /* 0xfffff8101c007388 */ /* 0x0007e80000000a00 */
[----:B------:R3:W-:Y:S04]  /*7a50*/  STS.64 [R29+-0x8], R14 ;  /* 0xfffff80e1d007388 */ /* 0x0007e80000000a00 */
[----:B------:R3:W-:Y:S04]  /*7a60*/  STS.64 [R30+-0x8], R12 ;  /* 0xfffff80c1e007388 */ /* 0x0007e80000000a00 */
[----:B------:R3:W-:Y:S04]  /*7a70*/  STS.64 [R31+-0x8], R10 ;  /* 0xfffff80a1f007388 */ /* 0x0007e80000000a00 */
[----:B------:R3:W-:Y:S01]  /*7a80*/  STS.64 [R42+-0x8], R8 ;  /* 0xfffff8082a007388 */ /* 0x0007e20000000a00 */
[----:B------:R-:W-:Y:S05]  /*7a90*/  @P0 BRA `(.L_x_1154) ;  /* 0x0000000000940947 */ /* 0x000fea0003800000 */
[----:B------:R-:W2:Y:S01]  /*7aa0*/  LDG.E R2, desc[UR10][R2.64] ;  /* 0x0000000a02027981 */ /* 0x000ea2000c1e1900 */
[----:B------:R-:W-:Y:S01]  /*7ab0*/  UISETP.GE.AND UP0, UPT, UR9, 0x1, UPT ;  /* 0x000000010900788c */ /* 0x000fe2000bf06270 */
[----:B---3--:R-:W-:Y:S02]  /*7ac0*/  IMAD.MOV.U32 R9, RZ, RZ, R0 ;  /* 0x000000ffff097224 */ /* 0x008fe400078e0000 */
[----:B--2---:R-:W-:-:S05]  /*7ad0*/  IMAD.IADD R8, R2, 0x1, -R45 ;  /* 0x0000000102087824 */ /* 0x004fca00078e0a2d */
[----:B------:R1:W-:Y:S01]  /*7ae0*/  STS [R41+0xb400], R8 ;  /* 0x00b4000829007388 */ /* 0x0003e20000000800 */
[----:B------:R-:W-:Y:S05]  /*7af0*/  BRA.U !UP0, `(.L_x_1155) ;  /* 0x00000001086c7547 */ /* 0x000fea000b800000 */
[----:B------:R-:W-:Y:S01]  /*7b00*/  BSSY B0, `(.L_x_1156) ;  /* 0x0000019000007945 */ /* 0x000fe20003800000 */
[----:B-1----:R-:W-:Y:S02]  /*7b10*/  IMAD.MOV.U32 R8, RZ, RZ, -0x1 ;  /* 0xffffffffff087424 */ /* 0x002fe400078e00ff */
[----:B------:R-:W-:Y:S02]  /*7b20*/  IMAD.U32 R10, RZ, RZ, UR9 ;  /* 0x00000009ff0a7e24 */ /* 0x000fe4000f8e00ff */
[----:B------:R-:W-:-:S07]  /*7b30*/  IMAD.MOV.U32 R9, RZ, RZ, R0 ;  /* 0x000000ffff097224 */ /* 0x000fce00078e0000 */
.L_x_1160:
[----:B------:R-:W1:Y:S01]  /*7b40*/  LDC.64 R2, c[0x0][0x380] ;  /* 0x0000e000ff027b82 */ /* 0x000e620000000a00 */
[----:B------:R-:W-:Y:S01]  /*7b50*/  VIADD R13, R10, 0xffffffff ;  /* 0xffffffff0a0d7836 */ /* 0x000fe20000000000 */
[----:B------:R-:W-:Y:S03]  /*7b60*/  BSSY B2, `(.L_x_1157) ;  /* 0x0000008000027945 */ /* 0x000fe60003800000 */
[----:B------:R-:W-:-:S04]  /*7b70*/  IMAD R11, R13, 0x100, R39 ;  /* 0x000001000d0b7824 */ /* 0x000fc800078e0227 */
[----:B-1----:R-:W-:-:S07]  /*7b80*/  IMAD.WIDE R2, R11, 0x4, R2 ;  /* 0x000000040b027825 */ /* 0x002fce00078e0202 */
.L_x_1158:
[----:B------:R-:W-:Y:S05]  /*7b90*/  YIELD ;  /* 0x0000000000007946 */ /* 0x000fea0003800000 */
[----:B------:R1:W-:Y:S06]  /*7ba0*/  MEMBAR.SC.CTA ;  /* 0x0000000000007992 */ /* 0x0003ec0000000000 */
[----:B-1----:R-:W2:Y:S02]  /*7bb0*/  LDG.E.STRONG.SYS R11, desc[UR10][R2.64] ;  /* 0x0000000a020b7981 */ /* 0x002ea4000c1f5900 */
[----:B--2---:R-:W-:-:S13]  /*7bc0*/  ISETP.NE.AND P0, PT, R11, RZ, PT ;  /* 0x000000ff0b00720c */ /* 0x004fda0003f05270 */
[----:B------:R-:W-:Y:S05]  /*7bd0*/  @!P0 BRA `(.L_x_1158) ;  /* 0xfffffffc00ec8947 */ /* 0x000fea000383ffff */
[----:B------:R-:W-:Y:S05]  /*7be0*/  BSYNC B2 ;  /* 0x0000000000027941 */ /* 0x000fea0003800000 */
.L_x_1157:
[----:B------:R-:W-:Y:S01]  /*7bf0*/  BSSY.RECONVERGENT B2, `(.L_x_1159) ;  /* 0x0000006000027945 */ /* 0x000fe20003800200 */
[C---:B------:R-:W-:Y:S02]  /*7c00*/  ISETP.GT.AND P0, PT, R11.reuse, -0x1, PT ;  /* 0xffffffff0b00780c */ /* 0x040fe40003f04270 */
[----:B------:R-:W-:Y:S01]  /*7c10*/  LOP3.LUT R2, R11, 0x3fffffff, RZ, 0xc0, !PT ;  /* 0x3fffffff0b027812 */ /* 0x000fe200078ec0ff */
[----:B------:R-:W-:Y:S05]  /*7c20*/  WARPSYNC.EXCLUSIVE R8 ;  /* 0x0000000008007348 */ /* 0x000fea0003a00000 */
[----:B------:R-:W-:-:S05]  /*7c30*/  IMAD.IADD R9, R2, 0x1, R9 ;  /* 0x0000000102097824 */ /* 0x000fca00078e0209 */
[----:B------:R-:W-:-:S07]  /*7c40*/  VOTE.ANY R8, PT, P0 ;  /* 0x0000000000087806 */ /* 0x000fce00000e0100 */
[----:B------:R-:W-:Y:S05]  /*7c50*/  BSYNC.RECONVERGENT B2 ;  /* 0x0000000000027941 */ /* 0x000fea0003800200 */
.L_x_1159:
[----:B------:R-:W-:Y:S01]  /*7c60*/  ISETP.GT.U32.AND P1, PT, R10, 0x1, PT ;  /* 0x000000010a00780c */ /* 0x000fe20003f24070 */
[----:B------:R-:W-:-:S12]  /*7c70*/  IMAD.MOV.U32 R10, RZ, RZ, R13 ;  /* 0x000000ffff0a7224 */ /* 0x000fd800078e000d */
[----:B------:R-:W-:Y:S05]  /*7c80*/  @P0 BRA P1, `(.L_x_1160) ;  /* 0xfffffffc00ac0947 */ /* 0x000fea000083ffff */
[----:B------:R-:W-:Y:S05]  /*7c90*/  BSYNC B0 ;  /* 0x0000000000007941 */ /* 0x000fea0003800000 */
.L_x_1156:
[----:B------:R2:W3:Y:S02]  /*7ca0*/  LDS R8, [R41+0xb400] ;  /* 0x00b4000029087984 */ /* 0x0004e40000000800 */
.L_x_1155:
[----:B------:R-:W-:Y:S02]  /*7cb0*/  LOP3.LUT R3, R9, 0x80000000, RZ, 0xfc, !PT ;  /* 0x8000000009037812 */ /* 0x000fe400078efcff */
[----:B-1-3--:R-:W-:-:S03]  /*7cc0*/  IADD3 R8, PT, PT, R8, R9, -R0 ;  /* 0x0000000908087210 */ /* 0x00afc60007ffe800 */
[----:B------:R1:W-:Y:S04]  /*7cd0*/  STG.E.STRONG.SYS desc[UR10][R6.64], R3 ;  /* 0x0000000306007986 */ /* 0x0003e8000c11590a */
[----:B------:R1:W-:Y:S02]  /*7ce0*/  STS [R41+0xb400], R8 ;  /* 0x00b4000829007388 */ /* 0x0003e40000000800 */
.L_x_1154:
[----:B------:R-:W-:Y:S05]  /*7cf0*/  BSYNC B1 ;  /* 0x0000000000017941 */ /* 0x000fea0003800000 */
.L_x_1153:
[----:B-1----:R-:W1:Y:S01]  /*7d00*/  LDC.64 R2, c[0x0][0x390] ;  /* 0x0000e400ff027b82 */ /* 0x002e620000000a00 */
[----:B------:R-:W-:-:S04]  /*7d10*/  UIMAD UR6, UR9, 0x1680, URZ ;  /* 0x00001680090678a4 */ /* 0x000fc8000f8e02ff */
[----:B------:R-:W-:-:S03]  /*7d20*/  UIADD3 UR6, UPT, UPT, UR6, 0x1680, URZ ;  /* 0x0000168006067890 */ /* 0x000fc6000fffe0ff */
[----:B---3--:R-:W3:Y:S01]  /*7d30*/  LDC R8, c[0x0][0x3c0] ;  /* 0x0000f000ff087b82 */ /* 0x008ee20000000800 */
[----:B-1----:R-:W-:Y:S02]  /*7d40*/  ISETP.EQ.U32.AND P1, PT, R2, RZ, PT ;  /* 0x000000ff0200720c */ /* 0x002fe40003f22070 */
[----:B---3--:R-:W-:-:S04]  /*7d50*/  ISETP.LE.AND P0, PT, R8, UR6, PT ;  /* 0x0000000608007c0c */ /* 0x008fc8000bf03270 */
[----:B------:R-:W-:Y:S02]  /*7d60*/  ISETP.EQ.OR.EX P0, PT, R3, RZ, !P0, P1 ;  /* 0x000000ff0300720c */ /* 0x000fe40004702710 */
[----:B------:R-:W-:Y:S01]  /*7d70*/  ISETP.LT.AND P1, PT, R8, UR6, PT ;  /* 0x0000000608007c0c */ /* 0x000fe2000bf21270 */
[----:B------:R-:W-:Y:S05]  /*7d80*/  WARPSYNC.ALL ;  /* 0x0000000000007948 */ /* 0x000fea0003800000 */
[----:B------:R-:W-:-:S13]  /*7d90*/  ISETP.GT.U32.OR P0, PT, R39, 0xff, P0 ;  /* 0x000000ff2700780c */ /* 0x000fda0000704470 */
[----:B------:R-:W1:Y:S02]  /*7da0*/  @!P0 LDS R2, [R41+0xb400] ;  /* 0x00b4000029028984 */ /* 0x000e640000000800 */
[----:B-1----:R-:W-:-:S05]  /*7db0*/  @!P0 IADD3 R45, PT, PT, R2, R45, R0 ;  /* 0x0000002d022d8210 */ /* 0x002fca0007ffe000 */
[----:B------:R1:W-:Y:S01]  /*7dc0*/  @!P0 STG.E desc[UR10][R4.64], R45 ;  /* 0x0000002d04008986 */ /* 0x0003e2000c10190a */
[----:B------:R-:W-:Y:S06]  /*7dd0*/  BAR.SYNC.DEFER_BLOCKING 0x0 ;  /* 0x0000000000007b1d */ /* 0x000fec0000010000 */
[----:B------:R-:W-:Y:S05]  /*7de0*/  @P1 BRA `(.L_x_1161) ;  /* 0x0000001c00d41947 */ /* 0x000fea0003800000 */
[----:B--2---:R-:W-:Y:S01]  /*7df0*/  IMAD R41, R39, 0x4, R41 ;  /* 0x0000000427297824 */ /* 0x004fe200078e0229 */
[----:B------:R-:W2:Y:S01]  /*7e00*/  LDCU UR8, c[0x0][0x3c4] ;  /* 0x00007880ff0877ac */ /* 0x000ea20008000800 */
[----:B------:R-:W-:Y:S02]  /*7e10*/  IMAD.MOV.U32 R0, RZ, RZ, RZ ;  /* 0x000000ffff007224 */ /* 0x000fe400078e00ff */
[----:B------:R-:W-:Y:S01]  /*7e20*/  IMAD.MOV.U32 R3, RZ, RZ, RZ ;  /* 0x000000ffff037224 */ /* 0x000fe200078e00ff */
[----:B------:R3:W4:Y:S01]  /*7e30*/  LDS.64 R6, [R41] ;  /* 0x0000000029067984 */ /* 0x0007220000000a00 */
[----:B------:R-:W5:Y:S01]  /*7e40*/  LDCU UR6, c[0x0][0x3c8] ;  /* 0x00007900ff0677ac */ /* 0x000f620008000800 */
[----:B-1----:R-:W-:Y:S01]  /*7e50*/  IMAD.U32 R5, RZ, RZ, UR5 ;  /* 0x00000005ff057e24 */ /* 0x002fe2000f8e00ff */
[----:B--2---:R-:W-:Y:S01]  /*7e60*/  UISETP.GT.U32.AND UP0, UPT, UR8, 0x1f, UPT ;  /* 0x0000001f0800788c */ /* 0x004fe2000bf04070 */
[----:B-----5:R-:W-:-:S08]  /*7e70*/  IMAD.U32 R2, RZ, RZ, UR6 ;  /* 0x00000006ff027e24 */ /* 0x020fd0000f8e00ff */
[----:B---3--:R-:W-:Y:S05]  /*7e80*/  BRA.U UP0, `(.L_x_1162) ;  /* 0x0000000100247547 */ /* 0x008fea000b800000 */
[----:B------:R-:W1:Y:S01]  /*7e90*/  LDC R0, c[0x0][0x3c8] ;  /* 0x0000f200ff007b82 */ /* 0x000e620000000800 */
[----:B------:R-:W-:Y:S01]  /*7ea0*/  CS2R R2, SRZ ;  /* 0x0000000000027805 */ /* 0x000fe2000001ff00 */
[----:B------:R-:W-:Y:S01]  /*7eb0*/  IMAD.MOV.U32 R5, RZ, RZ, RZ ;  /* 0x000000ffff057224 */ /* 0x000fe200078e00ff */
[----:B-1----:R-:W-:Y:S01]  /*7ec0*/  ISETP.NE.AND P0, PT, R0, RZ, PT ;  /* 0x000000ff0000720c */ /* 0x002fe20003f05270 */
[----:B------:R-:W-:-:S12]  /*7ed0*/  IMAD.MOV.U32 R0, RZ, RZ, RZ ;  /* 0x000000ffff007224 */ /* 0x000fd800078e00ff */
[----:B----4-:R-:W-:Y:S01]  /*7ee0*/  @P0 SHF.R.U32.HI R4, RZ, UR8, R7 ;  /* 0x00000008ff040c19 */ /* 0x010fe20008011607 */
[----:B------:R-:W-:Y:S02]  /*7ef0*/  @P0 IMAD.U32 R2, RZ, RZ, UR15 ;  /* 0x0000000fff020e24 */ /* 0x000fe4000f8e00ff */
[----:B------:R-:W-:Y:S01]  /*7f00*/  @P0 IMAD.U32 R0, RZ, RZ, UR13 ;  /* 0x0000000dff000e24 */ /* 0x000fe2000f8e00ff */
[----:B------:R-:W-:-:S07]  /*7f10*/  @P0 LOP3.LUT R3, R4, UR14, RZ, 0x30, !PT ;  /* 0x0000000e04030c12 */ /* 0x000fce000f8e30ff */
.L_x_1162:
[----:B------:R-:W-:-:S04]  /*7f20*/  ISETP.NE.AND P0, PT, R2, RZ, PT ;  /* 0x000000ff0200720c */ /* 0x000fc80003f05270 */
[----:B------:R-:W-:-:S13]  /*7f30*/  ISETP.GT.U32.OR P0, PT, R5, 0x1f, !P0 ;  /* 0x0000001f0500780c */ /* 0x000fda0004704470 */
[----:B------:R-:W-:Y:S05]  /*7f40*/  @P0 BRA `(.L_x_1163) ;  /* 0x0000000000200947 */ /* 0x000fea0003800000 */
[----:B------:R-:W-:Y:S01]  /*7f50*/  IMAD.MOV R9, RZ, RZ, -R5 ;  /* 0x000000ffff097224 */ /* 0x000fe200078e0a05 */
[----:B----4-:R-:W-:Y:S01]  /*7f60*/  SHF.R.U32.HI R5, RZ, R5, R6 ;  /* 0x00000005ff057219 */ /* 0x010fe20000011606 */
[----:B------:R-:W-:-:S03]  /*7f70*/  IMAD.MOV.U32 R11, RZ, RZ, -0x1 ;  /* 0xffffffffff0b7424 */ /* 0x000fc600078e00ff */
[----:B------:R-:W-:-:S04]  /*7f80*/  VIADDMNMX.U32 R2, R9, 0x20, R2, PT ;  /* 0x0000002009027846 */ /* 0x000fc80003800002 */
[----:B------:R-:W-:-:S04]  /*7f90*/  SHF.L.U32 R2, R11, R2, RZ ;  /* 0x000000020b027219 */ /* 0x000fc800000006ff */
[----:B------:R-:W-:-:S04]  /*7fa0*/  LOP3.LUT R5, R5, R2, RZ, 0x30, !PT ;  /* 0x0000000205057212 */ /* 0x000fc800078e30ff */
[----:B------:R-:W-:-:S04]  /*7fb0*/  SHF.L.U32 R0, R5, R0, RZ ;  /* 0x0000000005007219 */ /* 0x000fc800000006ff */
[----:B------:R-:W-:-:S07]  /*7fc0*/  LOP3.LUT R3, R0, R3, RZ, 0xfc, !PT ;  /* 0x0000000300037212 */ /* 0x000fce00078efcff */
.L_x_1163:
[----:B------:R-:W-:Y:S01]  /*7fd0*/  LEA R0, R3, UR7, 0x2 ;  /* 0x0000000703007c11 */ /* 0x000fe2000f8e10ff */
[----:B------:R-:W-:Y:S01]  /*7fe0*/  IMAD.MOV.U32 R10, RZ, RZ, RZ ;  /* 0x000000ffff0a7224 */ /* 0x000fe200078e00ff */
[----:B------:R-:W1:Y:S01]  /*7ff0*/  LDC.64 R2, c[0x0][0x3a0] ;  /* 0x0000e800ff027b82 */ /* 0x000e620000000a00 */
[----:B------:R-:W-:Y:S02]  /*8000*/  IMAD.MOV.U32 R12, RZ, RZ, RZ ;  /* 0x000000ffff0c7224 */ /* 0x000fe400078e00ff */
[----:B------:R-:W2:Y:S01]  /*8010*/  LDS R5, [R0+0xb400] ;  /* 0x00b4000000057984 */ /* 0x000ea20000000800 */
[----:B------:R-:W-:Y:S02]  /*8020*/  IMAD.U32 R13, RZ, RZ, UR5 ;  /* 0x00000005ff0d7e24 */ /* 0x000fe4000f8e00ff */
[----:B------:R-:W-:Y:S02]  /*8030*/  IMAD.U32 R11, RZ, RZ, UR6 ;  /* 0x00000006ff0b7e24 */ /* 0x000fe4000f8e00ff */
[----:B--2---:R-:W-:-:S04]  /*8040*/  IMAD.IADD R5, R5, 0x1, R39 ;  /* 0x0000000105057824 */ /* 0x004fc800078e0227 */
[----:B-1----:R-:W-:-:S05]  /*8050*/  IMAD.WIDE.U32 R4, R5, 0x8, R2 ;  /* 0x0000000805047825 */ /* 0x002fca00078e0002 */
[----:B----4-:R1:W-:Y:S04]  /*8060*/  STG.E desc[UR10][R4.64], R6 ;  /* 0x0000000604007986 */ /* 0x0103e8000c10190a */
[----:B------:R1:W-:Y:S01]  /*8070*/  STG.E desc[UR10][R4.64+0x4], R7 ;  /* 0x0000040704007986 */ /* 0x0003e2000c10190a */
[----:B------:R-:W-:-:S03]  /*8080*/  NOP ;  /* 0x0000000000007918 */ /* 0x000fc60000000000 */
[----:B------:R1:W2:Y:S01]  /*8090*/  LDS.64 R8, [R41+0xc00] ;  /* 0x000c000029087984 */ /* 0x0002a20000000a00 */
[----:B------:R-:W-:Y:S05]  /*80a0*/  BRA.U UP0, `(.L_x_1164) ;  /* 0x0000000100207547 */ /* 0x000fea000b800000 */
[----:B------:R-:W3:Y:S01]  /*80b0*/  LDC R0, c[0x0][0x3c8] ;  /* 0x0000f200ff007b82 */ /* 0x000ee20000000800 */
[----:B------:R-:W-:Y:S02]  /*80c0*/  CS2R R12, SRZ ;  /* 0x00000000000c7805 */ /* 0x000fe4000001ff00 */
[----:B------:R-:W-:Y:S02]  /*80d0*/  CS2R R10, SRZ ;  /* 0x00000000000a7805 */ /* 0x000fe4000001ff00 */
[----:B---3--:R-:W-:-:S13]  /*80e0*/  ISETP.NE.AND P0, PT, R0, RZ, PT ;  /* 0x000000ff0000720c */ /* 0x008fda0003f05270 */
[----:B--2---:R-:W-:Y:S01]  /*80f0*/  @P0 SHF.R.U32.HI R0, RZ, UR8, R9 ;  /* 0x00000008ff000c19 */ /* 0x004fe20008011609 */
[----:B------:R-:W-:Y:S02]  /*8100*/  @P0 IMAD.U32 R11, RZ, RZ, UR15 ;  /* 0x0000000fff0b0e24 */ /* 0x000fe4000f8e00ff */
[----:B------:R-:W-:Y:S01]  /*8110*/  @P0 IMAD.U32 R10, RZ, RZ, UR13 ;  /* 0x0000000dff0a0e24 */ /* 0x000fe2000f8e00ff */
[----:B------:R-:W-:-:S07]  /*8120*/  @P0 LOP3.LUT R12, R0, UR14, RZ, 0x30, !PT ;  /* 0x0000000e000c0c12 */ /* 0x000fce000f8e30ff */
.L_x_1164:
[----:B------:R-:W-:-:S04]  /*8130*/  ISETP.NE.AND P0, PT, R11, RZ, PT ;  /* 0x000000ff0b00720c */ /* 0x000fc80003f05270 */
[----:B------:R-:W-:-:S13]  /*8140*/  ISETP.GT.U32.OR P0, PT, R13, 0x1f, !P0 ;  /* 0x0000001f0d00780c */ /* 0x000fda0004704470 */
[----:B------:R-:W-:Y:S05]  /*8150*/  @P0 BRA `(.L_x_1165) ;  /* 0x0000000000200947 */ /* 0x000fea0003800000 */
[----:B------:R-:W-:Y:S02]  /*8160*/  IMAD.MOV R0, RZ, RZ, -R13 ;  /* 0x000000ffff007224 */ /* 0x000fe400078e0a0d */
[----:B-1----:R-:W-:-:S03]  /*8170*/  IMAD.MOV.U32 R4, RZ, RZ, -0x1 ;  /* 0xffffffffff047424 */ /* 0x002fc600078e00ff */
[----:B------:R-:W-:Y:S02]  /*8180*/  VIADDMNMX.U32 R11, R0, 0x20, R11, PT ;  /* 0x00000020000b7846 */ /* 0x000fe4000380000b */
[----:B--2---:R-:W-:Y:S02]  /*8190*/  SHF.R.U32.HI R0, RZ, R13, R8 ;  /* 0x0000000dff007219 */ /* 0x004fe40000011608 */
[----:B------:R-:W-:-:S04]  /*81a0*/  SHF.L.U32 R11, R4, R11, RZ ;  /* 0x0000000b040b7219 */ /* 0x000fc800000006ff */
[----:B------:R-:W-:-:S04]  /*81b0*/  LOP3.LUT R11, R0, R11, RZ, 0x30, !PT ;  /* 0x0000000b000b7212 */ /* 0x000fc800078e30ff */
[----:B------:R-:W-:-:S04]  /*81c0*/  SHF.L.U32 R11, R11, R10, RZ ;  /* 0x0000000a0b0b7219 */ /* 0x000fc800000006ff */
[----:B------:R-:W-:-:S07]  /*81d0*/  LOP3.LUT R12, R11, R12, RZ, 0xfc, !PT ;  /* 0x0000000c0b0c7212 */ /* 0x000fce00078efcff */
.L_x_1165:
[----:B------:R-:W-:Y:S01]  /*81e0*/  LEA R12, R12, UR7, 0x2 ;  /* 0x000000070c0c7c11 */ /* 0x000fe2000f8e10ff */
[----:B------:R-:W-:Y:S02]  /*81f0*/  IMAD.MOV.U32 R0, RZ, RZ, RZ ;  /* 0x000000ffff007224 */ /* 0x000fe400078e00ff */
[----:B------:R-:W-:Y:S02]  /*8200*/  IMAD.MOV.U32 R11, RZ, RZ, RZ ;  /* 0x000000ffff0b7224 */ /* 0x000fe400078e00ff */
[----:B-1----:R-:W1:Y:S01]  /*8210*/  LDS R5, [R12+0xb400] ;  /* 0x00b400000c057984 */ /* 0x002e620000000800 */
[----:B------:R-:W-:Y:S02]  /*8220*/  IMAD.U32 R13, RZ, RZ, UR5 ;  /* 0x00000005ff0d7e24 */ /* 0x000fe4000f8e00ff */
[----:B------:R-:W-:Y:S01]  /*8230*/  IMAD.U32 R10, RZ, RZ, UR6 ;  /* 0x00000006ff0a7e24 */ /* 0x000fe2000f8e00ff */
[----:B-1----:R-:W-:-:S05]  /*8240*/  IADD3 R5, PT, PT, R39, 0x180, R5 ;  /* 0x0000018027057810 */ /* 0x002fca0007ffe005 */
[----:B------:R-:W-:-:S05]  /*8250*/  IMAD.WIDE.U32 R4, R5, 0x8, R2 ;  /* 0x0000000805047825 */ /* 0x000fca00078e0002 */
[----:B--2---:R1:W-:Y:S04]  /*8260*/  STG.E desc[UR10][R4.64], R8 ;  /* 0x0000000804007986 */ /* 0x0043e8000c10190a */
[----:B------:R1:W-:Y:S01]  /*8270*/  STG.E desc[UR10][R4.64+0x4], R9 ;  /* 0x0000040904007986 */ /* 0x0003e2000c10190a */
[----:B------:R-:W-:-:S03]  /*8280*/  NOP ;  /* 0x0000000000007918 */ /* 0x000fc60000000000 */
[----:B------:R1:W2:Y:S01]  /*8290*/  LDS.64 R6, [R41+0x1800] ;  /* 0x0018000029067984 */ /* 0x0002a20000000a00 */
[----:B------:R-:W-:Y:S05]  /*82a0*/  BRA.U UP0, `(.L_x_1166) ;  /* 0x0000000100247547 */ /* 0x000fea000b800000 */
[----:B------:R-:W3:Y:S01]  /*82b0*/  LDC R0, c[0x0][0x3c8] ;  /* 0x0000f200ff007b82 */ /* 0x000ee20000000800 */
[----:B------:R-:W-:Y:S01]  /*82c0*/  CS2R R10, SRZ ;  /* 0x00000000000a7805 */ /* 0x000fe2000001ff00 */
[----:B------:R-:W-:Y:S01]  /*82d0*/  IMAD.MOV.U32 R13, RZ, RZ, RZ ;  /* 0x000000ffff0d7224 */ /* 0x000fe200078e00ff */
[----:B---3--:R-:W-:Y:S01]  /*82e0*/  ISETP.NE.AND P0, PT, R0, RZ, PT ;  /* 0x000000ff0000720c */ /* 0x008fe20003f05270 */
[----:B------:R-:W-:-:S12]  /*82f0*/  IMAD.MOV.U32 R0, RZ, RZ, RZ ;  /* 0x000000ffff007224 */ /* 0x000fd800078e00ff */
[----:B-12---:R-:W-:Y:S01]  /*8300*/  @P0 SHF.R.U32.HI R4, RZ, UR8, R7 ;  /* 0x00000008ff040c19 */ /* 0x006fe20008011607 */
[----:B------:R-:W-:Y:S02]  /*8310*/  @P0 IMAD.U32 R10, RZ, RZ, UR15 ;  /* 0x0000000fff0a0e24 */ /* 0x000fe4000f8e00ff */
[----:B------:R-:W-:Y:S01]  /*8320*/  @P0 IMAD.U32 R0, RZ, RZ, UR13 ;  /* 0x0000000dff000e24 */ /* 0x000fe2000f8e00ff */
[----:B------:R-:W-:-:S07]  /*8330*/  @P0 LOP3.LUT R11, R4, UR14, RZ, 0x30, !PT ;  /* 0x0000000e040b0c12 */ /* 0x000fce000f8e30ff */
.L_x_1166:
[----:B------:R-:W-:-:S04]  /*8340*/  ISETP.NE.AND P0, PT, R10, RZ, PT ;  /* 0x000000ff0a00720c */ /* 0x000fc80003f05270 */
[----:B------:R-:W-:-:S13]  /*8350*/  ISETP.GT.U32.OR P0, PT, R13, 0x1f, !P0 ;  /* 0x0000001f0d00780c */ /* 0x000fda0004704470 */
[----:B------:R-:W-:Y:S05]  /*8360*/  @P0 BRA `(.L_x_1167) ;  /* 0x0000000000200947 */ /* 0x000fea0003800000 */
[----:B-1----:R-:W-:Y:S01]  /*8370*/  IMAD.MOV R5, RZ, RZ, -R13 ;  /* 0x000000ffff057224 */ /* 0x002fe200078e0a0d */
[----:B--2---:R-:W-:Y:S01]  /*8380*/  SHF.R.U32.HI R13, RZ, R13, R6 ;  /* 0x0000000dff0d7219 */ /* 0x004fe20000011606 */
[----:B------:R-:W-:-:S03]  /*8390*/  IMAD.MOV.U32 R9, RZ, RZ, -0x1 ;  /* 0xffffffffff097424 */ /* 0x000fc600078e00ff */
[----:B------:R-:W-:-:S04]  /*83a0*/  VIADDMNMX.U32 R10, R5, 0x20, R10, PT ;  /* 0x00000020050a7846 */ /* 0x000fc8000380000a */
[----:B------:R-:W-:-:S04]  /*83b0*/  SHF.L.U32 R10, R9, R10, RZ ;  /* 0x0000000a090a7219 */ /* 0x000fc800000006ff */
[----:B------:R-:W-:-:S04]  /*83c0*/  LOP3.LUT R13, R13, R10, RZ, 0x30, !PT ;  /* 0x0000000a0d0d7212 */ /* 0x000fc800078e30ff */
[----:B------:R-:W-:-:S04]  /*83d0*/  SHF.L.U32 R0, R13, R0, RZ ;  /* 0x000000000d007219 */ /* 0x000fc800000006ff */
[----:B------:R-:W-:-:S07]  /*83e0*/  LOP3.LUT R11, R0, R11, RZ, 0xfc, !PT ;  /* 0x0000000b000b7212 */ /* 0x000fce00078efcff */
.L_x_1167:
[----:B------:R-:W-:Y:S01]  /*83f0*/  LEA R11, R11, UR7, 0x2 ;  /* 0x000000070b0b7c11 */ /* 0x000fe2000f8e10ff */
[----:B------:R-:W-:Y:S02]  /*8400*/  IMAD.MOV.U32 R0, RZ, RZ, RZ ;  /* 0x000000ffff007224 */ /* 0x000fe400078e00ff */
[----:B------:R-:W-:Y:S02]  /*8410*/  IMAD.MOV.U32 R12, RZ, RZ, RZ ;  /* 0x000000ffff0c7224 */ /* 0x000fe400078e00ff */
[----:B------:R-:W-:Y:S01]  /*8420*/  IMAD.U32 R13, RZ, RZ, UR5 ;  /* 0x00000005ff0d7e24 */ /* 0x000fe2000f8e00ff */
[----:B------:R-:W1:Y:S01]  /*8430*/  LDS R11, [R11+0xb400] ;  /* 0x00b400000b0b7984 */ /* 0x000e620000000800 */
        /* <DEDUP_REMOVED lines=17> */
.L_x_1168:
        /* <DEDUP_REMOVED lines=11> */
.L_x_1169:
        /* <DEDUP_REMOVED lines=22> */
.L_x_1170:
        /* <DEDUP_REMOVED lines=11> */
.L_x_1171:
        /* <DEDUP_REMOVED lines=22> */
.L_x_1172:
        /* <DEDUP_REMOVED lines=11> */
.L_x_1173:
        /* <DEDUP_REMOVED lines=22> */
.L_x_1174:
        /* <DEDUP_REMOVED lines=11> */
.L_x_1175:
        /* <DEDUP_REMOVED lines=22> */
.L_x_1176:
        /* <DEDUP_REMOVED lines=11> */
.L_x_1177:
        /* <DEDUP_REMOVED lines=22> */
.L_x_1178:
        /* <DEDUP_REMOVED lines=11> */
.L_x_1179:
        /* <DEDUP_REMOVED lines=22> */
.L_x_1180:
        /* <DEDUP_REMOVED lines=11> */
.L_x_1181:
        /* <DEDUP_REMOVED lines=22> */
.L_x_1182:
        /* <DEDUP_REMOVED lines=11> */
.L_x_1183:
        /* <DEDUP_REMOVED lines=22> */
.L_x_1184:
        /* <DEDUP_REMOVED lines=11> */
.L_x_1185:
        /* <DEDUP_REMOVED lines=22> */
.L_x_1186:
        /* <DEDUP_REMOVED lines=11> */
.L_x_1187:
        /* <DEDUP_REMOVED lines=22> */
.L_x_1188:
        /* <DEDUP_REMOVED lines=11> */
.L_x_1189:
[----:B------:R-:W-:Y:S01]  /*9aa0*/  LEA R12, R12, UR7, 0x2 ;  /* 0x000000070c0c7c11 */ /* 0x000fe2000f8e10ff */
[----:B------:R-:W-:Y:S01]  /*9ab0*/  IMAD.MOV.U32 R0, RZ, RZ, RZ ;  /* 0x000000ffff007224 */ /* 0x000fe200078e00ff */
[----:B------:R-:W-:-:S03]  /*9ac0*/  UMOV UR6, URZ ;  /* 0x000000ff00067c82 */ /* 0x000fc60008000000 */
[----:B-1----:R-:W1:Y:S02]  /*9ad0*/  LDS R5, [R12+0xb400] ;  /* 0x00b400000c057984 */ /* 0x002e640000000800 */
[----:B-1----:R-:W-:-:S05]  /*9ae0*/  IADD3 R5, PT, PT, R39, 0x1380, R5 ;  /* 0x0000138027057810 */ /* 0x002fca0007ffe005 */
[----:B------:R-:W-:-:S05]  /*9af0*/  IMAD.WIDE.U32 R4, R5, 0x8, R2 ;  /* 0x0000000805047825 */ /* 0x000fca00078e0002 */
[----:B--2---:R1:W-:Y:S04]  /*9b00*/  STG.E desc[UR10][R4.64], R8 ;  /* 0x0000000804007986 */ /* 0x0043e8000c10190a */
[----:B------:R1:W-:Y:S01]  /*9b10*/  STG.E desc[UR10][R4.64+0x4], R9 ;  /* 0x0000040904007986 */ /* 0x0003e2000c10190a */
[----:B------:R-:W-:-:S03]  /*9b20*/  NOP ;  /* 0x0000000000007918 */ /* 0x000fc60000000000 */
[----:B0-----:R-:W0:Y:S01]  /*9b30*/  LDS.64 R40, [R41+0xa800] ;  /* 0x00a8000029287984 */ /* 0x001e220000000a00 */
[----:B------:R-:W-:Y:S05]  /*9b40*/  BRA.U UP0, `(.L_x_1190) ;  /* 0x00000001002c7547 */ /* 0x000fea000b800000 */
[----:B------:R-:W2:Y:S01]  /*9b50*/  LDCU UR4, c[0x0][0x3c8] ;  /* 0x00007900ff0477ac */ /* 0x000ea20008000800 */
[----:B------:R-:W-:Y:S01]  /*9b60*/  IMAD.MOV.U32 R0, RZ, RZ, RZ ;  /* 0x000000ffff007224 */ /* 0x000fe200078e00ff */
[----:B------:R-:W-:Y:S01]  /*9b70*/  UMOV UR6, URZ ;  /* 0x000000ff00067c82 */ /* 0x000fe20008000000 */
[----:B------:R-:W-:Y:S01]  /*9b80*/  UMOV UR5, URZ ;  /* 0x000000ff00057c82 */ /* 0x000fe20008000000 */
[----:B--2---:R-:W-:-:S03]  /*9b90*/  UISETP.NE.AND UP0, UPT, UR4, URZ, UPT ;  /* 0x000000ff0400728c */ /* 0x004fc6000bf05270 */
[----:B------:R-:W-:-:S03]  /*9ba0*/  UMOV UR4, URZ ;  /* 0x000000ff00047c82 */ /* 0x000fc60008000000 */
[----:B------:R-:W-:-:S05]  /*9bb0*/  PLOP3.LUT P0, PT, PT, PT, UP0, 0x80, 0x8 ;  /* 0x000000000008781c */ /* 0x000fca0003f0f008 */
[----:B------:R-:W-:Y:S01]  /*9bc0*/  @UP0 UMOV UR4, UR15 ;  /* 0x0000000f00040c82 */ /* 0x000fe20008000000 */
[----:B------:R-:W-:-:S07]  /*9bd0*/  @UP0 UMOV UR6, UR13 ;  /* 0x0000000d00060c82 */ /* 0x000fce0008000000 */
[----:B01----:R-:W-:-:S04]  /*9be0*/  @P0 SHF.R.U32.HI R4, RZ, UR8, R41 ;  /* 0x00000008ff040c19 */ /* 0x003fc80008011629 */
[----:B------:R-:W-:-:S07]  /*9bf0*/  @P0 LOP3.LUT R0, R4, UR14, RZ, 0x30, !PT ;  /* 0x0000000e04000c12 */ /* 0x000fce000f8e30ff */
.L_x_1190:
[----:B------:R-:W-:-:S04]  /*9c00*/  UISETP.NE.AND UP0, UPT, UR4, URZ, UPT ;  /* 0x000000ff0400728c */ /* 0x000fc8000bf05270 */
[----:B------:R-:W-:-:S09]  /*9c10*/  UISETP.GT.U32.OR UP0, UPT, UR5, 0x1f, !UP0 ;  /* 0x0000001f0500788c */ /* 0x000fd2000c704470 */
[----:B------:R-:W-:Y:S05]  /*9c20*/  BRA.U UP0, `(.L_x_1191) ;  /* 0x0000000100247547 */ /* 0x000fea000b800000 */
[----:B-1----:R-:W-:Y:S02]  /*9c30*/  IMAD R4, RZ, RZ, -UR5 ;  /* 0x80000005ff047e24 */ /* 0x002fe4000f8e02ff */
[----:B------:R-:W-:Y:S02]  /*9c40*/  IMAD.MOV.U32 R5, RZ, RZ, 0x20 ;  /* 0x00000020ff057424 */ /* 0x000fe400078e00ff */
[----:B------:R-:W-:-:S03]  /*9c50*/  IMAD.MOV.U32 R7, RZ, RZ, -0x1 ;  /* 0xffffffffff077424 */ /* 0x000fc600078e00ff */
[----:B------:R-:W-:Y:S02]  /*9c60*/  VIADDMNMX.U32 R4, R4, R5, UR4, PT ;  /* 0x0000000404047e46 */ /* 0x000fe4000b800005 */
[----:B0-----:R-:W-:Y:S02]  /*9c70*/  SHF.R.U32.HI R5, RZ, UR5, R40 ;  /* 0x00000005ff057c19 */ /* 0x001fe40008011628 */
[----:B------:R-:W-:-:S04]  /*9c80*/  SHF.L.U32 R4, R7, R4, RZ ;  /* 0x0000000407047219 */ /* 0x000fc800000006ff */
[----:B------:R-:W-:-:S04]  /*9c90*/  LOP3.LUT R4, R5, R4, RZ, 0x30, !PT ;  /* 0x0000000405047212 */ /* 0x000fc800078e30ff */
[----:B------:R-:W-:-:S04]  /*9ca0*/  SHF.L.U32 R5, R4, UR6, RZ ;  /* 0x0000000604057c19 */ /* 0x000fc800080006ff */
[----:B------:R-:W-:-:S07]  /*9cb0*/  LOP3.LUT R0, R5, R0, RZ, 0xfc, !PT ;  /* 0x0000000005007212 */ /* 0x000fce00078efcff */
.L_x_1191:
[----:B------:R-:W-:-:S05]  /*9cc0*/  LEA R0, R0, UR7, 0x2 ;  /* 0x0000000700007c11 */ /* 0x000fca000f8e10ff */
[----:B-1----:R-:W1:Y:S02]  /*9cd0*/  LDS R5, [R0+0xb400] ;  /* 0x00b4000000057984 */ /* 0x002e640000000800 */
[----:B-1----:R-:W-:-:S05]  /*9ce0*/  IADD3 R5, PT, PT, R39, 0x1500, R5 ;  /* 0x0000150027057810 */ /* 0x002fca0007ffe005 */
[----:B------:R-:W-:-:S05]  /*9cf0*/  IMAD.WIDE.U32 R2, R5, 0x8, R2 ;  /* 0x0000000805027825 */ /* 0x000fca00078e0002 */
[----:B0-----:R-:W-:Y:S04]  /*9d00*/  STG.E desc[UR10][R2.64], R40 ;  /* 0x0000002802007986 */ /* 0x001fe8000c10190a */
[----:B------:R-:W-:Y:S01]  /*9d10*/  STG.E desc[UR10][R2.64+0x4], R41 ;  /* 0x0000042902007986 */ /* 0x000fe2000c10190a */
[----:B------:R-:W-:Y:S01]  /*9d20*/  NOP ;  /* 0x0000000000007918 */ /* 0x000fe20000000000 */
[----:B------:R-:W-:Y:S05]  /*9d30*/  EXIT ;  /* 0x000000000000794d */ /* 0x000fea0003800000 */
.L_x_1161:
        /* <DEDUP_REMOVED lines=19> */
.L_x_1192:
[----:B------:R-:W-:Y:S01]  /*9e70*/  ISETP.NE.AND P0, PT, R2, RZ, PT ;  /* 0x000000ff0200720c */ /* 0x000fe20003f05270 */
[----:B------:R-:W-:-:S03]  /*9e80*/  IMAD.U32 R13, RZ, RZ, UR9 ;  /* 0x00000009ff0d7e24 */ /* 0x000fc6000f8e00ff */
        /* <DEDUP_REMOVED lines=10> */
.L_x_1193:
[----:B------:R-:W-:Y:S01]  /*9f30*/  LEA R0, R3, UR7, 0x2 ;  /* 0x0000000703007c11 */ /* 0x000fe2000f8e10ff */
[----:B------:R-:W-:Y:S02]  /*9f40*/  IMAD R3, R13, -0x1680, R8 ;  /* 0xffffe9800d037824 */ /* 0x000fe400078e0208 */
[----:B------:R-:W-:Y:S02]  /*9f50*/  IMAD.MOV.U32 R2, RZ, RZ, RZ ;  /* 0x000000ffff027224 */ /* 0x000fe400078e00ff */
[----:B------:R1:W2:Y:S01]  /*9f60*/  LDS R9, [R0+0xb400] ;  /* 0x00b4000000097984 */ /* 0x0002a20000000800 */
[----:B------:R-:W-:Y:S01]  /*9f70*/  ISETP.GE.AND P0, PT, R39, R3, PT ;  /* 0x000000032700720c */ /* 0x000fe20003f06270 */
[----:B------:R-:W-:Y:S02]  /*9f80*/  IMAD.MOV.U32 R10, RZ, RZ, RZ ;  /* 0x000000ffff0a7224 */ /* 0x000fe400078e00ff */
[----:B------:R-:W-:Y:S02]  /*9f90*/  IMAD.U32 R11, RZ, RZ, UR5 ;  /* 0x00000005ff0b7e24 */ /* 0x000fe4000f8e00ff */
[----:B-1----:R-:W-:-:S08]  /*9fa0*/  IMAD.U32 R0, RZ, RZ, UR6 ;  /* 0x00000006ff007e24 */ /* 0x002fd0000f8e00ff */
[----:B------:R-:W1:Y:S01]  /*9fb0*/  @!P0 LDC.64 R4, c[0x0][0x3a0] ;  /* 0x0000e800ff048b82 */ /* 0x000e620000000a00 */
[----:B--2---:R-:W-:-:S04]  /*9fc0*/  @!P0 IMAD.IADD R9, R9, 0x1, R39 ;  /* 0x0000000109098824 */ /* 0x004fc800078e0227 */
[----:B-1----:R-:W-:-:S05]  /*9fd0*/  @!P0 IMAD.WIDE.U32 R4, R9, 0x8, R4 ;  /* 0x0000000809048825 */ /* 0x002fca00078e0004 */
[----:B----4-:R1:W-:Y:S04]  /*9fe0*/  @!P0 STG.E desc[UR10][R4.64], R6 ;  /* 0x0000000604008986 */ /* 0x0103e8000c10190a */
[----:B------:R1:W-:Y:S01]  /*9ff0*/  @!P0 STG.E desc[UR10][R4.64+0x4], R7 ;  /* 0x0000040704008986 */ /* 0x0003e2000c10190a */
        /* <DEDUP_REMOVED lines=12> */
.L_x_1194:
        /* <DEDUP_REMOVED lines=11> */
.L_x_1195:
[----:B------:R-:W-:Y:S01]  /*a170*/  LEA R10, R10, UR7, 0x2 ;  /* 0x000000070a0a7c11 */ /* 0x000fe2000f8e10ff */
[----:B------:R-:W-:Y:S02]  /*a180*/  VIADD R0, R39, 0x180 ;  /* 0x0000018027007836 */ /* 0x000fe40000000000 */
[----:B------:R-:W-:Y:S02]  /*a190*/  IMAD.MOV.U32 R11, RZ, RZ, RZ ;  /* 0x000000ffff0b7224 */ /* 0x000fe400078e00ff */
[----:B-1----:R-:W1:Y:S01]  /*a1a0*/  LDS R7, [R10+0xb400] ;  /* 0x00b400000a077984 */ /* 0x002e620000000800 */
[----:B------:R-:W-:Y:S01]  /*a1b0*/  ISETP.GE.AND P0, PT, R0, R3, PT ;  /* 0x000000030000720c */ /* 0x000fe20003f06270 */
[----:B------:R-:W-:Y:S02]  /*a1c0*/  IMAD.U32 R13, RZ, RZ, UR5 ;  /* 0x00000005ff0d7e24 */ /* 0x000fe4000f8e00ff */
[----:B------:R-:W-:-:S10]  /*a1d0*/  IMAD.U32 R2, RZ, RZ, UR6 ;  /* 0x00000006ff027e24 */ /* 0x000fd4000f8e00ff */
[----:B------:R-:W3:Y:S01]  /*a1e0*/  @!P0 LDC.64 R4, c[0x0][0x3a0] ;  /* 0x0000e800ff048b82 */ /* 0x000ee20000000a00 */
[----:B-1----:R-:W-:Y:S02]  /*a1f0*/  IMAD.IADD R7, R0, 0x1, R7 ;  /* 0x0000000100077824 */ /* 0x002fe400078e0207 */
[----:B------:R-:W-:Y:S02]  /*a200*/  IMAD.MOV.U32 R0, RZ, RZ, RZ ;  /* 0x000000ffff007224 */ /* 0x000fe400078e00ff */
[----:B---3--:R-:W-:-:S05]  /*a210*/  @!P0 IMAD.WIDE.U32 R4, R7, 0x8, R4 ;  /* 0x0000000807048825 */ /* 0x008fca00078e0004 */
[----:B--2---:R1:W-:Y:S04]  /*a220*/  @!P0 STG.E desc[UR10][R4.64], R8 ;  /* 0x0000000804008986 */ /* 0x0043e8000c10190a */
[----:B------:R1:W-:Y:S01]  /*a230*/  @!P0 STG.E desc[UR10][R4.64+0x4], R9 ;  /* 0x0000040904008986 */ /* 0x0003e2000c10190a */
[----:B------:R-:W-:-:S03]  /*a240*/  NOP ;  /* 0x0000000000007918 */ /* 0x000fc60000000000 */
[----:B------:R1:W2:Y:S01]  /*a250*/  LDS.64 R6, [R41+0x1800] ;  /* 0x0018000029067984 */ /* 0x0002a20000000a00 */
[----:B------:R-:W-:Y:S05]  /*a260*/  BRA.U UP0, `(.L_x_1196) ;  /* 0x0000000100287547 */ /* 0x000fea000b800000 */
[----:B------:R-:W3:Y:S01]  /*a270*/  LDC R0, c[0x0][0x3c8] ;  /* 0x0000f200ff007b82 */ /* 0x000ee20000000800 */
[----:B------:R-:W-:Y:S02]  /*a280*/  IMAD.MOV.U32 R11, RZ, RZ, RZ ;  /* 0x000000ffff0b7224 */ /* 0x000fe400078e00ff */
[----:B------:R-:W-:Y:S02]  /*a290*/  IMAD.MOV.U32 R2, RZ, RZ, RZ ;  /* 0x000000ffff027224 */ /* 0x000fe400078e00ff */
[----:B------:R-:W-:Y:S01]  /*a2a0*/  IMAD.MOV.U32 R13, RZ, RZ, RZ ;  /* 0x000000ffff0d7224 */ /* 0x000fe200078e00ff */
[----:B---3--:R-:W-:Y:S01]  /*a2b0*/  ISETP.NE.AND P0, PT, R0, RZ, PT ;  /* 0x000000ff0000720c */ /* 0x008fe20003f05270 */
[----:B------:R-:W-:-:S12]  /*a2c0*/  IMAD.MOV.U32 R0, RZ, RZ, RZ ;  /* 0x000000ffff007224 */ /* 0x000fd800078e00ff */
[----:B-12---:R-:W-:Y:S01]  /*a2d0*/  @P0 SHF.R.U32.HI R4, RZ, UR8, R7 ;  /* 0x00000008ff040c19 */ /* 0x006fe20008011607 */
[----:B------:R-:W-:Y:S02]  /*a2e0*/  @P0 IMAD.U32 R2, RZ, RZ, UR15 ;  /* 0x0000000fff020e24 */ /* 0x000fe4000f8e00ff */
[----:B------:R-:W-:Y:S01]  /*a2f0*/  @P0 IMAD.U32 R0, RZ, RZ, UR13 ;  /* 0x0000000dff000e24 */ /* 0x000fe2000f8e00ff */
[----:B------:R-:W-:-:S07]  /*a300*/  @P0 LOP3.LUT R11, R4, UR14, RZ, 0x30, !PT ;  /* 0x0000000e040b0c12 */ /* 0x000fce000f8e30ff */
.L_x_1196:
        /* <DEDUP_REMOVED lines=11> */
.L_x_1197:
[----:B------:R-:W-:Y:S01]  /*a3c0*/  LEA R11, R11, UR7, 0x2 ;  /* 0x000000070b0b7c11 */ /* 0x000fe2000f8e10ff */
[----:B------:R-:W-:Y:S02]  /*a3d0*/  VIADD R0, R39, 0x300 ;  /* 0x0000030027007836 */ /* 0x000fe40000000000 */
[----:B------:R-:W-:Y:S02]  /*a3e0*/  IMAD.MOV.U32 R10, RZ, RZ, RZ ;  /* 0x000000ffff0a7224 */ /* 0x000fe400078e00ff */
[----:B------:R-:W-:Y:S01]  /*a3f0*/  IMAD.U32 R13, RZ, RZ, UR5 ;  /* 0x00000005ff0d7e24 */ /* 0x000fe2000f8e00ff */
[----:B------:R-:W3:Y:S01]  /*a400*/  LDS R11, [R11+0xb400] ;  /* 0x00b400000b0b7984 */ /* 0x000ee20000000800 */
[----:B------:R-:W-:Y:S01]  /*a410*/  ISETP.GE.AND P0, PT, R0, R3, PT ;  /* 0x000000030000720c */ /* 0x000fe20003f06270 */
[----:B------:R-:W-:-:S12]  /*a420*/  IMAD.U32 R2, RZ, RZ, UR6 ;  /* 0x00000006ff027e24 */ /* 0x000fd8000f8e00ff */
[----:B-1----:R-:W1:Y:S01]  /*a430*/  @!P0 LDC.64 R4, c[0x0][0x3a0] ;  /* 0x0000e800ff048b82 */ /* 0x002e620000000a00 */
[----:B---3--:R-:W-:Y:S02]  /*a440*/  IMAD.IADD R9, R0, 0x1, R11 ;  /* 0x0000000100097824 */ /* 0x008fe400078e020b */
[----:B------:R-:W-:Y:S02]  /*a450*/  IMAD.MOV.U32 R0, RZ, RZ, RZ ;  /* 0x000000ffff007224 */ /* 0x000fe400078e00ff */
[----:B-1----:R-:W-:-:S05]  /*a460*/  @!P0 IMAD.WIDE.U32 R4, R9, 0x8, R4 ;  /* 0x0000000809048825 */ /* 0x002fca00078e0004 */
        /* <DEDUP_REMOVED lines=15> */
.L_x_1198:
        /* <DEDUP_REMOVED lines=11> */
.L_x_1199:
        /* <DEDUP_REMOVED lines=26> */
.L_x_1200:
        /* <DEDUP_REMOVED lines=11> */
.L_x_1201:
        /* <DEDUP_REMOVED lines=26> */
.L_x_1202:
        /* <DEDUP_REMOVED lines=11> */
.L_x_1203:
        /* <DEDUP_REMOVED lines=26> */
.L_x_1204:
        /* <DEDUP_REMOVED lines=11> */
.L_x_1205:
        /* <DEDUP_REMOVED lines=26> */
.L_x_1206:
        /* <DEDUP_REMOVED lines=11> */
.L_x_1207:
        /* <DEDUP_REMOVED lines=26> */
.L_x_1208:
        /* <DEDUP_REMOVED lines=11> */
.L_x_1209:
[----:B------:R-:W-:Y:S01]  /*b1a0*/  LEA R11, R11, UR7, 0x2 ;  /* 0x000000070b0b7c11 */ /* 0x000fe2000f8e10ff */
[----:B------:R-:W-:Y:S01]  /*b1b0*/  IMAD.MOV.U32 R10, RZ, RZ, RZ ;  /* 0x000000ffff0a7224 */ /* 0x000fe200078e00ff */
[----:B------:R-:W-:Y:S01]  /*b1c0*/  LOP3.LUT R0, R39, 0xc00, RZ, 0xfc, !PT ;  /* 0x00000c0027007812 */ /* 0x000fe200078efcff */
[----:B------:R-:W-:Y:S02]  /*b1d0*/  IMAD.U32 R13, RZ, RZ, UR5 ;  /* 0x00000005ff0d7e24 */ /* 0x000fe4000f8e00ff */
[----:B------:R-:W-:Y:S01]  /*b1e0*/  IMAD.U32 R2, RZ, RZ, UR6 ;  /* 0x00000006ff027e24 */ /* 0x000fe2000f8e00ff */
[----:B------:R-:W3:Y:S01]  /*b1f0*/  LDS R11, [R11+0xb400] ;  /* 0x00b400000b0b7984 */ /* 0x000ee20000000800 */
[----:B------:R-:W-:-:S13]  /*b200*/  ISETP.GE.AND P0, PT, R0, R3, PT ;  /* 0x000000030000720c */ /* 0x000fda0003f06270 */
        /* <DEDUP_REMOVED lines=19> */
.L_x_1210:
        /* <DEDUP_REMOVED lines=11> */
.L_x_1211:
        /* <DEDUP_REMOVED lines=26> */
.L_x_1212:
        /* <DEDUP_REMOVED lines=11> */
.L_x_1213:
        /* <DEDUP_REMOVED lines=26> */
.L_x_1214:
        /* <DEDUP_REMOVED lines=11> */
.L_x_1215:
        /* <DEDUP_REMOVED lines=26> */
.L_x_1216:
        /* <DEDUP_REMOVED lines=11> */
.L_x_1217:
        /* <DEDUP_REMOVED lines=26> */
.L_x_1218:
        /* <DEDUP_REMOVED lines=11> */
.L_x_1219:
[----:B------:R-:W-:Y:S01]  /*bd30*/  LEA R10, R10, UR7, 0x2 ;  /* 0x000000070a0a7c11 */ /* 0x000fe2000f8e10ff */
[----:B------:R-:W-:Y:S01]  /*bd40*/  VIADD R0, R39, 0x1380 ;  /* 0x0000138027007836 */ /* 0x000fe20000000000 */
[----:B------:R-:W-:-:S03]  /*bd50*/  UMOV UR6, URZ ;  /* 0x000000ff00067c82 */ /* 0x000fc60008000000 */
[----:B-1----:R-:W1:Y:S01]  /*bd60*/  LDS R7, [R10+0xb400] ;  /* 0x00b400000a077984 */ /* 0x002e620000000800 */
[----:B------:R-:W-:-:S13]  /*bd70*/  ISETP.GE.AND P0, PT, R0, R3, PT ;  /* 0x000000030000720c */ /* 0x000fda0003f06270 */
[----:B------:R-:W3:Y:S01]  /*bd80*/  @!P0 LDC.64 R4, c[0x0][0x3a0] ;  /* 0x0000e800ff048b82 */ /* 0x000ee20000000a00 */
[----:B-1----:R-:W-:Y:S02]  /*bd90*/  IMAD.IADD R7, R0, 0x1, R7 ;  /* 0x0000000100077824 */ /* 0x002fe400078e0207 */
[----:B------:R-:W-:Y:S02]  /*bda0*/  IMAD.MOV.U32 R0, RZ, RZ, RZ ;  /* 0x000000ffff007224 */ /* 0x000fe400078e00ff */
[----:B---3--:R-:W-:-:S05]  /*bdb0*/  @!P0 IMAD.WIDE.U32 R4, R7, 0x8, R4 ;  /* 0x0000000807048825 */ /* 0x008fca00078e0004 */
[----:B--2---:R1:W-:Y:S04]  /*bdc0*/  @!P0 STG.E desc[UR10][R4.64], R8 ;  /* 0x0000000804008986 */ /* 0x0043e8000c10190a */
[----:B------:R1:W-:Y:S01]  /*bdd0*/  @!P0 STG.E desc[UR10][R4.64+0x4], R9 ;  /* 0x0000040904008986 */ /* 0x0003e2000c10190a */
        /* <DEDUP_REMOVED lines=12> */
[----:B0-----:R-:W-:-:S04]  /*bea0*/  @P0 SHF.R.U32.HI R2, RZ, UR8, R41 ;  /* 0x00000008ff020c19 */ /* 0x001fc80008011629 */
[----:B------:R-:W-:-:S07]  /*beb0*/  @P0 LOP3.LUT R0, R2, UR14, RZ, 0x30, !PT ;  /* 0x0000000e02000c12 */ /* 0x000fce000f8e30ff */
.L_x_1220:
[----:B------:R-:W-:-:S04]  /*bec0*/  UISETP.NE.AND UP0, UPT, UR4, URZ, UPT ;  /* 0x000000ff0400728c */ /* 0x000fc8000bf05270 */
[----:B------:R-:W-:-:S09]  /*bed0*/  UISETP.GT.U32.OR UP0, UPT, UR5, 0x1f, !UP0 ;  /* 0x0000001f0500788c */ /* 0x000fd2000c704470 */
[----:B------:R-:W-:Y:S05]  /*bee0*/  BRA.U UP0, `(.L_x_1221) ;  /* 0x0000000100247547 */ /* 0x000fea000b800000 */
[----:B------:R-:W-:Y:S02]  /*bef0*/  IMAD R2, RZ, RZ, -UR5 ;  /* 0x80000005ff027e24 */ /* 0x000fe4000f8e02ff */
[----:B-1----:R-:W-:Y:S02]  /*bf00*/  IMAD.MOV.U32 R5, RZ, RZ, 0x20 ;  /* 0x00000020ff057424 */ /* 0x002fe400078e00ff */
[----:B------:R-:W-:-:S03]  /*bf10*/  IMAD.MOV.U32 R7, RZ, RZ, -0x1 ;  /* 0xffffffffff077424 */ /* 0x000fc600078e00ff */
[----:B------:R-:W-:Y:S02]  /*bf20*/  VIADDMNMX.U32 R2, R2, R5, UR4, PT ;  /* 0x0000000402027e46 */ /* 0x000fe4000b800005 */
[----:B0-----:R-:W-:Y:S02]  /*bf30*/  SHF.R.U32.HI R5, RZ, UR5, R40 ;  /* 0x00000005ff057c19 */ /* 0x001fe40008011628 */
[----:B------:R-:W-:-:S04]  /*bf40*/  SHF.L.U32 R2, R7, R2, RZ ;  /* 0x0000000207027219 */ /* 0x000fc800000006ff */
[----:B------:R-:W-:-:S04]  /*bf50*/  LOP3.LUT R2, R5, R2, RZ, 0x30, !PT ;  /* 0x0000000205027212 */ /* 0x000fc800078e30ff */
[----:B------:R-:W-:-:S04]  /*bf60*/  SHF.L.U32 R5, R2, UR6, RZ ;  /* 0x0000000602057c19 */ /* 0x000fc800080006ff */
[----:B------:R-:W-:-:S07]  /*bf70*/  LOP3.LUT R0, R5, R0, RZ, 0xfc, !PT ;  /* 0x0000000005007212 */ /* 0x000fce00078efcff */
.L_x_1221:
[----:B------:R-:W-:Y:S01]  /*bf80*/  LEA R0, R0, UR7, 0x2 ;  /* 0x0000000700007c11 */ /* 0x000fe2000f8e10ff */
[----:B------:R-:W-:-:S04]  /*bf90*/  VIADD R38, R39, 0x1500 ;  /* 0x0000150027267836 */ /* 0x000fc80000000000 */
[----:B-1----:R-:W1:Y:S01]  /*bfa0*/  LDS R5, [R0+0xb400] ;  /* 0x00b4000000057984 */ /* 0x002e620000000800 */
[----:B------:R-:W-:-:S13]  /*bfb0*/  ISETP.GE.AND P0, PT, R38, R3, PT ;  /* 0x000000032600720c */ /* 0x000fda0003f06270 */
[----:B------:R-:W2:Y:S01]  /*bfc0*/  @!P0 LDC.64 R2, c[0x0][0x3a0] ;  /* 0x0000e800ff028b82 */ /* 0x000ea20000000a00 */
[----:B-1----:R-:W-:-:S04]  /*bfd0*/  IMAD.IADD R5, R38, 0x1, R5 ;  /* 0x0000000126057824 */ /* 0x002fc800078e0205 */
[----:B--2---:R-:W-:-:S05]  /*bfe0*/  @!P0 IMAD.WIDE.U32 R2, R5, 0x8, R2 ;  /* 0x0000000805028825 */ /* 0x004fca00078e0002 */
[----:B0-----:R-:W-:Y:S04]  /*bff0*/  @!P0 STG.E desc[UR10][R2.64], R40 ;  /* 0x0000002802008986 */ /* 0x001fe8000c10190a */
[----:B------:R-:W-:Y:S01]  /*c000*/  @!P0 STG.E desc[UR10][R2.64+0x4], R41 ;  /* 0x0000042902008986 */ /* 0x000fe2000c10190a */
[----:B------:R-:W-:Y:S01]  /*c010*/  NOP ;  /* 0x0000000000007918 */ /* 0x000fe20000000000 */
[----:B------:R-:W-:Y:S05]  /*c020*/  EXIT ;  /* 0x000000000000794d */ /* 0x000fea0003800000 */
.L_x_1090:
[----:B------:R-:W-:Y:S02]  /*c030*/  IMAD.MOV.U32 R64, RZ, RZ, R56 ;  /* 0x000000ffff407224 */ /* 0x000fe400078e0038 */
[----:B------:R-:W-:Y:S02]  /*c040*/  IMAD.MOV.U32 R65, RZ, RZ, 0x1 ;  /* 0x00000001ff417424 */ /* 0x000fe400078e00ff */
[----:B------:R-:W-:Y:S02]  /*c050*/  IMAD.MOV.U32 R66, RZ, RZ, RZ ;  /* 0x000000ffff427224 */ /* 0x000fe400078e00ff */
[----:B------:R-:W-:-:S07]  /*c060*/  IMAD.MOV.U32 R63, RZ, RZ, -0x1 ;  /* 0xffffffffff3f7424 */ /* 0x000fce00078e00ff */
[----:B-----5:R-:W-:Y:S05]  /*c070*/  WARPSYNC.COLLECTIVE R63, `(.L_x_1222) ;  /* 0x000000003f087348 */ /* 0x020fea0003c00000 */
[----:B------:R0:W1:Y:S02]  /*c080*/  SHFL.UP P0, R61, R64, R65, R66 ;  /* 0x04000041403d7389 */ /* 0x0000640000000042 */
[----:B01---5:R-:W-:Y:S05]  /*c090*/  ENDCOLLECTIVE ;  /* 0x000000000000791b */ /* 0x023fea0003800000 */
.L_x_1222:
[----:B------:R-:W-:Y:S02]  /*c0a0*/  IMAD.MOV.U32 R65, RZ, RZ, 0x2 ;  /* 0x00000002ff417424 */ /* 0x000fe400078e00ff */
[----:B------:R-:W-:-:S04]  /*c0b0*/  IMAD.MOV.U32 R57, RZ, RZ, R61 ;  /* 0x000000ffff397224 */ /* 0x000fc800078e003d */
[----:B------:R-:W-:-:S04]  /*c0c0*/  @P0 IMAD.IADD R57, R56, 0x1, R57 ;  /* 0x0000000138390824 */ /* 0x000fc800078e0239 */
[----:B------:R-:W-:-:S07]  /*c0d0*/  IMAD.MOV.U32 R64, RZ, RZ, R57 ;  /* 0x000000ffff407224 */ /* 0x000fce00078e0039 */
[----:B------:R-:W-:Y:S05]  /*c0e0*/  WARPSYNC.COLLECTIVE R63, `(.L_x_1223) ;  /* 0x000000003f087348 */ /* 0x000fea0003c00000 */
[----:B------:R0:W1:Y:S02]  /*c0f0*/  SHFL.UP P0, R61, R64, R65, R66 ;  /* 0x04000041403d7389 */ /* 0x0000640000000042 */
[----:B01----:R-:W-:Y:S05]  /*c100*/  ENDCOLLECTIVE ;  /* 0x000000000000791b */ /* 0x003fea0003800000 */
.L_x_1223:
[----:B------:R-:W-:Y:S02]  /*c110*/  IMAD.MOV.U32 R65, RZ, RZ, 0x4 ;  /* 0x00000004ff417424 */ /* 0x000fe400078e00ff */
[----:B------:R-:W-:-:S04]  /*c120*/  IMAD.MOV.U32 R58, RZ, RZ, R61 ;  /* 0x000000ffff3a7224 */ /* 0x000fc800078e003d */
[----:B------:R-:W-:-:S04]  /*c130*/  @P0 IMAD.IADD R58, R57, 0x1, R58 ;  /* 0x00000001393a0824 */ /* 0x000fc800078e023a */
[----:B------:R-:W-:-:S07]  /*c140*/  IMAD.MOV.U32 R64, RZ, RZ, R58 ;  /* 0x000000ffff407224 */ /* 0x000fce00078e003a */
[----:B------:R-:W-:Y:S05]  /*c150*/  WARPSYNC.COLLECTIVE R63, `(.L_x_1224) ;  /* 0x000000003f087348 */ /* 0x000fea0003c00000 */
[----:B------:R0:W1:Y:S02]  /*c160*/  SHFL.UP P0, R61, R64, R65, R66 ;  /* 0x04000041403d7389 */ /* 0x0000640000000042 */
[----:B01----:R-:W-:Y:S05]  /*c170*/  ENDCOLLECTIVE ;  /* 0x000000000000791b */ /* 0x003fea0003800000 */
.L_x_1224:
[----:B------:R-:W-:Y:S02]  /*c180*/  IMAD.MOV.U32 R65, RZ, RZ, 0x8 ;  /* 0x00000008ff417424 */ /* 0x000fe400078e00ff */
[----:B------:R-:W-:-:S04]  /*c190*/  IMAD.MOV.U32 R59, RZ, RZ, R61 ;  /* 0x000000ffff3b7224 */ /* 0x000fc800078e003d */
[----:B------:R-:W-:-:S04]  /*c1a0*/  @P0 IMAD.IADD R59, R58, 0x1, R59 ;  /* 0x000000013a3b0824 */ /* 0x000fc800078e023b */
[----:B------:R-:W-:-:S07]  /*c1b0*/  IMAD.MOV.U32 R64, RZ, RZ, R59 ;  /* 0x000000ffff407224 */ /* 0x000fce00078e003b */
[----:B------:R-:W-:Y:S05]  /*c1c0*/  WARPSYNC.COLLECTIVE R63, `(.L_x_1225) ;  /* 0x000000003f087348 */ /* 0x000fea0003c00000 */
[----:B------:R0:W1:Y:S02]  /*c1d0*/  SHFL.UP P0, R61, R64, R65, R66 ;  /* 0x04000041403d7389 */ /* 0x0000640000000042 */
[----:B01----:R-:W-:Y:S05]  /*c1e0*/  ENDCOLLECTIVE ;  /* 0x000000000000791b */ /* 0x003fea0003800000 */
.L_x_1225:
[----:B------:R-:W-:Y:S02]  /*c1f0*/  IMAD.MOV.U32 R65, RZ, RZ, 0x10 ;  /* 0x00000010ff417424 */ /* 0x000fe400078e00ff */
[----:B------:R-:W-:-:S04]  /*c200*/  IMAD.MOV.U32 R60, RZ, RZ, R61 ;  /* 0x000000ffff3c7224 */ /* 0x000fc800078e003d */
[----:B------:R-:W-:-:S04]  /*c210*/  @P0 IMAD.IADD R60, R59, 0x1, R60 ;  /* 0x000000013b3c0824 */ /* 0x000fc800078e023c */
[----:B------:R-:W-:-:S07]  /*c220*/  IMAD.MOV.U32 R64, RZ, RZ, R60 ;  /* 0x000000ffff407224 */ /* 0x000fce00078e003c */
[----:B------:R-:W-:Y:S05]  /*c230*/  WARPSYNC.COLLECTIVE R63, `(.L_x_1226) ;  /* 0x000000003f087348 */ /* 0x000fea0003c00000 */
[----:B------:R0:W1:Y:S02]  /*c240*/  SHFL.UP P0, R61, R64, R65, R66 ;  /* 0x04000041403d7389 */ /* 0x0000640000000042 */
[----:B01----:R-:W-:Y:S05]  /*c250*/  ENDCOLLECTIVE ;  /* 0x000000000000791b */ /* 0x003fea0003800000 */
.L_x_1226:
[----:B------:R-:W-:Y:S05]  /*c260*/  BRA `(.L_x_1227) ;  /* 0xffffff78001c7947 */ /* 0x000fea000383ffff */
.L_x_1228:
        /* <DEDUP_REMOVED lines=9> */
.L_x_1412:


//--------------------- .text._ZN3cub18CUB_300001_SM_10006detail10radix_sort33DeviceRadixSortExclusiveSumKernelINS1_5radix10policy_hubI6edge_tNS0_8NullTypeEjE10Policy1000EjEEvPT0_ --------------------------
	.section	.text._ZN3cub18CUB_300001_SM_10006detail10radix_sort33DeviceRadixSortExclusiveSumKernelINS1_5radix10policy_hubI6edge_tNS0_8NullTypeEjE10Policy1000EjEEvPT0_,"ax",@progbits
	.align	128
        .global         _ZN3cub18CUB_300001_SM_10006detail10radix_sort33DeviceRadixSortExclusiveSumKernelINS1_5radix10policy_hubI6edge_tNS0_8NullTypeEjE10Policy1000EjEEvPT0_
        .type           _ZN3cub18CUB_300001_SM_10006detail10radix_sort33DeviceRadixSortExclusiveSumKernelINS1_5radix10policy_hubI6edge_tNS0_8NullTypeEjE10Policy1000EjEEvPT0_,@function
        .size           _ZN3cub18CUB_300001_SM_10006detail10radix_sort33DeviceRadixSortExclusiveSumKernelINS1_5radix10policy_hubI6edge_tNS0_8NullTypeEjE10Policy1000EjEEvPT0_,(.L_x_1413 - _ZN3cub18CUB_300001_SM_10006detail10radix_sort33DeviceRadixSortExclusiveSumKernelINS1_5radix10policy_hubI6edge_tNS0_8NullTypeEjE10Policy1000EjEEvPT0_)
        .other          _ZN3cub18CUB_300001_SM_10006detail10radix_sort33DeviceRadixSortExclusiveSumKernelINS1_5radix10policy_hubI6edge_tNS0_8NullTypeEjE10Policy1000EjEEvPT0_,@"STO_CUDA_ENTRY STV_DEFAULT"
_ZN3cub18CUB_300001_SM_10006detail10radix_sort33DeviceRadixSortExclusiveSumKernelINS1_5radix10policy_hubI6edge_tNS0_8NullTypeEjE10Policy1000EjEEvPT0_:
.text._ZN3cub18CUB_300001_SM_10006detail10radix_sort33DeviceRadixSortExclusiveSumKernelINS1_5radix10policy_hubI6edge_tNS0_8NullTypeEjE10Policy1000EjEEvPT0_:
        /* <DEDUP_REMOVED lines=42> */
.L_x_1236:
        /* <DEDUP_REMOVED lines=17> */
.L_x_1229:
[----:B------:R-:W-:Y:S05]  /*03b0*/  WARPSYNC.ALL ;  /* 0x0000000000007948 */ /* 0x000fea0003800000 */
[----:B------:R-:W-:Y:S06]  /*03c0*/  BAR.SYNC.DEFER_BLOCKING 0x0 ;  /* 0x0000000000007b1d */ /* 0x000fec0000010000 */
[----:B------:R-:W-:Y:S05]  /*03d0*/  @P1 EXIT ;  /* 0x000000000000194d */ /* 0x000fea0003800000 */
[----:B-1----:R-:W1:Y:S04]  /*03e0*/  LDS R5, [R0+0x10] ;  /* 0x0000100000057984 */ /* 0x002e680000000800 */
[----:B-1----:R-:W-:Y:S01]  /*03f0*/  STG.E desc[UR4][R2.64], R5 ;  /* 0x0000000502007986 */ /* 0x002fe2000c101904 */
[----:B------:R-:W-:Y:S05]  /*0400*/  EXIT ;  /* 0x000000000000794d */ /* 0x000fea0003800000 */
.L_x_1230:
[----:B------:R-:W-:Y:S02]  /*0410*/  HFMA2 R20, -RZ, RZ, 0, 5.9604644775390625e-08 ;  /* 0x00000001ff147431 */ /* 0x000fe400000001ff */
[----:B------:R-:W-:Y:S01]  /*0420*/  IMAD.MOV.U32 R19, RZ, RZ, R12 ;  /* 0x000000ffff137224 */ /* 0x000fe200078e000c */
[----:B------:R-:W-:Y:S01]  /*0430*/  MOV R18, 0xffffffff ;  /* 0xffffffff00127802 */ /* 0x000fe20000000f00 */
[----:B------:R-:W-:-:S07]  /*0440*/  IMAD.MOV.U32 R21, RZ, RZ, RZ ;  /* 0x000000ffff157224 */ /* 0x000fce00078e00ff */
[----:B------:R-:W-:Y:S05]  /*0450*/  WARPSYNC.COLLECTIVE R18, `(.L_x_1231) ;  /* 0x0000000012087348 */ /* 0x000fea0003c00000 */
[----:B------:R0:W1:Y:S02]  /*0460*/  SHFL.UP P0, R17, R19, R20, R21 ;  /* 0x0400001413117389 */ /* 0x0000640000000015 */
[----:B01----:R-:W-:Y:S05]  /*0470*/  ENDCOLLECTIVE ;  /* 0x000000000000791b */ /* 0x003fea0003800000 */
.L_x_1231:
[----:B------:R-:W-:Y:S02]  /*0480*/  HFMA2 R20, -RZ, RZ, 0, 1.1920928955078125e-07 ;  /* 0x00000002ff147431 */ /* 0x000fe400000001ff */
[----:B------:R-:W-:-:S05]  /*0490*/  IMAD.MOV.U32 R13, RZ, RZ, R17 ;  /* 0x000000ffff0d7224 */ /* 0x000fca00078e0011 */
[----:B------:R-:W-:-:S05]  /*04a0*/  @P0 IADD3 R13, PT, PT, R12, R13, RZ ;  /* 0x0000000d0c0d0210 */ /* 0x000fca0007ffe0ff */
[----:B------:R-:W-:-:S07]  /*04b0*/  IMAD.MOV.U32 R19, RZ, RZ, R13 ;  /* 0x000000ffff137224 */ /* 0x000fce00078e000d */
[----:B------:R-:W-:Y:S05]  /*04c0*/  WARPSYNC.COLLECTIVE R18, `(.L_x_1232) ;  /* 0x0000000012087348 */ /* 0x000fea0003c00000 */
[----:B------:R0:W1:Y:S02]  /*04d0*/  SHFL.UP P0, R17, R19, R20, R21 ;  /* 0x0400001413117389 */ /* 0x0000640000000015 */
[----:B01----:R-:W-:Y:S05]  /*04e0*/  ENDCOLLECTIVE ;  /* 0x000000000000791b */ /* 0x003fea0003800000 */
.L_x_1232:
[----:B------:R-:W-:Y:S01]  /*04f0*/  MOV R20, 0x4 ;  /* 0x0000000400147802 */ /* 0x000fe20000000f00 */
[----:B------:R-:W-:-:S05]  /*0500*/  IMAD.MOV.U32 R14, RZ, RZ, R17 ;  /* 0x000000ffff0e7224 */ /* 0x000fca00078e0011 */
[----:B------:R-:W-:-:S05]  /*0510*/  @P0 IADD3 R14, PT, PT, R13, R14, RZ ;  /* 0x0000000e0d0e0210 */ /* 0x000fca0007ffe0ff */
[----:B------:R-:W-:-:S07]  /*0520*/  IMAD.MOV.U32 R19, RZ, RZ, R14 ;  /* 0x000000ffff137224 */ /* 0x000fce00078e000e */
[----:B------:R-:W-:Y:S05]  /*0530*/  WARPSYNC.COLLECTIVE R18, `(.L_x_1233) ;  /* 0x0000000012087348 */ /* 0x000fea0003c00000 */
[----:B------:R0:W1:Y:S02]  /*0540*/  SHFL.UP P0, R17, R19, R20, R21 ;  /* 0x0400001413117389 */ /* 0x0000640000000015 */
[----:B01----:R-:W-:Y:S05]  /*0550*/  ENDCOLLECTIVE ;  /* 0x000000000000791b */ /* 0x003fea0003800000 */
.L_x_1233:
[----:B------:R-:W-:Y:S02]  /*0560*/  HFMA2 R20, -RZ, RZ, 0, 4.76837158203125e-07 ;  /* 0x00000008ff147431 */ /* 0x000fe400000001ff */
[----:B------:R-:W-:-:S05]  /*0570*/  IMAD.MOV.U32 R15, RZ, RZ, R17 ;  /* 0x000000ffff0f7224 */ /* 0x000fca00078e0011 */
[----:B------:R-:W-:-:S05]  /*0580*/  @P0 IADD3 R15, PT, PT, R14, R15, RZ ;  /* 0x0000000f0e0f0210 */ /* 0x000fca0007ffe0ff */
[----:B------:R-:W-:-:S07]  /*0590*/  IMAD.MOV.U32 R19, RZ, RZ, R15 ;  /* 0x000000ffff137224 */ /* 0x000fce00078e000f */
[----:B------:R-:W-:Y:S05]  /*05a0*/  WARPSYNC.COLLECTIVE R18, `(.L_x_1234) ;  /* 0x0000000012087348 */ /* 0x000fea0003c00000 */
[----:B------:R0:W1:Y:S02]  /*05b0*/  SHFL.UP P0, R17, R19, R20, R21 ;  /* 0x0400001413117389 */ /* 0x0000640000000015 */
[----:B01----:R-:W-:Y:S05]  /*05c0*/  ENDCOLLECTIVE ;  /* 0x000000000000791b */ /* 0x003fea0003800000 */
.L_x_1234:
[----:B------:R-:W-:Y:S01]  /*05d0*/  MOV R20, 0x10 ;  /* 0x0000001000147802 */ /* 0x000fe20000000f00 */
[----:B------:R-:W-:-:S05]  /*05e0*/  IMAD.MOV.U32 R16, RZ, RZ, R17 ;  /* 0x000000ffff107224 */ /* 0x000fca00078e0011 */
[----:B------:R-:W-:-:S05]  /*05f0*/  @P0 IADD3 R16, PT, PT, R15, R16, RZ ;  /* 0x000000100f100210 */ /* 0x000fca0007ffe0ff */
[----:B------:R-:W-:-:S07]  /*0600*/  IMAD.MOV.U32 R19, RZ, RZ, R16 ;  /* 0x000000ffff137224 */ /* 0x000fce00078e0010 */
[----:B------:R-:W-:Y:S05]  /*0610*/  WARPSYNC.COLLECTIVE R18, `(.L_x_1235) ;  /* 0x0000000012087348 */ /* 0x000fea0003c00000 */
[----:B------:R0:W1:Y:S02]  /*0620*/  SHFL.UP P0, R17, R19, R20, R21 ;  /* 0x0400001413117389 */ /* 0x0000640000000015 */
[----:B01----:R-:W-:Y:S05]  /*0630*/  ENDCOLLECTIVE ;  /* 0x000000000000791b */ /* 0x003fea0003800000 */
.L_x_1235:
[----:B------:R-:W-:Y:S05]  /*0640*/  BRA `(.L_x_1236) ;  /* 0xfffffffc00147947 */ /* 0x000fea000383ffff */
.L_x_1237:
        /* <DEDUP_REMOVED lines=11> */
.L_x_1413:


//--------------------- .text._ZN3cub18CUB_300001_SM_10006detail10radix_sort30DeviceRadixSortHistogramKernelINS1_5radix10policy_hubI6edge_tNS0_8NullTypeEjE10Policy1000ELNS0_9SortOrderE0ES6_j17edge_decomposer_tEEvPT2_PKT1_SC_iiT3_ --------------------------
	.section	.text._ZN3cub18CUB_300001_SM_10006detail10radix_sort30DeviceRadixSortHistogramKernelINS1_5radix10policy_hubI6edge_tNS0_8NullTypeEjE10Policy1000ELNS0_9SortOrderE0ES6_j17edge_decomposer_tEEvPT2_PKT1_SC_iiT3_,"ax",@progbits
	.align	128
        .global         _ZN3cub18CUB_300001_SM_10006detail10radix_sort30DeviceRadixSortHistogramKernelINS1_5radix10policy_hubI6edge_tNS0_8NullTypeEjE10Policy1000ELNS0_9SortOrderE0ES6_j17edge_decomposer_tEEvPT2_PKT1_SC_iiT3_
        .type           _ZN3cub18CUB_300001_SM_10006detail10radix_sort30DeviceRadixSortHistogramKernelINS1_5radix10policy_hubI6edge_tNS0_8NullTypeEjE10Policy1000ELNS0_9SortOrderE0ES6_j17edge_decomposer_tEEvPT2_PKT1_SC_iiT3_,@function
        .size           _ZN3cub18CUB_300001_SM_10006detail10radix_sort30DeviceRadixSortHistogramKernelINS1_5radix10policy_hubI6edge_tNS0_8NullTypeEjE10Policy1000ELNS0_9SortOrderE0ES6_j17edge_decomposer_tEEvPT2_PKT1_SC_iiT3_,(.L_x_1414 - _ZN3cub18CUB_300001_SM_10006detail10radix_sort30DeviceRadixSortHistogramKernelINS1_5radix10policy_hubI6edge_tNS0_8NullTypeEjE10Policy1000ELNS0_9SortOrderE0ES6_j17edge_decomposer_tEEvPT2_PKT1_SC_iiT3_)
        .other          _ZN3cub18CUB_300001_SM_10006detail10radix_sort30DeviceRadixSortHistogramKernelINS1_5radix10policy_hubI6edge_tNS0_8NullTypeEjE10Policy1000ELNS0_9SortOrderE0ES6_j17edge_decomposer_tEEvPT2_PKT1_SC_iiT3_,@"STO_CUDA_ENTRY STV_DEFAULT"
_ZN3cub18CUB_300001_SM_10006detail10radix_sort30DeviceRadixSortHistogramKernelINS1_5radix10policy_hubI6edge_tNS0_8NullTypeEjE10Policy1000ELNS0_9SortOrderE0ES6_j17edge_decomposer_tEEvPT2_PKT1_SC_iiT3_:
.text._ZN3cub18CUB_300001_SM_10006detail10radix_sort30DeviceRadixSortHistogramKernelINS1_5radix10policy_hubI6edge_tNS0_8NullTypeEjE10Policy1000ELNS0_9SortOrderE0ES6_j17edge_decomposer_tEEvPT2_PKT1_SC_iiT3_:
[----:B------:R-:W-:Y:S01]  /*0000*/  LDC R1, c[0x0][0x37c] ;  /* 0x0000df00ff017b82 */ /* 0x000fe20000000800 */
[----:B------:R-:W0:Y:S02]  /*0010*/  LDCU UR4, c[0x0][0x390] ;  /* 0x00007200ff0477ac */ /* 0x000e240008000800 */
[----:B0-----:R-:W-:-:S13]  /*0020*/  ISETP.NE.AND P0, PT, RZ, UR4, PT ;  /* 0x00000004ff007c0c */ /* 0x001fda000bf05270 */
[----:B------:R-:W-:Y:S05]  /*0030*/  @!P0 EXIT ;  /* 0x000000000000894d */ /* 0x000fea0003800000 */
[----:B------:R-:W0:Y:S01]  /*0040*/  LDCU UR4, c[0x0][0x398] ;  /* 0x00007300ff0477ac */ /* 0x000e220008000800 */
[----:B------:R-:W1:Y:S01]  /*0050*/  S2R R0, SR_TID.X ;  /* 0x0000000000007919 */ /* 0x000e620000002100 */
[----:B------:R-:W2:Y:S01]  /*0060*/  S2UR UR6, SR_CTAID.X ;  /* 0x00000000000679c3 */ /* 0x000ea20000002500 */
[----:B------:R-:W0:Y:S01]  /*0070*/  LDCU UR5, c[0x0][0x394] ;  /* 0x00007280ff0577ac */ /* 0x000e220008000800 */
[----:B------:R-:W3:Y:S01]  /*0080*/  LDCU.64 UR12, c[0x0][0x358] ;  /* 0x00006b00ff0c77ac */ /* 0x000ee20008000a00 */
[----:B------:R-:W4:Y:S01]  /*0090*/  LDCU UR16, c[0x0][0x370] ;  /* 0x00006e00ff1077ac */ /* 0x000f220008000800 */
[----:B0-----:R-:W-:-:S04]  /*00a0*/  UIADD3 UR4, UPT, UPT, UR4, 0x7, -UR5 ;  /* 0x0000000704047890 */ /* 0x001fc8000fffe805 */
[----:B------:R-:W-:Y:S02]  /*00b0*/  UISETP.GE.AND UP0, UPT, UR4, 0x8, UPT ;  /* 0x000000080400788c */ /* 0x000fe4000bf06270 */
[----:B------:R-:W-:Y:S02]  /*00c0*/  USHF.R.S32.HI UR5, URZ, 0x1f, UR4 ;  /* 0x0000001fff057899 */ /* 0x000fe40008011404 */
[----:B--2---:R-:W-:Y:S02]  /*00d0*/  USHF.L.U32 UR6, UR6, 0xb, URZ ;  /* 0x0000000b06067899 */ /* 0x004fe400080006ff */
[----:B------:R-:W-:Y:S01]  /*00e0*/  PLOP3.LUT P0, PT, PT, PT, UP0, 0x80, 0x8 ;  /* 0x000000000008781c */ /* 0x000fe20003f0f008 */
[----:B------:R-:W-:-:S03]  /*00f0*/  ULEA.HI UR5, UR5, UR4, URZ, 0x3 ;  /* 0x0000000405057291 */ /* 0x000fc6000f8f18ff */
[----:B-1----:R-:W-:Y:S01]  /*0100*/  ISETP.GT.U32.OR P0, PT, R0, 0xff, !P0 ;  /* 0x000000ff0000780c */ /* 0x002fe20004704470 */
[----:B------:R-:W-:Y:S01]  /*0110*/  USHF.R.S32.HI UR5, URZ, 0x3, UR5 ;  /* 0x00000003ff057899 */ /* 0x000fe20008011405 */
[----:B------:R-:W-:Y:S02]  /*0120*/  UMOV UR4, URZ ;  /* 0x000000ff00047c82 */ /* 0x000fe40008000000 */
[----:B------:R-:W-:Y:S01]  /*0130*/  P2R R39, PR, RZ, 0x1 ;  /* 0x00000001ff277803 */ /* 0x000fe20000000000 */
[----:B------:R-:W-:Y:S02]  /*0140*/  UIADD3 UR11, UPT, UPT, UR5, -0x1, URZ ;  /* 0xffffffff050b7890 */ /* 0x000fe4000fffe0ff */
[----:B------:R-:W-:Y:S02]  /*0150*/  ULOP3.LUT UR14, UR5, 0x7, URZ, 0xc0, !UPT ;  /* 0x00000007050e7892 */ /* 0x000fe4000f8ec0ff */
[----:B---34-:R-:W-:-:S12]  /*0160*/  ULOP3.LUT UR7, UR5, 0x3, URZ, 0xc0, !UPT ;  /* 0x0000000305077892 */ /* 0x018fd8000f8ec0ff */
.L_x_1340:
[----:B------:R-:W-:Y:S01]  /*0170*/  ISETP.NE.AND P0, PT, R39, RZ, PT ;  /* 0x000000ff2700720c */ /* 0x000fe20003f05270 */
[----:B------:R-:W-:-:S12]  /*0180*/  BSSY.RECONVERGENT B0, `(.L_x_1238) ;  /* 0x0000087000007945 */ /* 0x000fd80003800200 */
[----:B0-2345:R-:W-:Y:S05]  /*0190*/  @P0 BRA `(.L_x_1239) ;  /* 0x0000000800140947 */ /* 0x03dfea0003800000 */
[----:B------:R-:W0:Y:S01]  /*01a0*/  LDC R2, c[0x0][0x398] ;  /* 0x0000e600ff027b82 */ /* 0x000e220000000800 */
[----:B------:R-:W-:Y:S01]  /*01b0*/  IMAD.U32 R4, RZ, RZ, UR11 ;  /* 0x0000000bff047e24 */ /* 0x000fe2000f8e00ff */
[----:B------:R-:W-:-:S04]  /*01c0*/  UMOV UR5, 0x400 ;  /* 0x0000040000057882 */ /* 0x000fc80000000000 */
[----:B------:R-:W-:Y:S02]  /*01d0*/  ISETP.GE.U32.AND P0, PT, R4, 0xf, PT ;  /* 0x0000000f0400780c */ /* 0x000fe40003f06070 */
[----:B------:R-:W0:Y:S08]  /*01e0*/  LDC R3, c[0x0][0x394] ;  /* 0x0000e500ff037b82 */ /* 0x000e300000000800 */
[----:B------:R-:W1:Y:S01]  /*01f0*/  S2UR UR8, SR_CgaCtaId ;  /* 0x00000000000879c3 */ /* 0x000e620000008800 */
[----:B0-----:R-:W-:-:S04]  /*0200*/  IADD3 R2, PT, PT, R2, 0x7, -R3 ;  /* 0x0000000702027810 */ /* 0x001fc80007ffe803 */
[----:B------:R-:W-:Y:S01]  /*0210*/  SHF.R.S32.HI R3, RZ, 0x1f, R2 ;  /* 0x0000001fff037819 */ /* 0x000fe20000011402 */
[----:B-1----:R-:W-:-:S03]  /*0220*/  ULEA UR5, UR8, UR5, 0x18 ;  /* 0x0000000508057291 */ /* 0x002fc6000f8ec0ff */
[----:B------:R-:W-:Y:S01]  /*0230*/  LEA.HI R3, R3, R2, RZ, 0x3 ;  /* 0x0000000203037211 */ /* 0x000fe200078f18ff */
[----:B------:R-:W-:-:S03]  /*0240*/  IMAD.MOV.U32 R2, RZ, RZ, RZ ;  /* 0x000000ffff027224 */ /* 0x000fc600078e00ff */
[----:B------:R-:W-:Y:S02]  /*0250*/  SHF.R.S32.HI R4, RZ, 0x3, R3 ;  /* 0x00000003ff047819 */ /* 0x000fe40000011403 */
[----:B------:R-:W-:Y:S02]  /*0260*/  LEA R7, R0, UR5, 0x2 ;  /* 0x0000000500077c11 */ /* 0x000fe4000f8e10ff */
[----:B------:R-:W-:Y:S01]  /*0270*/  LOP3.LUT R5, R4, 0xffffff0, RZ, 0xc0, !PT ;  /* 0x0ffffff004057812 */ /* 0x000fe200078ec0ff */
[----:B------:R-:W-:Y:S06]  /*0280*/  @!P0 BRA `(.L_x_1240) ;  /* 0x00000000005c8947 */ /* 0x000fec0003800000 */
[----:B------:R-:W-:Y:S02]  /*0290*/  IMAD.MOV R3, RZ, RZ, -R5 ;  /* 0x000000ffff037224 */ /* 0x000fe400078e0a05 */
[----:B------:R-:W-:-:S07]  /*02a0*/  VIADD R2, R7, 0x2000 ;  /* 0x0000200007027836 */ /* 0x000fce0000000000 */
.L_x_1241:
        /* <DEDUP_REMOVED lines=21> */
.L_x_1240:
[----:B------:R-:W-:Y:S01]  /*0400*/  LOP3.LUT R4, R4, 0xf, RZ, 0xc0, !PT ;  /* 0x0000000f04047812 */ /* 0x000fe200078ec0ff */
[----:B------:R-:W-:-:S03]  /*0410*/  IMAD.U32 R3, RZ, RZ, UR14 ;  /* 0x0000000eff037e24 */ /* 0x000fc6000f8e00ff */
[C---:B------:R-:W-:Y:S01]  /*0420*/  ISETP.NE.AND P1, PT, R4.reuse, RZ, PT ;  /* 0x000000ff0400720c */ /* 0x040fe20003f25270 */
[----:B------:R-:W-:Y:S02]  /*0430*/  VIADD R6, R4, 0xffffffff ;  /* 0xffffffff04067836 */ /* 0x000fe40000000000 */
[----:B------:R-:W-:-:S10]  /*0440*/  VIADD R4, R3, 0xffffffff ;  /* 0xffffffff03047836 */ /* 0x000fd40000000000 */
[----:B------:R-:W-:Y:S05]  /*0450*/  @!P1 BRA `(.L_x_1242) ;  /* 0x00000000007c9947 */ /* 0x000fea0003800000 */
[----:B------:R-:W-:Y:S01]  /*0460*/  ISETP.GE.U32.AND P2, PT, R6, 0x7, PT ;  /* 0x000000070600780c */ /* 0x000fe20003f46070 */
[----:B------:R-:W-:-:S12]  /*0470*/  UISETP.NE.AND UP0, UPT, UR14, URZ, UPT ;  /* 0x000000ff0e00728c */ /* 0x000fd8000bf05270 */
        /* <DEDUP_REMOVED lines=11> */
.L_x_1243:
[----:B------:R-:W-:Y:S05]  /*0530*/  BRA.U !UP0, `(.L_x_1242) ;  /* 0x0000000108447547 */ /* 0x000fea000b800000 */
[----:B------:R-:W-:Y:S01]  /*0540*/  ISETP.GE.U32.AND P2, PT, R4, 0x3, PT ;  /* 0x000000030400780c */ /* 0x000fe20003f46070 */
[----:B------:R-:W-:-:S12]  /*0550*/  UISETP.NE.AND UP0, UPT, UR7, URZ, UPT ;  /* 0x000000ff0700728c */ /* 0x000fd8000bf05270 */
[C---:B0-----:R-:W-:Y:S02]  /*0560*/  @P2 IMAD R3, R2.reuse, 0x400, R7 ;  /* 0x0000040002032824 */ /* 0x041fe400078e0207 */
[----:B------:R-:W-:-:S03]  /*0570*/  @P2 VIADD R2, R2, 0x4 ;  /* 0x0000000402022836 */ /* 0x000fc60000000000 */
[----:B------:R1:W-:Y:S04]  /*0580*/  @P2 STS [R3], RZ ;  /* 0x000000ff03002388 */ /* 0x0003e80000000800 */
[----:B------:R1:W-:Y:S04]  /*0590*/  @P2 STS [R3+0x400], RZ ;  /* 0x000400ff03002388 */ /* 0x0003e80000000800 */
[----:B------:R1:W-:Y:S04]  /*05a0*/  @P2 STS [R3+0x800], RZ ;  /* 0x000800ff03002388 */ /* 0x0003e80000000800 */
[----:B------:R1:W-:Y:S01]  /*05b0*/  @P2 STS [R3+0xc00], RZ ;  /* 0x000c00ff03002388 */ /* 0x0003e20000000800 */
[----:B------:R-:W-:Y:S05]  /*05c0*/  BRA.U !UP0, `(.L_x_1242) ;  /* 0x0000000108207547 */ /* 0x000fea000b800000 */
[----:B------:R-:W-:Y:S01]  /*05d0*/  IMAD R2, R2, 0x400, R7 ;  /* 0x0000040002027824 */ /* 0x000fe200078e0207 */
[----:B------:R-:W-:-:S04]  /*05e0*/  UISETP.NE.AND UP0, UPT, UR7, 0x1, UPT ;  /* 0x000000010700788c */ /* 0x000fc8000bf05270 */
[----:B------:R2:W-:Y:S05]  /*05f0*/  STS [R2], RZ ;  /* 0x000000ff02007388 */ /* 0x0005ea0000000800 */
[----:B------:R-:W-:Y:S05]  /*0600*/  BRA.U !UP0, `(.L_x_1242) ;  /* 0x0000000108107547 */ /* 0x000fea000b800000 */
[----:B------:R-:W-:Y:S01]  /*0610*/  UISETP.NE.AND UP0, UPT, UR7, 0x2, UPT ;  /* 0x000000020700788c */ /* 0x000fe2000bf05270 */
[----:B------:R3:W-:Y:S05]  /*0620*/  STS [R2+0x400], RZ ;  /* 0x000400ff02007388 */ /* 0x0007ea0000000800 */
[----:B------:R-:W-:-:S13]  /*0630*/  PLOP3.LUT P2, PT, PT, PT, UP0, 0x80, 0x8 ;  /* 0x000000000008781c */ /* 0x000fda0003f4f008 */
[----:B------:R3:W-:Y:S02]  /*0640*/  @P2 STS [R2+0x800], RZ ;  /* 0x000800ff02002388 */ /* 0x0007e40000000800 */
.L_x_1242:
[----:B------:R-:W-:-:S13]  /*0650*/  ISETP.GT.U32.AND P2, PT, R0, 0x7f, PT ;  /* 0x0000007f0000780c */ /* 0x000fda0003f44070 */
[----:B------:R-:W-:Y:S05]  /*0660*/  @P2 BRA `(.L_x_1239) ;  /* 0x0000000000e02947 */ /* 0x000fea0003800000 */
[----:B--23--:R-:W-:Y:S01]  /*0670*/  IMAD.MOV.U32 R2, RZ, RZ, RZ ;  /* 0x000000ffff027224 */ /* 0x00cfe200078e00ff */
[----:B------:R-:W-:Y:S06]  /*0680*/  @!P0 BRA `(.L_x_1244) ;  /* 0x0000000000588947 */ /* 0x000fec0003800000 */
[----:B------:R-:W-:-:S07]  /*0690*/  IMAD.MOV.U32 R2, RZ, RZ, RZ ;  /* 0x000000ffff027224 */ /* 0x000fce00078e00ff */
.L_x_1245:
[C---:B012---:R-:W-:Y:S02]  /*06a0*/  IMAD R3, R2.reuse, 0x400, R7 ;  /* 0x0000040002037824 */ /* 0x047fe400078e0207 */
        /* <DEDUP_REMOVED lines=20> */
.L_x_1244:
[----:B------:R-:W-:Y:S05]  /*07f0*/  @!P1 BRA `(.L_x_1239) ;  /* 0x00000000007c9947 */ /* 0x000fea0003800000 */
[----:B------:R-:W-:Y:S01]  /*0800*/  ISETP.GE.U32.AND P0, PT, R6, 0x7, PT ;  /* 0x000000070600780c */ /* 0x000fe20003f06070 */
[----:B------:R-:W-:-:S12]  /*0810*/  UISETP.NE.AND UP0, UPT, UR14, URZ, UPT ;  /* 0x000000ff0e00728c */ /* 0x000fd8000bf05270 */
[----:B------:R-:W-:Y:S05]  /*0820*/  @!P0 BRA `(.L_x_1246) ;  /* 0x0000000000288947 */ /* 0x000fea0003800000 */
[C---:B012---:R-:W-:Y:S02]  /*0830*/  IMAD R3, R2.reuse, 0x400, R7 ;  /* 0x0000040002037824 */ /* 0x047fe400078e0207 */
        /* <DEDUP_REMOVED lines=9> */
.L_x_1246:
[----:B------:R-:W-:Y:S05]  /*08d0*/  BRA.U !UP0, `(.L_x_1239) ;  /* 0x0000000108447547 */ /* 0x000fea000b800000 */
[----:B------:R-:W-:Y:S01]  /*08e0*/  ISETP.GE.U32.AND P0, PT, R4, 0x3, PT ;  /* 0x000000030400780c */ /* 0x000fe20003f06070 */
[----:B------:R-:W-:-:S12]  /*08f0*/  UISETP.NE.AND UP0, UPT, UR7, URZ, UPT ;  /* 0x000000ff0700728c */ /* 0x000fd8000bf05270 */
[C---:B0123--:R-:W-:Y:S02]  /*0900*/  @P0 IMAD R3, R2.reuse, 0x400, R7 ;  /* 0x0000040002030824 */ /* 0x04ffe400078e0207 */
[----:B------:R-:W-:-:S03]  /*0910*/  @P0 VIADD R2, R2, 0x4 ;  /* 0x0000000402020836 */ /* 0x000fc60000000000 */
[----:B------:R4:W-:Y:S04]  /*0920*/  @P0 STS [R3+0x200], RZ ;  /* 0x000200ff03000388 */ /* 0x0009e80000000800 */
[----:B------:R4:W-:Y:S04]  /*0930*/  @P0 STS [R3+0x600], RZ ;  /* 0x000600ff03000388 */ /* 0x0009e80000000800 */
[----:B------:R4:W-:Y:S04]  /*0940*/  @P0 STS [R3+0xa00], RZ ;  /* 0x000a00ff03000388 */ /* 0x0009e80000000800 */
[----:B------:R4:W-:Y:S01]  /*0950*/  @P0 STS [R3+0xe00], RZ ;  /* 0x000e00ff03000388 */ /* 0x0009e20000000800 */
[----:B------:R-:W-:Y:S05]  /*0960*/  BRA.U !UP0, `(.L_x_1239) ;  /* 0x0000000108207547 */ /* 0x000fea000b800000 */
[----:B------:R-:W-:Y:S01]  /*0970*/  IMAD R2, R2, 0x400, R7 ;  /* 0x0000040002027824 */ /* 0x000fe200078e0207 */
[----:B------:R-:W-:-:S04]  /*0980*/  UISETP.NE.AND UP0, UPT, UR7, 0x1, UPT ;  /* 0x000000010700788c */ /* 0x000fc8000bf05270 */
[----:B------:R0:W-:Y:S05]  /*0990*/  STS [R2+0x200], RZ ;  /* 0x000200ff02007388 */ /* 0x0001ea0000000800 */
[----:B------:R-:W-:Y:S05]  /*09a0*/  BRA.U !UP0, `(.L_x_1239) ;  /* 0x0000000108107547 */ /* 0x000fea000b800000 */
[----:B------:R-:W-:Y:S01]  /*09b0*/  UISETP.NE.AND UP0, UPT, UR7, 0x2, UPT ;  /* 0x000000020700788c */ /* 0x000fe2000bf05270 */
[----:B------:R1:W-:Y:S05]  /*09c0*/  STS [R2+0x600], RZ ;  /* 0x000600ff02007388 */ /* 0x0003ea0000000800 */
[----:B------:R-:W-:-:S13]  /*09d0*/  PLOP3.LUT P0, PT, PT, PT, UP0, 0x80, 0x8 ;  /* 0x000000000008781c */ /* 0x000fda0003f0f008 */
[----:B------:R1:W-:Y:S02]  /*09e0*/  @P0 STS [R2+0xa00], RZ ;  /* 0x000a00ff02000388 */ /* 0x0003e40000000800 */
.L_x_1239:
[----:B------:R-:W-:Y:S05]  /*09f0*/  BSYNC.RECONVERGENT B0 ;  /* 0x0000000000007941 */ /* 0x000fea0003800200 */
.L_x_1238:
        /* <DEDUP_REMOVED lines=9> */
.L_x_1271:
[----:B-----5:R-:W5:Y:S01]  /*0a90*/  LDCU UR5, c[0x0][0x390] ;  /* 0x00007200ff0577ac */ /* 0x020f620008000800 */
[----:B------:R-:W-:Y:S02]  /*0aa0*/  ULEA UR10, UR4, UR8, 0x1e ;  /* 0x00000008040a7291 */ /* 0x000fe4000f8ef0ff */
[----:B------:R-:W-:-:S04]  /*0ab0*/  ULEA UR8, UR16, UR8, 0xb ;  /* 0x0000000810087291 */ /* 0x000fc8000f8e58ff */
[----:B------:R-:W-:Y:S02]  /*0ac0*/  UISETP.GE.U32.AND UP0, UPT, UR8, UR9, UPT ;  /* 0x000000090800728c */ /* 0x000fe4000bf06070 */
[----:B-----5:R-:W-:-:S04]  /*0ad0*/  UIADD3 UR5, UPT, UPT, -UR10, UR5, URZ ;  /* 0x000000050a057290 */ /* 0x020fc8000fffe1ff */
[----:B------:R-:W-:-:S09]  /*0ae0*/  UISETP.GE.U32.AND UP1, UPT, UR5, 0x800, UPT ;  /* 0x000008000500788c */ /* 0x000fd2000bf26070 */
[----:B0---4-:R-:W-:Y:S05]  /*0af0*/  BRA.U !UP1, `(.L_x_1248) ;  /* 0x0000000109907547 */ /* 0x011fea000b800000 */
        /* <DEDUP_REMOVED lines=36> */
.L_x_1248:
[----:B01234-:R-:W0:Y:S01]  /*0d40*/  LDC.64 R2, c[0x0][0x388] ;  /* 0x0000e200ff027b82 */ /* 0x01fe220000000a00 */
[C---:B------:R-:W-:Y:S01]  /*0d50*/  VIADD R4, R0.reuse, 0x80 ;  /* 0x0000008000047836 */ /* 0x040fe20000000000 */
[C---:B------:R-:W-:Y:S01]  /*0d60*/  ISETP.GE.AND P1, PT, R0.reuse, UR5, PT ;  /* 0x0000000500007c0c */ /* 0x040fe2000bf26270 */
[C---:B------:R-:W-:Y:S02]  /*0d70*/  VIADD R6, R0.reuse, 0x180 ;  /* 0x0000018000067836 */ /* 0x040fe40000000000 */
[----:B------:R-:W-:Y:S01]  /*0d80*/  VIADD R7, R0, 0x200 ;  /* 0x0000020000077836 */ /* 0x000fe20000000000 */
[----:B------:R-:W-:Y:S01]  /*0d90*/  ISETP.GE.AND P2, PT, R4, UR5, PT ;  /* 0x0000000504007c0c */ /* 0x000fe2000bf46270 */
[----:B------:R-:W-:Y:S01]  /*0da0*/  VIADD R4, R0, 0x100 ;  /* 0x0000010000047836 */ /* 0x000fe20000000000 */
[----:B------:R-:W-:Y:S01]  /*0db0*/  ISETP.GE.AND P4, PT, R6, UR5, PT ;  /* 0x0000000506007c0c */ /* 0x000fe2000bf86270 */
[C---:B------:R-:W-:Y:S01]  /*0dc0*/  VIADD R5, R0.reuse, UR10 ;  /* 0x0000000a00057c36 */ /* 0x040fe20008000000 */
[----:B------:R-:W-:Y:S01]  /*0dd0*/  ISETP.GE.AND P5, PT, R7, UR5, PT ;  /* 0x0000000507007c0c */ /* 0x000fe2000bfa6270 */
[----:B------:R-:W-:Y:S01]  /*0de0*/  VIADD R8, R0, 0x280 ;  /* 0x0000028000087836 */ /* 0x000fe20000000000 */
[----:B------:R-:W-:Y:S01]  /*0df0*/  ISETP.GE.AND P3, PT, R4, UR5, PT ;  /* 0x0000000504007c0c */ /* 0x000fe2000bf66270 */
[----:B------:R-:W-:-:S02]  /*0e00*/  IMAD.MOV.U32 R4, RZ, RZ, -0x1 ;  /* 0xffffffffff047424 */ /* 0x000fc400078e00ff */
[----:B------:R-:W-:Y:S01]  /*0e10*/  IMAD.MOV.U32 R6, RZ, RZ, -0x1 ;  /* 0xffffffffff067424 */ /* 0x000fe200078e00ff */
[----:B------:R-:W-:Y:S01]  /*0e20*/  ISETP.GE.AND P0, PT, R8, UR5, PT ;  /* 0x0000000508007c0c */ /* 0x000fe2000bf06270 */
[----:B------:R-:W-:Y:S02]  /*0e30*/  IMAD.MOV.U32 R7, RZ, RZ, -0x1 ;  /* 0xffffffffff077424 */ /* 0x000fe400078e00ff */
[C---:B------:R-:W-:Y:S02]  /*0e40*/  VIADD R8, R0.reuse, 0x300 ;  /* 0x0000030000087836 */ /* 0x040fe40000000000 */
[----:B------:R-:W-:Y:S02]  /*0e50*/  VIADD R9, R0, 0x380 ;  /* 0x0000038000097836 */ /* 0x000fe40000000000 */
[----:B0-----:R-:W-:-:S04]  /*0e60*/  IMAD.WIDE.U32 R2, R5, 0x8, R2 ;  /* 0x0000000805027825 */ /* 0x001fc800078e0002 */
[----:B------:R-:W-:Y:S01]  /*0e70*/  IMAD.MOV.U32 R5, RZ, RZ, -0x1 ;  /* 0xffffffffff057424 */ /* 0x000fe200078e00ff */
[----:B------:R1:W5:Y:S01]  /*0e80*/  @!P1 LDG.E R4, desc[UR12][R2.64] ;  /* 0x0000000c02049981 */ /* 0x000362000c1e1900 */
[----:B------:R-:W-:-:S03]  /*0e90*/  IMAD.MOV.U32 R10, RZ, RZ, -0x1 ;  /* 0xffffffffff0a7424 */ /* 0x000fc600078e00ff */
[----:B------:R1:W5:Y:S01]  /*0ea0*/  @!P2 LDG.E R6, desc[UR12][R2.64+0x400] ;  /* 0x0004000c0206a981 */ /* 0x000362000c1e1900 */
[----:B------:R-:W-:-:S03]  /*0eb0*/  IMAD.MOV.U32 R11, RZ, RZ, -0x1 ;  /* 0xffffffffff0b7424 */ /* 0x000fc600078e00ff */
[----:B------:R1:W5:Y:S01]  /*0ec0*/  @!P1 LDG.E R5, desc[UR12][R2.64+0x4] ;  /* 0x0000040c02059981 */ /* 0x000362000c1e1900 */
[----:B------:R-:W-:Y:S01]  /*0ed0*/  ISETP.GE.AND P1, PT, R8, UR5, PT ;  /* 0x0000000508007c0c */ /* 0x000fe2000bf26270 */
[----:B------:R-:W-:Y:S02]  /*0ee0*/  IMAD.MOV.U32 R8, RZ, RZ, -0x1 ;  /* 0xffffffffff087424 */ /* 0x000fe400078e00ff */
[----:B------:R1:W5:Y:S01]  /*0ef0*/  @!P2 LDG.E R7, desc[UR12][R2.64+0x404] ;  /* 0x0004040c0207a981 */ /* 0x000362000c1e1900 */
[----:B------:R-:W-:Y:S01]  /*0f00*/  ISETP.GE.AND P2, PT, R9, UR5, PT ;  /* 0x0000000509007c0c */ /* 0x000fe2000bf46270 */
[----:B------:R-:W-:Y:S01]  /*0f10*/  IMAD.MOV.U32 R9, RZ, RZ, -0x1 ;  /* 0xffffffffff097424 */ /* 0x000fe200078e00ff */
[C---:B------:R-:W-:Y:S01]  /*0f20*/  LOP3.LUT R12, R0.reuse, 0x400, RZ, 0xfc, !PT ;  /* 0x00000400000c7812 */ /* 0x040fe200078efcff */
[----:B------:R-:W-:Y:S01]  /*0f30*/  VIADD R13, R0, 0x480 ;  /* 0x00000480000d7836 */ /* 0x000fe20000000000 */
[----:B------:R1:W5:Y:S01]  /*0f40*/  @!P3 LDG.E R8, desc[UR12][R2.64+0x800] ;  /* 0x0008000c0208b981 */ /* 0x000362000c1e1900 */
[----:B------:R-:W-:-:S03]  /*0f50*/  IMAD.MOV.U32 R14, RZ, RZ, -0x1 ;  /* 0xffffffffff0e7424 */ /* 0x000fc600078e00ff */
[----:B------:R1:W5:Y:S01]  /*0f60*/  @!P3 LDG.E R9, desc[UR12][R2.64+0x804] ;  /* 0x0008040c0209b981 */ /* 0x000362000c1e1900 */
[----:B------:R-:W-:Y:S01]  /*0f70*/  ISETP.GE.AND P3, PT, R12, UR5, PT ;  /* 0x000000050c007c0c */ /* 0x000fe2000bf66270 */
[----:B------:R-:W-:Y:S02]  /*0f80*/  IMAD.MOV.U32 R12, RZ, RZ, -0x1 ;  /* 0xffffffffff0c7424 */ /* 0x000fe400078e00ff */
[----:B------:R1:W5:Y:S01]  /*0f90*/  @!P4 LDG.E R10, desc[UR12][R2.64+0xc00] ;  /* 0x000c000c020ac981 */ /* 0x000362000c1e1900 */
[----:B------:R-:W-:-:S03]  /*0fa0*/  IMAD.MOV.U32 R15, RZ, RZ, -0x1 ;  /* 0xffffffffff0f7424 */ /* 0x000fc600078e00ff */
[----:B------:R1:W5:Y:S01]  /*0fb0*/  @!P4 LDG.E R11, desc[UR12][R2.64+0xc04] ;  /* 0x000c040c020bc981 */ /* 0x000362000c1e1900 */
[----:B------:R-:W-:Y:S01]  /*0fc0*/  ISETP.GE.AND P4, PT, R13, UR5, PT ;  /* 0x000000050d007c0c */ /* 0x000fe2000bf86270 */
[----:B------:R-:W-:Y:S02]  /*0fd0*/  IMAD.MOV.U32 R13, RZ, RZ, -0x1 ;  /* 0xffffffffff0d7424 */ /* 0x000fe400078e00ff */
[C---:B------:R-:W-:Y:S01]  /*0fe0*/  VIADD R16, R0.reuse, 0x500 ;  /* 0x0000050000107836 */ /* 0x040fe20000000000 */
[----:B------:R1:W5:Y:S01]  /*0ff0*/  @!P5 LDG.E R12, desc[UR12][R2.64+0x1000] ;  /* 0x0010000c020cd981 */ /* 0x000362000c1e1900 */
[----:B------:R-:W-:-:S03]  /*1000*/  VIADD R17, R0, 0x580 ;  /* 0x0000058000117836 */ /* 0x000fc60000000000 */
        /* <DEDUP_REMOVED lines=8> */
[----:B------:R-:W-:Y:S01]  /*1090*/  IMAD.MOV.U32 R19, RZ, RZ, -0x1 ;  /* 0xffffffffff137424 */ /* 0x000fe200078e00ff */
[----:B------:R1:W5:Y:S01]  /*10a0*/  @!P1 LDG.E R16, desc[UR12][R2.64+0x1800] ;  /* 0x0018000c02109981 */ /* 0x000362000c1e1900 */
[C---:B------:R-:W-:Y:S02]  /*10b0*/  VIADD R20, R0.reuse, 0x600 ;  /* 0x0000060000147836 */ /* 0x040fe40000000000 */
[----:B------:R-:W-:Y:S01]  /*10c0*/  VIADD R21, R0, 0x680 ;  /* 0x0000068000157836 */ /* 0x000fe20000000000 */
[----:B------:R1:W5:Y:S01]  /*10d0*/  @!P1 LDG.E R17, desc[UR12][R2.64+0x1804] ;  /* 0x0018040c02119981 */ /* 0x000362000c1e1900 */
[----:B------:R-:W-:Y:S01]  /*10e0*/  IMAD.MOV.U32 R22, RZ, RZ, -0x1 ;  /* 0xffffffffff167424 */ /* 0x000fe200078e00ff */
[----:B------:R-:W-:-:S02]  /*10f0*/  ISETP.GE.AND P1, PT, R20, UR5, PT ;  /* 0x0000000514007c0c */ /* 0x000fc4000bf26270 */
        /* <DEDUP_REMOVED lines=9> */
[----:B------:R1:W5:Y:S02]  /*1190*/  @!P3 LDG.E R21, desc[UR12][R2.64+0x2004] ;  /* 0x0020040c0215b981 */ /* 0x000364000c1e1900 */
[----:B------:R-:W-:-:S02]  /*11a0*/  ISETP.GE.AND P3, PT, R24, UR5, PT ;  /* 0x0000000518007c0c */ /* 0x000fc4000bf66270 */
        /* <DEDUP_REMOVED lines=27> */
.L_x_1249:
[----:B------:R-:W2:Y:S01]  /*1360*/  LDCU UR5, c[0x0][0x398] ;  /* 0x00007300ff0577ac */ /* 0x000ea20008000800 */
[----:B------:R-:W2:Y:S02]  /*1370*/  LDCU UR10, c[0x0][0x394] ;  /* 0x00007280ff0a77ac */ /* 0x000ea40008000800 */
[----:B--2---:R-:W-:-:S09]  /*1380*/  UISETP.GT.AND UP1, UPT, UR5, UR10, UPT ;  /* 0x0000000a0500728c */ /* 0x004fd2000bf24270 */
[----:B------:R-:W-:Y:S05]  /*1390*/  BRA.U !UP1, `(.L_x_1250) ;  /* 0x0000001509507547 */ /* 0x000fea000b800000 */
[----:B------:R-:W2:Y:S01]  /*13a0*/  S2UR UR10, SR_CgaCtaId ;  /* 0x00000000000a79c3 */ /* 0x000ea20000008800 */
[----:B------:R-:W-:Y:S01]  /*13b0*/  UMOV UR5, 0x400 ;  /* 0x0000040000057882 */ /* 0x000fe20000000000 */
[----:B------:R-:W3:Y:S01]  /*13c0*/  LDCU UR15, c[0x0][0x394] ;  /* 0x00007280ff0f77ac */ /* 0x000ee20008000800 */
[----:B------:R-:W4:Y:S01]  /*13d0*/  LDCU UR21, c[0x0][0x398] ;  /* 0x00007300ff1577ac */ /* 0x000f220008000800 */
[----:B--2---:R-:W-:-:S03]  /*13e0*/  ULEA UR10, UR10, UR5, 0x18 ;  /* 0x000000050a0a7291 */ /* 0x004fc6000f8ec0ff */
[----:B---34-:R-:W-:-:S09]  /*13f0*/  UMOV UR5, URZ ;  /* 0x000000ff00057c82 */ /* 0x018fd20008000000 */
.L_x_1270:
[----:B------:R-:W-:Y:S02]  /*1400*/  UIADD3 UR17, UPT, UPT, -UR15, UR21, URZ ;  /* 0x000000150f117290 */ /* 0x000fe4000fffe1ff */
[----:B0-----:R-:W-:Y:S01]  /*1410*/  IMAD R38, RZ, RZ, -UR15 ;  /* 0x8000000fff267e24 */ /* 0x001fe2000f8e02ff */
[----:B------:R-:W-:Y:S01]  /*1420*/  ULEA UR20, UR5, UR10, 0xa ;  /* 0x0000000a05147291 */ /* 0x000fe2000f8e50ff */
[----:B01----:R-:W-:Y:S01]  /*1430*/  IMAD.MOV.U32 R3, RZ, RZ, 0x20 ;  /* 0x00000020ff037424 */ /* 0x003fe200078e00ff */
[----:B------:R-:W-:Y:S01]  /*1440*/  UISETP.LT.AND UP1, UPT, UR17, 0x8, UPT ;  /* 0x000000081100788c */ /* 0x000fe2000bf21270 */
[----:B------:R-:W-:-:S03]  /*1450*/  IMAD.MOV.U32 R37, RZ, RZ, -0x1 ;  /* 0xffffffffff257424 */ /* 0x000fc600078e00ff */
[----:B------:R-:W-:Y:S02]  /*1460*/  USEL UR18, UR17, 0x8, UP1 ;  /* 0x0000000811127887 */ /* 0x000fe40008800000 */
[----:B------:R-:W-:-:S04]  /*1470*/  UISETP.GE.U32.AND UP1, UPT, UR15, 0x20, UPT ;  /* 0x000000200f00788c */ /* 0x000fc8000bf26070 */
[----:B--234-:R-:W-:-:S04]  /*1480*/  VIADDMNMX.U32 R2, R38, R3, UR18, PT ;  /* 0x0000001226027e46 */ /* 0x01cfc8000b800003 */
[----:B------:R-:W-:Y:S02]  /*1490*/  SHF.L.U32 R3, R37, R2, RZ ;  /* 0x0000000225037219 */ /* 0x000fe400000006ff */
[----:B------:R-:W-:Y:S01]  /*14a0*/  IADD3 R36, PT, PT, -R2, UR18, RZ ;  /* 0x0000001202247c10 */ /* 0x000fe2000fffe1ff */
[----:B------:R-:W-:Y:S06]  /*14b0*/  BRA.U !UP1, `(.L_x_1251) ;  /* 0x00000009096c7547 */ /* 0x000fec000b800000 */
[----:B------:R-:W-:-:S04]  /*14c0*/  UIADD3 UR19, UPT, UPT, UR15, -0x20, URZ ;  /* 0xffffffe00f137890 */ /* 0x000fc8000fffe0ff */
[----:B------:R-:W-:-:S09]  /*14d0*/  UISETP.GT.U32.AND UP1, UPT, UR19, 0x1f, UPT ;  /* 0x0000001f1300788c */ /* 0x000fd2000bf24070 */
[----:B------:R-:W-:Y:S05]  /*14e0*/  BRA.U UP1, `(.L_x_1252) ;  /* 0x0000000101387547 */ /* 0x000fea000b800000 */
[----:B------:R-:W-:Y:S01]  /*14f0*/  IMAD.MOV.U32 R3, RZ, RZ, 0x40 ;  /* 0x00000040ff037424 */ /* 0x000fe200078e00ff */
[----:B------:R-:W-:-:S04]  /*1500*/  ISETP.NE.AND P0, PT, RZ, UR17, PT ;  /* 0x00000011ff007c0c */ /* 0x000fc8000bf05270 */
[----:B------:R-:W-:Y:S02]  /*1510*/  VIADDMNMX.U32 R2, R38, R3, UR18, PT ;  /* 0x0000001226027e46 */ /* 0x000fe4000b800003 */
[----:B-----5:R-:W-:Y:S02]  /*1520*/  SHF.R.U32.HI R3, RZ, UR19, R4 ;  /* 0x00000013ff037c19 */ /* 0x020fe40008011604 */
[----:B------:R-:W-:Y:S01]  /*1530*/  SHF.L.U32 R36, R37, R2, RZ ;  /* 0x0000000225247219 */ /* 0x000fe200000006ff */
[----:B------:R-:W-:-:S03]  /*1540*/  IMAD.MOV.U32 R2, RZ, RZ, RZ ;  /* 0x000000ffff027224 */ /* 0x000fc600078e00ff */
[----:B------:R-:W-:-:S04]  /*1550*/  LOP3.LUT R3, R3, R36, RZ, 0x30, !PT ;  /* 0x0000002403037212 */ /* 0x000fc800078e30ff */
[----:B------:R-:W-:-:S04]  /*1560*/  SEL R3, R3, RZ, P0 ;  /* 0x000000ff03037207 */ /* 0x000fc80000000000 */
[----:B------:R-:W-:-:S05]  /*1570*/  LEA R3, R3, UR20, 0x2 ;  /* 0x0000001403037c11 */ /* 0x000fca000f8e10ff */
[----:B------:R0:W-:Y:S01]  /*1580*/  ATOMS.POPC.INC.32 RZ, [R3+URZ] ;  /* 0x0000000003ff7f8c */ /* 0x0001e2000d8000ff */
[----:B------:R-:W-:Y:S05]  /*1590*/  @!P0 BRA `(.L_x_1253) ;  /* 0x0000000000148947 */ /* 0x000fea0003800000 */
[----:B------:R-:W-:-:S04]  /*15a0*/  SHF.R.U32.HI R2, RZ, UR19, R6 ;  /* 0x00000013ff027c19 */ /* 0x000fc80008011606 */
[----:B------:R-:W-:Y:S01]  /*15b0*/  LOP3.LUT R2, R2, R36, RZ, 0x30, !PT ;  /* 0x0000002402027212 */ /* 0x000fe200078e30ff */
[----:B------:R-:W-:Y:S06]  /*15c0*/  BRA `(.L_x_1253) ;  /* 0x0000000000087947 */ /* 0x000fec0003800000 */
.L_x_1252:
[----:B------:R-:W-:Y:S01]  /*15d0*/  ATOMS.POPC.INC.32 RZ, [UR20] ;  /* 0x00000000ffff7f8c */ /* 0x000fe2000d800014 */
[----:B------:R-:W-:-:S07]  /*15e0*/  IMAD.MOV.U32 R2, RZ, RZ, RZ ;  /* 0x000000ffff027224 */ /* 0x000fce00078e00ff */
.L_x_1253:
[----:B------:R-:W-:-:S05]  /*15f0*/  LEA R2, R2, UR20, 0x2 ;  /* 0x0000001402027c11 */ /* 0x000fca000f8e10ff */
[----:B------:R1:W-:Y:S01]  /*1600*/  ATOMS.POPC.INC.32 RZ, [R2+URZ] ;  /* 0x0000000002ff7f8c */ /* 0x0003e2000d8000ff */
[----:B------:R-:W-:Y:S05]  /*1610*/  BRA.U UP1, `(.L_x_1254) ;  /* 0x0000000101387547 */ /* 0x000fea000b800000 */
[----:B0-----:R-:W-:Y:S01]  /*1620*/  IMAD.MOV.U32 R3, RZ, RZ, 0x40 ;  /* 0x00000040ff037424 */ /* 0x001fe200078e00ff */
[----:B-1---5:R-:W-:Y:S02]  /*1630*/  SHF.R.U32.HI R2, RZ, UR19, R8 ;  /* 0x00000013ff027c19 */ /* 0x022fe40008011608 */
[----:B------:R-:W-:Y:S02]  /*1640*/  ISETP.NE.AND P0, PT, RZ, UR17, PT ;  /* 0x00000011ff007c0c */ /* 0x000fe4000bf05270 */
[----:B------:R-:W-:Y:S01]  /*1650*/  VIADDMNMX.U32 R36, R38, R3, UR18, PT ;  /* 0x0000001226247e46 */ /* 0x000fe2000b800003 */
[----:B------:R-:W-:-:S03]  /*1660*/  IMAD.MOV.U32 R3, RZ, RZ, RZ ;  /* 0x000000ffff037224 */ /* 0x000fc600078e00ff */
[----:B------:R-:W-:-:S04]  /*1670*/  SHF.L.U32 R36, R37, R36, RZ ;  /* 0x0000002425247219 */ /* 0x000fc800000006ff */
        /* <DEDUP_REMOVED lines=8> */
.L_x_1254:
[----:B------:R-:W-:Y:S01]  /*1700*/  ATOMS.POPC.INC.32 RZ, [UR20] ;  /* 0x00000000ffff7f8c */ /* 0x000fe2000d800014 */
[----:B0-----:R-:W-:-:S07]  /*1710*/  IMAD.MOV.U32 R3, RZ, RZ, RZ ;  /* 0x000000ffff037224 */ /* 0x001fce00078e00ff */
.L_x_1255:
[----:B------:R-:W-:-:S05]  /*1720*/  LEA R3, R3, UR20, 0x2 ;  /* 0x0000001403037c11 */ /* 0x000fca000f8e10ff */
[----:B------:R2:W-:Y:S01]  /*1730*/  ATOMS.POPC.INC.32 RZ, [R3+URZ] ;  /* 0x0000000003ff7f8c */ /* 0x0005e2000d8000ff */
[----:B------:R-:W-:Y:S05]  /*1740*/  BRA.U UP1, `(.L_x_1256) ;  /* 0x0000000101387547 */ /* 0x000fea000b800000 */
[----:B--2---:R-:W-:Y:S01]  /*1750*/  IMAD.MOV.U32 R3, RZ, RZ, 0x40 ;  /* 0x00000040ff037424 */ /* 0x004fe200078e00ff */
[----:B01---5:R-:W-:Y:S02]  /*1760*/  SHF.R.U32.HI R2, RZ, UR19, R12 ;  /* 0x00000013ff027c19 */ /* 0x023fe4000801160c */
        /* <DEDUP_REMOVED lines=12> */
.L_x_1256:
[----:B------:R-:W-:Y:S01]  /*1830*/  ATOMS.POPC.INC.32 RZ, [UR20] ;  /* 0x00000000ffff7f8c */ /* 0x000fe2000d800014 */
[----:B--2---:R-:W-:-:S07]  /*1840*/  IMAD.MOV.U32 R3, RZ, RZ, RZ ;  /* 0x000000ffff037224 */ /* 0x004fce00078e00ff */
.L_x_1257:
[----:B------:R-:W-:-:S05]  /*1850*/  LEA R3, R3, UR20, 0x2 ;  /* 0x0000001403037c11 */ /* 0x000fca000f8e10ff */
[----:B------:R3:W-:Y:S01]  /*1860*/  ATOMS.POPC.INC.32 RZ, [R3+URZ] ;  /* 0x0000000003ff7f8c */ /* 0x0007e2000d8000ff */
[----:B------:R-:W-:Y:S05]  /*1870*/  BRA.U UP1, `(.L_x_1258) ;  /* 0x0000000101387547 */ /* 0x000fea000b800000 */
[----:B---3--:R-:W-:Y:S01]  /*1880*/  IMAD.MOV.U32 R3, RZ, RZ, 0x40 ;  /* 0x00000040ff037424 */ /* 0x008fe200078e00ff */
[----:B012--5:R-:W-:Y:S02]  /*1890*/  SHF.R.U32.HI R2, RZ, UR19, R16 ;  /* 0x00000013ff027c19 */ /* 0x027fe40008011610 */
        /* <DEDUP_REMOVED lines=12> */
.L_x_1258:
[----:B------:R-:W-:Y:S01]  /*1960*/  ATOMS.POPC.INC.32 RZ, [UR20] ;  /* 0x00000000ffff7f8c */ /* 0x000fe2000d800014 */
[----:B---3--:R-:W-:-:S07]  /*1970*/  IMAD.MOV.U32 R3, RZ, RZ, RZ ;  /* 0x000000ffff037224 */ /* 0x008fce00078e00ff */
.L_x_1259:
[----:B------:R-:W-:-:S05]  /*1980*/  LEA R3, R3, UR20, 0x2 ;  /* 0x0000001403037c11 */ /* 0x000fca000f8e10ff */
[----:B------:R4:W-:Y:S01]  /*1990*/  ATOMS.POPC.INC.32 RZ, [R3+URZ] ;  /* 0x0000000003ff7f8c */ /* 0x0009e2000d8000ff */
[----:B------:R-:W-:Y:S05]  /*19a0*/  BRA.U UP1, `(.L_x_1260) ;  /* 0x0000000101387547 */ /* 0x000fea000b800000 */
[----:B----4-:R-:W-:Y:S01]  /*19b0*/  IMAD.MOV.U32 R3, RZ, RZ, 0x40 ;  /* 0x00000040ff037424 */ /* 0x010fe200078e00ff */
[----:B0123-5:R-:W-:Y:S02]  /*19c0*/  SHF.R.U32.HI R2, RZ, UR19, R20 ;  /* 0x00000013ff027c19 */ /* 0x02ffe40008011614 */
        /* <DEDUP_REMOVED lines=12> */
.L_x_1260:
[----:B------:R-:W-:Y:S01]  /*1a90*/  ATOMS.POPC.INC.32 RZ, [UR20] ;  /* 0x00000000ffff7f8c */ /* 0x000fe2000d800014 */
[----:B----4-:R-:W-:-:S07]  /*1aa0*/  IMAD.MOV.U32 R3, RZ, RZ, RZ ;  /* 0x000000ffff037224 */ /* 0x010fce00078e00ff */
.L_x_1261:
[----:B------:R-:W-:-:S05]  /*1ab0*/  LEA R3, R3, UR20, 0x2 ;  /* 0x0000001403037c11 */ /* 0x000fca000f8e10ff */
[----:B------:R0:W-:Y:S01]  /*1ac0*/  ATOMS.POPC.INC.32 RZ, [R3+URZ] ;  /* 0x0000000003ff7f8c */ /* 0x0001e2000d8000ff */
[----:B------:R-:W-:Y:S05]  /*1ad0*/  BRA.U UP1, `(.L_x_1262) ;  /* 0x0000000101387547 */ /* 0x000fea000b800000 */
[----:B0-----:R-:W-:Y:S01]  /*1ae0*/  IMAD.MOV.U32 R3, RZ, RZ, 0x40 ;  /* 0x00000040ff037424 */ /* 0x001fe200078e00ff */
[----:B-12345:R-:W-:Y:S02]  /*1af0*/  SHF.R.U32.HI R2, RZ, UR19, R24 ;  /* 0x00000013ff027c19 */ /* 0x03efe40008011618 */
        /* <DEDUP_REMOVED lines=12> */
.L_x_1262:
[----:B------:R-:W-:Y:S01]  /*1bc0*/  ATOMS.POPC.INC.32 RZ, [UR20] ;  /* 0x00000000ffff7f8c */ /* 0x000fe2000d800014 */
[----:B0-----:R-:W-:-:S07]  /*1bd0*/  IMAD.MOV.U32 R3, RZ, RZ, RZ ;  /* 0x000000ffff037224 */ /* 0x001fce00078e00ff */
.L_x_1263:
        /* <DEDUP_REMOVED lines=17> */
.L_x_1264:
[----:B------:R-:W-:Y:S01]  /*1cf0*/  ATOMS.POPC.INC.32 RZ, [UR20] ;  /* 0x00000000ffff7f8c */ /* 0x000fe2000d800014 */
[----:B0-----:R-:W-:-:S07]  /*1d00*/  IMAD.MOV.U32 R3, RZ, RZ, RZ ;  /* 0x000000ffff037224 */ /* 0x001fce00078e00ff */
.L_x_1265:
        /* <DEDUP_REMOVED lines=17> */
.L_x_1266:
[----:B------:R-:W-:Y:S01]  /*1e20*/  ATOMS.POPC.INC.32 RZ, [UR20] ;  /* 0x00000000ffff7f8c */ /* 0x000fe2000d800014 */
[----:B0-----:R-:W-:-:S07]  /*1e30*/  IMAD.MOV.U32 R3, RZ, RZ, RZ ;  /* 0x000000ffff037224 */ /* 0x001fce00078e00ff */
.L_x_1267:
[----:B------:R-:W-:-:S05]  /*1e40*/  LEA R3, R3, UR20, 0x2 ;  /* 0x0000001403037c11 */ /* 0x000fca000f8e10ff */
[----:B------:R0:W-:Y:S01]  /*1e50*/  ATOMS.POPC.INC.32 RZ, [R3+URZ] ;  /* 0x0000000003ff7f8c */ /* 0x0001e2000d8000ff */
[----:B------:R-:W-:Y:S05]  /*1e60*/  BRA `(.L_x_1268) ;  /* 0x00000008008c7947 */ /* 0x000fea0003800000 */
.L_x_1251:
[----:B------:R-:W-:-:S09]  /*1e70*/  UISETP.NE.AND UP1, UPT, UR17, URZ, UPT ;  /* 0x000000ff1100728c */ /* 0x000fd2000bf25270 */
[----:B------:R-:W-:Y:S05]  /*1e80*/  BRA.U UP1, `(.L_x_1269) ;  /* 0x0000000101447547 */ /* 0x000fea000b800000 */
        /* <DEDUP_REMOVED lines=17> */
.L_x_1269:
[----:B------:R-:W-:Y:S02]  /*1fa0*/  ISETP.NE.AND P0, PT, R36, RZ, PT ;  /* 0x000000ff2400720c */ /* 0x000fe40003f05270 */
[----:B-----5:R-:W-:-:S04]  /*1fb0*/  SHF.R.U32.HI R40, RZ, UR15, R5 ;  /* 0x0000000fff287c19 */ /* 0x020fc80008011605 */
[----:B------:R-:W-:-:S07]  /*1fc0*/  LOP3.LUT R40, R40, R3, RZ, 0x30, !PT ;  /* 0x0000000328287212 */ /* 0x000fce00078e30ff */
[C---:B------:R-:W-:Y:S02]  /*1fd0*/  @P0 VIMNMX.U32 R38, PT, PT, R36.reuse, 0x20, PT ;  /* 0x0000002024260848 */ /* 0x040fe40003fe0000 */
[----:B------:R-:W-:Y:S02]  /*1fe0*/  @P0 VIMNMX.U32 R42, PT, PT, R36, 0x20, PT ;  /* 0x00000020242a0848 */ /* 0x000fe40003fe0000 */
[CC--:B------:R-:W-:Y:S02]  /*1ff0*/  @P0 SHF.L.U32 R41, R37.reuse, R38.reuse, RZ ;  /* 0x0000002625290219 */ /* 0x0c0fe400000006ff */
[----:B------:R-:W-:Y:S02]  /*2000*/  @P0 SHF.L.U32 R43, R37, R38, RZ ;  /* 0x00000026252b0219 */ /* 0x000fe400000006ff */
[----:B------:R-:W-:Y:S02]  /*2010*/  @P0 LOP3.LUT R41, R4, R41, RZ, 0x30, !PT ;  /* 0x0000002904290212 */ /* 0x000fe400078e30ff */
[----:B------:R-:W-:-:S02]  /*2020*/  SHF.R.U32.HI R38, RZ, UR15, R7 ;  /* 0x0000000fff267c19 */ /* 0x000fc40008011607 */
[----:B------:R-:W-:Y:S02]  /*2030*/  @P0 SHF.L.U32 R41, R41, R2, RZ ;  /* 0x0000000229290219 */ /* 0x000fe400000006ff */
[----:B------:R-:W-:Y:S02]  /*2040*/  @P0 LOP3.LUT R43, R6, R43, RZ, 0x30, !PT ;  /* 0x0000002b062b0212 */ /* 0x000fe400078e30ff */
[----:B------:R-:W-:Y:S02]  /*2050*/  @P0 LOP3.LUT R40, R41, R40, RZ, 0xfc, !PT ;  /* 0x0000002829280212 */ /* 0x000fe400078efcff */
[----:B------:R-:W-:Y:S02]  /*2060*/  LOP3.LUT R41, R38, R3, RZ, 0x30, !PT ;  /* 0x0000000326297212 */ /* 0x000fe400078e30ff */
[----:B------:R-:W-:Y:S02]  /*2070*/  @P0 SHF.L.U32 R38, R43, R2, RZ ;  /* 0x000000022b260219 */ /* 0x000fe400000006ff */
[----:B------:R-:W-:-:S02]  /*2080*/  @P0 SHF.L.U32 R43, R37, R42, RZ ;  /* 0x0000002a252b0219 */ /* 0x000fc400000006ff */
[----:B------:R-:W-:Y:S02]  /*2090*/  @P0 LOP3.LUT R41, R38, R41, RZ, 0xfc, !PT ;  /* 0x0000002926290212 */ /* 0x000fe400078efcff */
[----:B------:R-:W-:Y:S02]  /*20a0*/  @P0 LOP3.LUT R43, R8, R43, RZ, 0x30, !PT ;  /* 0x0000002b082b0212 */ /* 0x000fe400078e30ff */
[----:B------:R-:W-:Y:S02]  /*20b0*/  SHF.R.U32.HI R42, RZ, UR15, R9 ;  /* 0x0000000fff2a7c19 */ /* 0x000fe40008011609 */
[----:B------:R-:W-:Y:S02]  /*20c0*/  @P0 VIMNMX.U32 R38, PT, PT, R36, 0x20, PT ;  /* 0x0000002024260848 */ /* 0x000fe40003fe0000 */
[----:B------:R-:W-:Y:S02]  /*20d0*/  LOP3.LUT R42, R42, R3, RZ, 0x30, !PT ;  /* 0x000000032a2a7212 */ /* 0x000fe400078e30ff */
[----:B------:R-:W-:-:S02]  /*20e0*/  @P0 SHF.L.U32 R43, R43, R2, RZ ;  /* 0x000000022b2b0219 */ /* 0x000fc400000006ff */
[----:B------:R-:W-:Y:S02]  /*20f0*/  @P0 SHF.L.U32 R45, R37, R38, RZ ;  /* 0x00000026252d0219 */ /* 0x000fe400000006ff */
[----:B------:R-:W-:Y:S02]  /*2100*/  @P0 LOP3.LUT R42, R43, R42, RZ, 0xfc, !PT ;  /* 0x0000002a2b2a0212 */ /* 0x000fe400078efcff */
[----:B------:R-:W-:Y:S02]  /*2110*/  @P0 LOP3.LUT R43, R10, R45, RZ, 0x30, !PT ;  /* 0x0000002d0a2b0212 */ /* 0x000fe400078e30ff */
[----:B------:R-:W-:Y:S02]  /*2120*/  SHF.R.U32.HI R38, RZ, UR15, R11 ;  /* 0x0000000fff267c19 */ /* 0x000fe4000801160b */
[----:B------:R-:W-:Y:S02]  /*2130*/  @P0 VIMNMX.U32 R44, PT, PT, R36, 0x20, PT ;  /* 0x00000020242c0848 */ /* 0x000fe40003fe0000 */
[----:B------:R-:W-:-:S02]  /*2140*/  LOP3.LUT R38, R38, R3, RZ, 0x30, !PT ;  /* 0x0000000326267212 */ /* 0x000fc400078e30ff */
[----:B------:R-:W-:Y:S02]  /*2150*/  @P0 SHF.L.U32 R43, R43, R2, RZ ;  /* 0x000000022b2b0219 */ /* 0x000fe400000006ff */
[----:B------:R-:W-:Y:S02]  /*2160*/  @P0 SHF.L.U32 R45, R37, R44, RZ ;  /* 0x0000002c252d0219 */ /* 0x000fe400000006ff */
[----:B------:R-:W-:Y:S02]  /*2170*/  @P0 LOP3.LUT R38, R43, R38, RZ, 0xfc, !PT ;  /* 0x000000262b260212 */ /* 0x000fe400078efcff */
[----:B------:R-:W-:Y:S02]  /*2180*/  LEA R43, R40, UR20, 0x2 ;  /* 0x00000014282b7c11 */ /* 0x000fe4000f8e10ff */
[----:B------:R-:W-:Y:S02]  /*2190*/  @P0 LOP3.LUT R45, R12, R45, RZ, 0x30, !PT ;  /* 0x0000002d0c2d0212 */ /* 0x000fe400078e30ff */
[----:B------:R-:W-:Y:S01]  /*21a0*/  SHF.R.U32.HI R40, RZ, UR15, R13 ;  /* 0x0000000fff287c19 */ /* 0x000fe2000801160d */
[----:B------:R0:W-:Y:S01]  /*21b0*/  ATOMS.POPC.INC.32 RZ, [R43+URZ] ;  /* 0x000000002bff7f8c */ /* 0x0001e2000d8000ff */
[----:B------:R-:W-:-:S02]  /*21c0*/  @P0 SHF.L.U32 R45, R45, R2, RZ ;  /* 0x000000022d2d0219 */ /* 0x000fc400000006ff */
[----:B------:R-:W-:Y:S02]  /*21d0*/  LOP3.LUT R40, R40, R3, RZ, 0x30, !PT ;  /* 0x0000000328287212 */ /* 0x000fe400078e30ff */
[----:B------:R-:W-:Y:S02]  /*21e0*/  LEA R44, R41, UR20, 0x2 ;  /* 0x00000014292c7c11 */ /* 0x000fe4000f8e10ff */
[----:B------:R-:W-:Y:S02]  /*21f0*/  @P0 LOP3.LUT R40, R45, R40, RZ, 0xfc, !PT ;  /* 0x000000282d280212 */ /* 0x000fe400078efcff */
[----:B------:R-:W-:Y:S01]  /*2200*/  @P0 VIMNMX.U32 R45, PT, PT, R36, 0x20, PT ;  /* 0x00000020242d0848 */ /* 0x000fe20003fe0000 */
[----:B------:R1:W-:Y:S01]  /*2210*/  ATOMS.POPC.INC.32 RZ, [R44+URZ] ;  /* 0x000000002cff7f8c */ /* 0x0003e2000d8000ff */
[----:B------:R-:W-:Y:S02]  /*2220*/  SHF.R.U32.HI R41, RZ, UR15, R15 ;  /* 0x0000000fff297c19 */ /* 0x000fe4000801160f */
[----:B------:R-:W-:-:S02]  /*2230*/  @P0 SHF.L.U32 R45, R37, R45, RZ ;  /* 0x0000002d252d0219 */ /* 0x000fc400000006ff */
[----:B------:R-:W-:Y:S02]  /*2240*/  LOP3.LUT R41, R41, R3, RZ, 0x30, !PT ;  /* 0x0000000329297212 */ /* 0x000fe400078e30ff */
[----:B------:R-:W-:Y:S02]  /*2250*/  @P0 LOP3.LUT R45, R14, R45, RZ, 0x30, !PT ;  /* 0x0000002d0e2d0212 */ /* 0x000fe400078e30ff */
[----:B0-----:R-:W-:Y:S02]  /*2260*/  LEA R43, R42, UR20, 0x2 ;  /* 0x000000142a2b7c11 */ /* 0x001fe4000f8e10ff */
[----:B------:R-:W-:Y:S02]  /*2270*/  @P0 SHF.L.U32 R45, R45, R2, RZ ;  /* 0x000000022d2d0219 */ /* 0x000fe400000006ff */
[----:B------:R-:W-:Y:S01]  /*2280*/  SHF.R.U32.HI R42, RZ, UR15, R17 ;  /* 0x0000000fff2a7c19 */ /* 0x000fe20008011611 */
[----:B------:R0:W-:Y:S01]  /*2290*/  ATOMS.POPC.INC.32 RZ, [R43+URZ] ;  /* 0x000000002bff7f8c */ /* 0x0001e2000d8000ff */
[----:B------:R-:W-:-:S02]  /*22a0*/  @P0 LOP3.LUT R41, R45, R41, RZ, 0xfc, !PT ;  /* 0x000000292d290212 */ /* 0x000fc400078efcff */
[----:B------:R-:W-:Y:S02]  /*22b0*/  @P0 VIMNMX.U32 R45, PT, PT, R36, 0x20, PT ;  /* 0x00000020242d0848 */ /* 0x000fe40003fe0000 */
[----:B------:R-:W-:Y:S02]  /*22c0*/  LOP3.LUT R42, R42, R3, RZ, 0x30, !PT ;  /* 0x000000032a2a7212 */ /* 0x000fe400078e30ff */
[----:B------:R-:W-:Y:S02]  /*22d0*/  @P0 SHF.L.U32 R45, R37, R45, RZ ;  /* 0x0000002d252d0219 */ /* 0x000fe400000006ff */
[----:B-1----:R-:W-:Y:S02]  /*22e0*/  LEA R44, R38, UR20, 0x2 ;  /* 0x00000014262c7c11 */ /* 0x002fe4000f8e10ff */
[----:B------:R-:W-:Y:S02]  /*22f0*/  @P0 LOP3.LUT R45, R16, R45, RZ, 0x30, !PT ;  /* 0x0000002d102d0212 */ /* 0x000fe400078e30ff */
[----:B------:R-:W-:Y:S01]  /*2300*/  SHF.R.U32.HI R38, RZ, UR15, R19 ;  /* 0x0000000fff267c19 */ /* 0x000fe20008011613 */
[----:B------:R1:W-:Y:S01]  /*2310*/  ATOMS.POPC.INC.32 RZ, [R44+URZ] ;  /* 0x000000002cff7f8c */ /* 0x0003e2000d8000ff */
[----:B------:R-:W-:-:S02]  /*2320*/  @P0 SHF.L.U32 R45, R45, R2, RZ ;  /* 0x000000022d2d0219 */ /* 0x000fc400000006ff */
[----:B------:R-:W-:Y:S02]  /*2330*/  LOP3.LUT R38, R38, R3, RZ, 0x30, !PT ;  /* 0x0000000326267212 */ /* 0x000fe400078e30ff */
[----:B------:R-:W-:Y:S02]  /*2340*/  @P0 LOP3.LUT R42, R45, R42, RZ, 0xfc, !PT ;  /* 0x0000002a2d2a0212 */ /* 0x000fe400078efcff */
[----:B------:R-:W-:Y:S02]  /*2350*/  @P0 VIMNMX.U32 R45, PT, PT, R36, 0x20, PT ;  /* 0x00000020242d0848 */ /* 0x000fe40003fe0000 */
[----:B0-----:R-:W-:Y:S02]  /*2360*/  LEA R43, R40, UR20, 0x2 ;  /* 0x00000014282b7c11 */ /* 0x001fe4000f8e10ff */
[----:B------:R-:W-:Y:S02]  /*2370*/  @P0 SHF.L.U32 R45, R37, R45, RZ ;  /* 0x0000002d252d0219 */ /* 0x000fe400000006ff */
[----:B------:R-:W-:Y:S01]  /*2380*/  SHF.R.U32.HI R40, RZ, UR15, R21 ;  /* 0x0000000fff287c19 */ /* 0x000fe20008011615 */
[----:B------:R0:W-:Y:S01]  /*2390*/  ATOMS.POPC.INC.32 RZ, [R43+URZ] ;  /* 0x000000002bff7f8c */ /* 0x0001e2000d8000ff */
[----:B------:R-:W-:-:S02]  /*23a0*/  @P0 LOP3.LUT R45, R18, R45, RZ, 0x30, !PT ;  /* 0x0000002d122d0212 */ /* 0x000fc400078e30ff */
[----:B------:R-:W-:Y:S02]  /*23b0*/  LOP3.LUT R40, R40, R3, RZ, 0x30, !PT ;  /* 0x0000000328287212 */ /* 0x000fe400078e30ff */
[----:B------:R-:W-:Y:S02]  /*23c0*/  @P0 SHF.L.U32 R45, R45, R2, RZ ;  /* 0x000000022d2d0219 */ /* 0x000fe400000006ff */
[----:B-1----:R-:W-:Y:S02]  /*23d0*/  LEA R44, R41, UR20, 0x2 ;  /* 0x00000014292c7c11 */ /* 0x002fe4000f8e10ff */
[----:B------:R-:W-:Y:S02]  /*23e0*/  @P0 LOP3.LUT R38, R45, R38, RZ, 0xfc, !PT ;  /* 0x000000262d260212 */ /* 0x000fe400078efcff */
[----:B------:R-:W-:Y:S01]  /*23f0*/  @P0 VIMNMX.U32 R45, PT, PT, R36, 0x20, PT ;  /* 0x00000020242d0848 */ /* 0x000fe20003fe0000 */
[----:B------:R1:W-:Y:S01]  /*2400*/  ATOMS.POPC.INC.32 RZ, [R44+URZ] ;  /* 0x000000002cff7f8c */ /* 0x0003e2000d8000ff */
[----:B------:R-:W-:-:S02]  /*2410*/  SHF.R.U32.HI R41, RZ, UR15, R23 ;  /* 0x0000000fff297c19 */ /* 0x000fc40008011617 */
[----:B------:R-:W-:Y:S02]  /*2420*/  @P0 SHF.L.U32 R45, R37, R45, RZ ;  /* 0x0000002d252d0219 */ /* 0x000fe400000006ff */
        /* <DEDUP_REMOVED lines=33> */
[----:B0-----:R-:W-:Y:S02]  /*2640*/  @P0 VIMNMX.U32 R43, PT, PT, R36, 0x20, PT ;  /* 0x00000020242b0848 */ /* 0x001fe40003fe0000 */
[----:B------:R-:W-:Y:S02]  /*2650*/  @P0 SHF.L.U32 R45, R45, R2, RZ ;  /* 0x000000022d2d0219 */ /* 0x000fe400000006ff */
[----:B------:R-:W-:-:S02]  /*2660*/  @P0 SHF.L.U32 R43, R37, R43, RZ ;  /* 0x0000002b252b0219 */ /* 0x000fc400000006ff */
[----:B------:R-:W-:Y:S02]  /*2670*/  @P0 LOP3.LUT R38, R45, R38, RZ, 0xfc, !PT ;  /* 0x000000262d260212 */ /* 0x000fe400078efcff */
[----:B------:R-:W-:Y:S02]  /*2680*/  @P0 VIMNMX.U32 R45, PT, PT, R36, 0x20, PT ;  /* 0x00000020242d0848 */ /* 0x000fe40003fe0000 */
[----:B-1----:R-:W-:Y:S02]  /*2690*/  SHF.R.U32.HI R44, RZ, UR15, R35 ;  /* 0x0000000fff2c7c19 */ /* 0x002fe40008011623 */
[----:B------:R-:W-:Y:S02]  /*26a0*/  @P0 SHF.L.U32 R45, R37, R45, RZ ;  /* 0x0000002d252d0219 */ /* 0x000fe400000006ff */
[----:B------:R-:W-:Y:S02]  /*26b0*/  LEA R42, R42, UR20, 0x2 ;  /* 0x000000142a2a7c11 */ /* 0x000fe4000f8e10ff */
[----:B------:R-:W-:-:S02]  /*26c0*/  @P0 LOP3.LUT R45, R28, R45, RZ, 0x30, !PT ;  /* 0x0000002d1c2d0212 */ /* 0x000fc400078e30ff */
[----:B------:R-:W-:Y:S01]  /*26d0*/  LEA R38, R38, UR20, 0x2 ;  /* 0x0000001426267c11 */ /* 0x000fe2000f8e10ff */
[----:B------:R0:W-:Y:S01]  /*26e0*/  ATOMS.POPC.INC.32 RZ, [R42+URZ] ;  /* 0x000000002aff7f8c */ /* 0x0001e2000d8000ff */
[----:B------:R-:W-:-:S03]  /*26f0*/  @P0 SHF.L.U32 R45, R45, R2, RZ ;  /* 0x000000022d2d0219 */ /* 0x000fc600000006ff */
[----:B------:R0:W-:Y:S01]  /*2700*/  ATOMS.POPC.INC.32 RZ, [R38+URZ] ;  /* 0x0000000026ff7f8c */ /* 0x0001e2000d8000ff */
[----:B------:R-:W-:Y:S02]  /*2710*/  @P0 LOP3.LUT R40, R45, R40, RZ, 0xfc, !PT ;  /* 0x000000282d280212 */ /* 0x000fe400078efcff */
[C---:B------:R-:W-:Y:S02]  /*2720*/  @P0 VIMNMX.U32 R45, PT, PT, R36.reuse, 0x20, PT ;  /* 0x00000020242d0848 */ /* 0x040fe40003fe0000 */
[----:B------:R-:W-:Y:S02]  /*2730*/  @P0 VIMNMX.U32 R36, PT, PT, R36, 0x20, PT ;  /* 0x0000002024240848 */ /* 0x000fe40003fe0000 */
[----:B------:R-:W-:Y:S02]  /*2740*/  @P0 SHF.L.U32 R45, R37, R45, RZ ;  /* 0x0000002d252d0219 */ /* 0x000fe400000006ff */
[----:B------:R-:W-:Y:S02]  /*2750*/  LEA R40, R40, UR20, 0x2 ;  /* 0x0000001428287c11 */ /* 0x000fe4000f8e10ff */
[----:B------:R-:W-:-:S03]  /*2760*/  @P0 LOP3.LUT R45, R30, R45, RZ, 0x30, !PT ;  /* 0x0000002d1e2d0212 */ /* 0x000fc600078e30ff */
[----:B------:R0:W-:Y:S01]  /*2770*/  ATOMS.POPC.INC.32 RZ, [R40+URZ] ;  /* 0x0000000028ff7f8c */ /* 0x0001e2000d8000ff */
[----:B------:R-:W-:-:S04]  /*2780*/  @P0 SHF.L.U32 R45, R45, R2, RZ ;  /* 0x000000022d2d0219 */ /* 0x000fc800000006ff */
[----:B------:R-:W-:Y:S02]  /*2790*/  @P0 LOP3.LUT R41, R45, R41, RZ, 0xfc, !PT ;  /* 0x000000292d290212 */ /* 0x000fe400078efcff */
[----:B------:R-:W-:Y:S02]  /*27a0*/  @P0 SHF.L.U32 R45, R37, R36, RZ ;  /* 0x00000024252d0219 */ /* 0x000fe400000006ff */
[----:B------:R-:W-:Y:S02]  /*27b0*/  @P0 LOP3.LUT R37, R32, R43, RZ, 0x30, !PT ;  /* 0x0000002b20250212 */ /* 0x000fe400078e30ff */
[----:B------:R-:W-:Y:S02]  /*27c0*/  @P0 LOP3.LUT R43, R34, R45, RZ, 0x30, !PT ;  /* 0x0000002d222b0212 */ /* 0x000fe400078e30ff */
[-C--:B------:R-:W-:Y:S02]  /*27d0*/  @P0 SHF.L.U32 R36, R37, R2.reuse, RZ ;  /* 0x0000000225240219 */ /* 0x080fe400000006ff */
[----:B------:R-:W-:-:S02]  /*27e0*/  @P0 SHF.L.U32 R43, R43, R2, RZ ;  /* 0x000000022b2b0219 */ /* 0x000fc400000006ff */
[----:B------:R-:W-:Y:S02]  /*27f0*/  SHF.R.U32.HI R2, RZ, UR15, R33 ;  /* 0x0000000fff027c19 */ /* 0x000fe40008011621 */
[----:B------:R-:W-:Y:S02]  /*2800*/  LEA R41, R41, UR20, 0x2 ;  /* 0x0000001429297c11 */ /* 0x000fe4000f8e10ff */
[-C--:B------:R-:W-:Y:S02]  /*2810*/  LOP3.LUT R37, R2, R3.reuse, RZ, 0x30, !PT ;  /* 0x0000000302257212 */ /* 0x080fe400078e30ff */
[----:B------:R-:W-:Y:S01]  /*2820*/  LOP3.LUT R3, R44, R3, RZ, 0x30, !PT ;  /* 0x000000032c037212 */ /* 0x000fe200078e30ff */
[----:B------:R0:W-:Y:S01]  /*2830*/  ATOMS.POPC.INC.32 RZ, [R41+URZ] ;  /* 0x0000000029ff7f8c */ /* 0x0001e2000d8000ff */
[----:B------:R-:W-:Y:S02]  /*2840*/  @P0 LOP3.LUT R37, R36, R37, RZ, 0xfc, !PT ;  /* 0x0000002524250212 */ /* 0x000fe400078efcff */
[----:B------:R-:W-:-:S02]  /*2850*/  @P0 LOP3.LUT R3, R43, R3, RZ, 0xfc, !PT ;  /* 0x000000032b030212 */ /* 0x000fc400078efcff */
[----:B------:R-:W-:Y:S02]  /*2860*/  LEA R37, R37, UR20, 0x2 ;  /* 0x0000001425257c11 */ /* 0x000fe4000f8e10ff */
[----:B------:R-:W-:-:S03]  /*2870*/  LEA R3, R3, UR20, 0x2 ;  /* 0x0000001403037c11 */ /* 0x000fc6000f8e10ff */
[----:B------:R0:W-:Y:S04]  /*2880*/  ATOMS.POPC.INC.32 RZ, [R37+URZ] ;  /* 0x0000000025ff7f8c */ /* 0x0001e8000d8000ff */
[----:B------:R0:W-:Y:S02]  /*2890*/  ATOMS.POPC.INC.32 RZ, [R3+URZ] ;  /* 0x0000000003ff7f8c */ /* 0x0001e4000d8000ff */
.L_x_1268:
[----:B------:R-:W-:Y:S02]  /*28a0*/  UIADD3 UR15, UPT, UPT, UR15, 0x8, URZ ;  /* 0x000000080f0f7890 */ /* 0x000fe4000fffe0ff */
[----:B------:R-:W-:Y:S02]  /*28b0*/  UIADD3 UR5, UPT, UPT, UR5, 0x1, URZ ;  /* 0x0000000105057890 */ /* 0x000fe4000fffe0ff */
[----:B------:R-:W-:-:S09]  /*28c0*/  UISETP.GE.AND UP1, UPT, UR15, UR21, UPT ;  /* 0x000000150f00728c */ /* 0x000fd2000bf26270 */
[----:B------:R-:W-:Y:S05]  /*28d0*/  BRA.U !UP1, `(.L_x_1270) ;  /* 0xffffffe909c87547 */ /* 0x000fea000b83ffff */
.L_x_1250:
[----:B------:R-:W-:Y:S05]  /*28e0*/  BRA.U !UP0, `(.L_x_1271) ;  /* 0xffffffe108687547 */ /* 0x000fea000b83ffff */
.L_x_1247:
[----:B------:R-:W-:Y:S01]  /*28f0*/  BAR.SYNC.DEFER_BLOCKING 0x0 ;  /* 0x0000000000007b1d */ /* 0x000fe20000010000 */
[----:B------:R-:W-:-:S05]  /*2900*/  ISETP.NE.AND P0, PT, R39, RZ, PT ;  /* 0x000000ff2700720c */ /* 0x000fca0003f05270 */
[----:B------:R-:W-:Y:S08]  /*2910*/  BSSY.RECONVERGENT B0, `(.L_x_1272) ;  /* 0x0000143000007945 */ /* 0x000ff00003800200 */
[----:B------:R-:W-:Y:S05]  /*2920*/  @P0 BRA `(.L_x_1273) ;  /* 0x0000001400040947 */ /* 0x000fea0003800000 */
[----:B01234-:R-:W0:Y:S01]  /*2930*/  LDC R2, c[0x0][0x398] ;  /* 0x0000e600ff027b82 */ /* 0x01fe220000000800 */
[----:B------:R-:W-:Y:S01]  /*2940*/  UISETP.GE.U32.AND UP0, UPT, UR11, 0x7, UPT ;  /* 0x000000070b00788c */ /* 0x000fe2000bf06070 */
[----:B-----5:R-:W-:Y:S01]  /*2950*/  IMAD.MOV.U32 R7, RZ, RZ, RZ ;  /* 0x000000ffff077224 */ /* 0x020fe200078e00ff */
[----:B------:R-:W-:-:S05]  /*2960*/  UMOV UR5, 0x400 ;  /* 0x0000040000057882 */ /* 0x000fca0000000000 */
[----:B------:R-:W0:Y:S08]  /*2970*/  LDC R3, c[0x0][0x394] ;  /* 0x0000e500ff037b82 */ /* 0x000e300000000800 */
[----:B------:R-:W1:Y:S01]  /*2980*/  S2UR UR8, SR_CgaCtaId ;  /* 0x00000000000879c3 */ /* 0x000e620000008800 */
[----:B0-----:R-:W-:-:S04]  /*2990*/  IADD3 R2, PT, PT, R2, 0x7, -R3 ;  /* 0x0000000702027810 */ /* 0x001fc80007ffe803 */
[----:B------:R-:W-:-:S04]  /*29a0*/  SHF.R.S32.HI R3, RZ, 0x1f, R2 ;  /* 0x0000001fff037819 */ /* 0x000fc80000011402 */
[----:B------:R-:W-:Y:S01]  /*29b0*/  LEA.HI R3, R3, R2, RZ, 0x3 ;  /* 0x0000000203037211 */ /* 0x000fe200078f18ff */
[----:B-1----:R-:W-:-:S03]  /*29c0*/  ULEA UR5, UR8, UR5, 0x18 ;  /* 0x0000000508057291 */ /* 0x002fc6000f8ec0ff */
[----:B------:R-:W-:-:S03]  /*29d0*/  SHF.R.S32.HI R6, RZ, 0x3, R3 ;  /* 0x00000003ff067819 */ /* 0x000fc60000011403 */
[----:B------:R-:W-:Y:S02]  /*29e0*/  LEA R2, R0, UR5, 0x2 ;  /* 0x0000000500027c11 */ /* 0x000fe4000f8e10ff */
[----:B------:R-:W-:Y:S01]  /*29f0*/  LOP3.LUT R3, R6, 0xffffff8, RZ, 0xc0, !PT ;  /* 0x0ffffff806037812 */ /* 0x000fe200078ec0ff */
[----:B------:R-:W-:Y:S06]  /*2a00*/  BRA.U !UP0, `(.L_x_1274) ;  /* 0x0000000508387547 */ /* 0x000fec000b800000 */
[----:B------:R-:W0:Y:S01]  /*2a10*/  LDC.64 R4, c[0x0][0x380] ;  /* 0x0000e000ff047b82 */ /* 0x000e220000000a00 */
[----:B------:R-:W-:-:S07]  /*2a20*/  IMAD.MOV.U32 R7, RZ, RZ, RZ ;  /* 0x000000ffff077224 */ /* 0x000fce00078e00ff */
.L_x_1291:
[----:B------:R-:W-:Y:S01]  /*2a30*/  IMAD R9, R7, 0x400, R2 ;  /* 0x0000040007097824 */ /* 0x000fe200078e0202 */
[----:B------:R-:W-:Y:S04]  /*2a40*/  BSSY.RECONVERGENT B1, `(.L_x_1275) ;  /* 0x000000e000017945 */ /* 0x000fe80003800200 */
[----:B-1----:R-:W1:Y:S04]  /*2a50*/  LDS R13, [R9] ;  /* 0x00000000090d7984 */ /* 0x002e680000000800 */
[----:B0-23--:R2:W3:Y:S04]  /*2a60*/  LDS R15, [R9+0x400] ;  /* 0x00040000090f7984 */ /* 0x00d4e80000000800 */
[----:B----4-:R2:W4:Y:S04]  /*2a70*/  LDS R17, [R9+0x800] ;  /* 0x0008000009117984 */ /* 0x0105280000000800 */
        /* <DEDUP_REMOVED lines=10> */
.L_x_1276:
[----:B------:R-:W-:Y:S05]  /*2b20*/  BSYNC.RECONVERGENT B1 ;  /* 0x0000000000017941 */ /* 0x000fea0003800200 */
.L_x_1275:
        /* <DEDUP_REMOVED lines=13> */
.L_x_1278:
[----:B------:R-:W-:Y:S05]  /*2c00*/  BSYNC.RECONVERGENT B1 ;  /* 0x0000000000017941 */ /* 0x000fea0003800200 */
.L_x_1277:
[----:B------:R-:W-:Y:S04]  /*2c10*/  BSSY.RECONVERGENT B1, `(.L_x_1279) ;  /* 0x0000006000017945 */ /* 0x000fe80003800200 */
[----:B------:R-:W-:Y:S05]  /*2c20*/  @!P0 BRA `(.L_x_1280) ;  /* 0x0000000000108947 */ /* 0x000fea0003800000 */
[----:B01----:R-:W-:-:S04]  /*2c30*/  IMAD R11, R7, 0x100, R0 ;  /* 0x00000100070b7824 */ /* 0x003fc800078e0200 */
[----:B------:R-:W-:-:S04]  /*2c40*/  VIADD R11, R11, 0x200 ;  /* 0x000002000b0b7836 */ /* 0x000fc80000000000 */
[----:B------:R-:W-:-:S05]  /*2c50*/  IMAD.WIDE.U32 R10, R11, 0x4, R4 ;  /* 0x000000040b0a7825 */ /* 0x000fca00078e0004 */
[----:B------:R2:W-:Y:S02]  /*2c60*/  REDG.E.ADD.STRONG.GPU desc[UR12][R10.64], R17 ;  /* 0x000000110a00798e */ /* 0x0005e4000c12e10c */
.L_x_1280:
[----:B------:R-:W-:Y:S05]  /*2c70*/  BSYNC.RECONVERGENT B1 ;  /* 0x0000000000017941 */ /* 0x000fea0003800200 */
.L_x_1279:
[----:B------:R-:W-:Y:S04]  /*2c80*/  BSSY.RECONVERGENT B1, `(.L_x_1281) ;  /* 0x0000006000017945 */ /* 0x000fe80003800200 */
[----:B------:R-:W-:Y:S05]  /*2c90*/  @!P1 BRA `(.L_x_1282) ;  /* 0x0000000000109947 */ /* 0x000fea0003800000 */
[----:B012---:R-:W-:-:S04]  /*2ca0*/  IMAD R11, R7, 0x100, R0 ;  /* 0x00000100070b7824 */ /* 0x007fc800078e0200 */
[----:B------:R-:W-:-:S04]  /*2cb0*/  VIADD R11, R11, 0x300 ;  /* 0x000003000b0b7836 */ /* 0x000fc80000000000 */
[----:B------:R-:W-:-:S05]  /*2cc0*/  IMAD.WIDE.U32 R10, R11, 0x4, R4 ;  /* 0x000000040b0a7825 */ /* 0x000fca00078e0004 */
[----:B------:R3:W-:Y:S02]  /*2cd0*/  REDG.E.ADD.STRONG.GPU desc[UR12][R10.64], R19 ;  /* 0x000000130a00798e */ /* 0x0007e4000c12e10c */
.L_x_1282:
[----:B------:R-:W-:Y:S05]  /*2ce0*/  BSYNC.RECONVERGENT B1 ;  /* 0x0000000000017941 */ /* 0x000fea0003800200 */
.L_x_1281:
[----:B------:R-:W-:Y:S04]  /*2cf0*/  BSSY.RECONVERGENT B1, `(.L_x_1283) ;  /* 0x0000006000017945 */ /* 0x000fe80003800200 */
[----:B------:R-:W-:Y:S05]  /*2d00*/  @!P2 BRA `(.L_x_1284) ;  /* 0x000000000010a947 */ /* 0x000fea0003800000 */
[----:B0123--:R-:W-:-:S04]  /*2d10*/  IMAD R11, R7, 0x100, R0 ;  /* 0x00000100070b7824 */ /* 0x00ffc800078e0200 */
[----:B------:R-:W-:-:S04]  /*2d20*/  VIADD R11, R11, 0x400 ;  /* 0x000004000b0b7836 */ /* 0x000fc80000000000 */
[----:B------:R-:W-:-:S05]  /*2d30*/  IMAD.WIDE.U32 R10, R11, 0x4, R4 ;  /* 0x000000040b0a7825 */ /* 0x000fca00078e0004 */
[----:B------:R4:W-:Y:S02]  /*2d40*/  REDG.E.ADD.STRONG.GPU desc[UR12][R10.64], R21 ;  /* 0x000000150a00798e */ /* 0x0009e4000c12e10c */
.L_x_1284:
[----:B------:R-:W-:Y:S05]  /*2d50*/  BSYNC.RECONVERGENT B1 ;  /* 0x0000000000017941 */ /* 0x000fea0003800200 */
.L_x_1283:
[----:B------:R-:W-:Y:S04]  /*2d60*/  BSSY.RECONVERGENT B1, `(.L_x_1285) ;  /* 0x0000006000017945 */ /* 0x000fe80003800200 */
[----:B------:R-:W-:Y:S05]  /*2d70*/  @!P3 BRA `(.L_x_1286) ;  /* 0x000000000010b947 */ /* 0x000fea0003800000 */
[----:B01234-:R-:W-:-:S04]  /*2d80*/  IMAD R11, R7, 0x100, R0 ;  /* 0x00000100070b7824 */ /* 0x01ffc800078e0200 */
[----:B------:R-:W-:-:S04]  /*2d90*/  VIADD R11, R11, 0x500 ;  /* 0x000005000b0b7836 */ /* 0x000fc80000000000 */
[----:B------:R-:W-:-:S05]  /*2da0*/  IMAD.WIDE.U32 R10, R11, 0x4, R4 ;  /* 0x000000040b0a7825 */ /* 0x000fca00078e0004 */
[----:B------:R0:W-:Y:S02]  /*2db0*/  REDG.E.ADD.STRONG.GPU desc[UR12][R10.64], R23 ;  /* 0x000000170a00798e */ /* 0x0001e4000c12e10c */
.L_x_1286:
[----:B------:R-:W-:Y:S05]  /*2dc0*/  BSYNC.RECONVERGENT B1 ;  /* 0x0000000000017941 */ /* 0x000fea0003800200 */
.L_x_1285:
[----:B------:R-:W-:Y:S04]  /*2dd0*/  BSSY.RECONVERGENT B1, `(.L_x_1287) ;  /* 0x0000006000017945 */ /* 0x000fe80003800200 */
[----:B------:R-:W-:Y:S05]  /*2de0*/  @!P4 BRA `(.L_x_1288) ;  /* 0x000000000010c947 */ /* 0x000fea0003800000 */
[----:B01234-:R-:W-:-:S04]  /*2df0*/  IMAD R11, R7, 0x100, R0 ;  /* 0x00000100070b7824 */ /* 0x01ffc800078e0200 */
[----:B------:R-:W-:-:S04]  /*2e00*/  VIADD R11, R11, 0x600 ;  /* 0x000006000b0b7836 */ /* 0x000fc80000000000 */
[----:B------:R-:W-:-:S05]  /*2e10*/  IMAD.WIDE.U32 R10, R11, 0x4, R4 ;  /* 0x000000040b0a7825 */ /* 0x000fca00078e0004 */
[----:B------:R0:W-:Y:S02]  /*2e20*/  REDG.E.ADD.STRONG.GPU desc[UR12][R10.64], R25 ;  /* 0x000000190a00798e */ /* 0x0001e4000c12e10c */
.L_x_1288:
[----:B------:R-:W-:Y:S05]  /*2e30*/  BSYNC.RECONVERGENT B1 ;  /* 0x0000000000017941 */ /* 0x000fea0003800200 */
.L_x_1287:
[----:B------:R-:W-:Y:S04]  /*2e40*/  BSSY.RECONVERGENT B1, `(.L_x_1289) ;  /* 0x0000006000017945 */ /* 0x000fe80003800200 */
[----:B------:R-:W-:Y:S05]  /*2e50*/  @!P5 BRA `(.L_x_1290) ;  /* 0x000000000010d947 */ /* 0x000fea0003800000 */
[----:B01234-:R-:W-:-:S04]  /*2e60*/  IMAD R11, R7, 0x100, R0 ;  /* 0x00000100070b7824 */ /* 0x01ffc800078e0200 */
[----:B------:R-:W-:-:S04]  /*2e70*/  VIADD R11, R11, 0x700 ;  /* 0x000007000b0b7836 */ /* 0x000fc80000000000 */
[----:B------:R-:W-:-:S05]  /*2e80*/  IMAD.WIDE.U32 R10, R11, 0x4, R4 ;  /* 0x000000040b0a7825 */ /* 0x000fca00078e0004 */
[----:B------:R0:W-:Y:S02]  /*2e90*/  REDG.E.ADD.STRONG.GPU desc[UR12][R10.64], R8 ;  /* 0x000000080a00798e */ /* 0x0001e4000c12e10c */
.L_x_1290:
[----:B------:R-:W-:Y:S05]  /*2ea0*/  BSYNC.RECONVERGENT B1 ;  /* 0x0000000000017941 */ /* 0x000fea0003800200 */
.L_x_1289:
[----:B------:R-:W-:-:S05]  /*2eb0*/  VIADD R7, R7, 0x8 ;  /* 0x0000000807077836 */ /* 0x000fca0000000000 */
[----:B------:R-:W-:-:S13]  /*2ec0*/  ISETP.NE.AND P0, PT, R7, R3, PT ;  /* 0x000000030700720c */ /* 0x000fda0003f05270 */
[----:B------:R-:W-:Y:S05]  /*2ed0*/  @P0 BRA `(.L_x_1291) ;  /* 0xfffffff800d40947 */ /* 0x000fea000383ffff */
[----:B------:R-:W-:-:S07]  /*2ee0*/  IMAD.MOV.U32 R7, RZ, RZ, R3 ;  /* 0x000000ffff077224 */ /* 0x000fce00078e0003 */
.L_x_1274:
[----:B------:R-:W-:Y:S02]  /*2ef0*/  UISETP.NE.AND UP0, UPT, UR14, URZ, UPT ;  /* 0x000000ff0e00728c */ /* 0x000fe4000bf05270 */
[----:B------:R-:W-:Y:S01]  /*2f00*/  IMAD.U32 R5, RZ, RZ, UR14 ;  /* 0x0000000eff057e24 */ /* 0x000fe2000f8e00ff */
[----:B------:R-:W-:Y:S01]  /*2f10*/  LOP3.LUT R4, R6, 0x1, RZ, 0xc0, !PT ;  /* 0x0000000106047812 */ /* 0x000fe200078ec0ff */
[----:B0-----:R-:W-:Y:S02]  /*2f20*/  IMAD.U32 R8, RZ, RZ, UR7 ;  /* 0x00000007ff087e24 */ /* 0x001fe4000f8e00ff */
[----:B------:R-:W-:Y:S02]  /*2f30*/  VIADD R6, R5, 0xffffffff ;  /* 0xffffffff05067836 */ /* 0x000fe40000000000 */
[----:B------:R-:W-:Y:S01]  /*2f40*/  VIADD R5, R8, 0xffffffff ;  /* 0xffffffff08057836 */ /* 0x000fe20000000000 */
[----:B------:R-:W-:Y:S06]  /*2f50*/  BRA.U !UP0, `(.L_x_1292) ;  /* 0x0000000508407547 */ /* 0x000fec000b800000 */
[----:B------:R-:W-:-:S13]  /*2f60*/  ISETP.GE.U32.AND P0, PT, R6, 0x3, PT ;  /* 0x000000030600780c */ /* 0x000fda0003f06070 */
[----:B------:R-:W-:Y:S05]  /*2f70*/  @!P0 BRA `(.L_x_1293) ;  /* 0x0000000000a48947 */ /* 0x000fea0003800000 */
[----:B------:R-:W-:Y:S01]  /*2f80*/  IMAD R8, R7, 0x400, R2 ;  /* 0x0000040007087824 */ /* 0x000fe200078e0202 */
[----:B------:R-:W-:Y:S04]  /*2f90*/  BSSY.RECONVERGENT B1, `(.L_x_1294) ;  /* 0x000000e000017945 */ /* 0x000fe80003800200 */
[----:B-1----:R-:W0:Y:S04]  /*2fa0*/  LDS R13, [R8] ;  /* 0x00000000080d7984 */ /* 0x002e280000000800 */
[----:B------:R-:W1:Y:S04]  /*2fb0*/  LDS R15, [R8+0x400] ;  /* 0x00040000080f7984 */ /* 0x000e680000000800 */
[----:B--2---:R-:W2:Y:S04]  /*2fc0*/  LDS R17, [R8+0x800] ;  /* 0x0008000008117984 */ /* 0x004ea80000000800 */
[----:B---3--:R-:W3:Y:S01]  /*2fd0*/  LDS R19, [R8+0xc00] ;  /* 0x000c000008137984 */ /* 0x008ee20000000800 */
[----:B0-----:R-:W-:-:S02]  /*2fe0*/  ISETP.NE.AND P0, PT, R13, RZ, PT ;  /* 0x000000ff0d00720c */ /* 0x001fc40003f05270 */
[----:B-1----:R-:W-:Y:S02]  /*2ff0*/  ISETP.NE.AND P1, PT, R15, RZ, PT ;  /* 0x000000ff0f00720c */ /* 0x002fe40003f25270 */
[----:B--2---:R-:W-:Y:S02]  /*3000*/  ISETP.NE.AND P2, PT, R17, RZ, PT ;  /* 0x000000ff1100720c */ /* 0x004fe40003f45270 */
[----:B---3--:R-:W-:-:S07]  /*3010*/  ISETP.NE.AND P3, PT, R19, RZ, PT ;  /* 0x000000ff1300720c */ /* 0x008fce0003f65270 */
[----:B------:R-:W-:Y:S06]  /*3020*/  @!P0 BRA `(.L_x_1295) ;  /* 0x0000000000108947 */ /* 0x000fec0003800000 */
[----:B------:R-:W0:Y:S01]  /*3030*/  LDC.64 R8, c[0x0][0x380] ;  /* 0x0000e000ff087b82 */ /* 0x000e220000000a00 */
[----:B----4-:R-:W-:-:S04]  /*3040*/  IMAD R11, R7, 0x100, R0 ;  /* 0x00000100070b7824 */ /* 0x010fc800078e0200 */
[----:B0-----:R-:W-:-:S05]  /*3050*/  IMAD.WIDE.U32 R8, R11, 0x4, R8 ;  /* 0x000000040b087825 */ /* 0x001fca00078e0008 */
[----:B------:R0:W-:Y:S02]  /*3060*/  REDG.E.ADD.STRONG.GPU desc[UR12][R8.64], R13 ;  /* 0x0000000d0800798e */ /* 0x0001e4000c12e10c */
.L_x_1295:
[----:B------:R-:W-:Y:S05]  /*3070*/  BSYNC.RECONVERGENT B1 ;  /* 0x0000000000017941 */ /* 0x000fea0003800200 */
.L_x_1294:
[----:B------:R-:W-:Y:S04]  /*3080*/  BSSY.RECONVERGENT B1, `(.L_x_1296) ;  /* 0x0000007000017945 */ /* 0x000fe80003800200 */
[----:B------:R-:W-:Y:S05]  /*3090*/  @!P1 BRA `(.L_x_1297) ;  /* 0x0000000000149947 */ /* 0x000fea0003800000 */
[----:B0-----:R-:W0:Y:S01]  /*30a0*/  LDC.64 R8, c[0x0][0x380] ;  /* 0x0000e000ff087b82 */ /* 0x001e220000000a00 */
[----:B----4-:R-:W-:-:S04]  /*30b0*/  IMAD R11, R7, 0x100, R0 ;  /* 0x00000100070b7824 */ /* 0x010fc800078e0200 */
[----:B------:R-:W-:-:S04]  /*30c0*/  VIADD R11, R11, 0x100 ;  /* 0x000001000b0b7836 */ /* 0x000fc80000000000 */
[----:B0-----:R-:W-:-:S05]  /*30d0*/  IMAD.WIDE.U32 R8, R11, 0x4, R8 ;  /* 0x000000040b087825 */ /* 0x001fca00078e0008 */
[----:B------:R1:W-:Y:S02]  /*30e0*/  REDG.E.ADD.STRONG.GPU desc[UR12][R8.64], R15 ;  /* 0x0000000f0800798e */ /* 0x0003e4000c12e10c */
.L_x_1297:
[----:B------:R-:W-:Y:S05]  /*30f0*/  BSYNC.RECONVERGENT B1 ;  /* 0x0000000000017941 */ /* 0x000fea0003800200 */
.L_x_1296:
[----:B------:R-:W-:Y:S04]  /*3100*/  BSSY.RECONVERGENT B1, `(.L_x_1298) ;  /* 0x0000007000017945 */ /* 0x000fe80003800200 */
[----:B------:R-:W-:Y:S05]  /*3110*/  @!P2 BRA `(.L_x_1299) ;  /* 0x000000000014a947 */ /* 0x000fea0003800000 */
[----:B01----:R-:W0:Y:S01]  /*3120*/  LDC.64 R8, c[0x0][0x380] ;  /* 0x0000e000ff087b82 */ /* 0x003e220000000a00 */
[----:B----4-:R-:W-:-:S04]  /*3130*/  IMAD R11, R7, 0x100, R0 ;  /* 0x00000100070b7824 */ /* 0x010fc800078e0200 */
[----:B------:R-:W-:-:S04]  /*3140*/  VIADD R11, R11, 0x200 ;  /* 0x000002000b0b7836 */ /* 0x000fc80000000000 */
[----:B0-----:R-:W-:-:S05]  /*3150*/  IMAD.WIDE.U32 R8, R11, 0x4, R8 ;  /* 0x000000040b087825 */ /* 0x001fca00078e0008 */
[----:B------:R2:W-:Y:S02]  /*3160*/  REDG.E.ADD.STRONG.GPU desc[UR12][R8.64], R17 ;  /* 0x000000110800798e */ /* 0x0005e4000c12e10c */
.L_x_1299:
[----:B------:R-:W-:Y:S05]  /*3170*/  BSYNC.RECONVERGENT B1 ;  /* 0x0000000000017941 */ /* 0x000fea0003800200 */
.L_x_1298:
[----:B------:R-:W-:Y:S04]  /*3180*/  BSSY.RECONVERGENT B1, `(.L_x_1300) ;  /* 0x0000007000017945 */ /* 0x000fe80003800200 */
[----:B------:R-:W-:Y:S05]  /*3190*/  @!P3 BRA `(.L_x_1301) ;  /* 0x000000000014b947 */ /* 0x000fea0003800000 */
[----:B012---:R-:W0:Y:S01]  /*31a0*/  LDC.64 R8, c[0x0][0x380] ;  /* 0x0000e000ff087b82 */ /* 0x007e220000000a00 */
[----:B----4-:R-:W-:-:S04]  /*31b0*/  IMAD R11, R7, 0x100, R0 ;  /* 0x00000100070b7824 */ /* 0x010fc800078e0200 */
[----:B------:R-:W-:-:S04]  /*31c0*/  VIADD R11, R11, 0x300 ;  /* 0x000003000b0b7836 */ /* 0x000fc80000000000 */
[----:B0-----:R-:W-:-:S05]  /*31d0*/  IMAD.WIDE.U32 R8, R11, 0x4, R8 ;  /* 0x000000040b087825 */ /* 0x001fca00078e0008 */
[----:B------:R3:W-:Y:S02]  /*31e0*/  REDG.E.ADD.STRONG.GPU desc[UR12][R8.64], R19 ;  /* 0x000000130800798e */ /* 0x0007e4000c12e10c */
.L_x_1301:
[----:B------:R-:W-:Y:S05]  /*31f0*/  BSYNC.RECONVERGENT B1 ;  /* 0x0000000000017941 */ /* 0x000fea0003800200 */
.L_x_1300:
[----:B------:R-:W-:-:S07]  /*3200*/  VIADD R7, R7, 0x4 ;  /* 0x0000000407077836 */ /* 0x000fce0000000000 */
.L_x_1293:
[----:B------:R-:W-:Y:S01]  /*3210*/  UISETP.NE.AND UP0, UPT, UR7, URZ, UPT ;  /* 0x000000ff0700728c */ /* 0x000fe2000bf05270 */
[----:B------:R-:W-:Y:S08]  /*3220*/  BSSY.RECONVERGENT B1, `(.L_x_1292) ;  /* 0x0000023000017945 */ /* 0x000ff00003800200 */
[----:B------:R-:W-:Y:S05]  /*3230*/  BRA.U !UP0, `(.L_x_1302) ;  /* 0x0000000108847547 */ /* 0x000fea000b800000 */
[----:B------:R-:W-:-:S13]  /*3240*/  ISETP.NE.AND P0, PT, R5, RZ, PT ;  /* 0x000000ff0500720c */ /* 0x000fda0003f05270 */
[----:B------:R-:W-:Y:S05]  /*3250*/  @!P0 BRA `(.L_x_1303) ;  /* 0x0000000000548947 */ /* 0x000fea0003800000 */
[----:B0123--:R-:W-:Y:S01]  /*3260*/  IMAD R8, R7, 0x400, R2 ;  /* 0x0000040007087824 */ /* 0x00ffe200078e0202 */
[----:B------:R-:W-:Y:S04]  /*3270*/  BSSY.RECONVERGENT B2, `(.L_x_1304) ;  /* 0x000000a000027945 */ /* 0x000fe80003800200 */
[----:B----4-:R-:W0:Y:S04]  /*3280*/  LDS R11, [R8] ;  /* 0x00000000080b7984 */ /* 0x010e280000000800 */
        /* <DEDUP_REMOVED lines=8> */
.L_x_1305:
[----:B------:R-:W-:Y:S05]  /*3310*/  BSYNC.RECONVERGENT B2 ;  /* 0x0000000000027941 */ /* 0x000fea0003800200 */
.L_x_1304:
[----:B------:R-:W-:Y:S04]  /*3320*/  BSSY.RECONVERGENT B2, `(.L_x_1306) ;  /* 0x0000007000027945 */ /* 0x000fe80003800200 */
[----:B------:R-:W-:Y:S05]  /*3330*/  @!P1 BRA `(.L_x_1307) ;  /* 0x0000000000149947 */ /* 0x000fea0003800000 */
[----:B0-----:R-:W0:Y:S01]  /*3340*/  LDC.64 R8, c[0x0][0x380] ;  /* 0x0000e000ff087b82 */ /* 0x001e220000000a00 */
[----:B------:R-:W-:-:S04]  /*3350*/  IMAD R10, R7, 0x100, R0 ;  /* 0x00000100070a7824 */ /* 0x000fc800078e0200 */
[----:B------:R-:W-:-:S04]  /*3360*/  VIADD R11, R10, 0x100 ;  /* 0x000001000a0b7836 */ /* 0x000fc80000000000 */
[----:B0-----:R-:W-:-:S05]  /*3370*/  IMAD.WIDE.U32 R8, R11, 0x4, R8 ;  /* 0x000000040b087825 */ /* 0x001fca00078e0008 */
[----:B------:R1:W-:Y:S02]  /*3380*/  REDG.E.ADD.STRONG.GPU desc[UR12][R8.64], R13 ;  /* 0x0000000d0800798e */ /* 0x0003e4000c12e10c */
.L_x_1307:
[----:B------:R-:W-:Y:S05]  /*3390*/  BSYNC.RECONVERGENT B2 ;  /* 0x0000000000027941 */ /* 0x000fea0003800200 */
.L_x_1306:
[----:B------:R-:W-:-:S07]  /*33a0*/  VIADD R7, R7, 0x2 ;  /* 0x0000000207077836 */ /* 0x000fce0000000000 */
.L_x_1303:
[----:B------:R-:W-:-:S13]  /*33b0*/  ISETP.NE.AND P0, PT, R4, RZ, PT ;  /* 0x000000ff0400720c */ /* 0x000fda0003f05270 */
[----:B------:R-:W-:Y:S05]  /*33c0*/  @!P0 BRA `(.L_x_1302) ;  /* 0x0000000000208947 */ /* 0x000fea0003800000 */
[----:B0123--:R-:W-:-:S05]  /*33d0*/  IMAD R8, R7, 0x400, R2 ;  /* 0x0000040007087824 */ /* 0x00ffca00078e0202 */
[----:B----4-:R-:W0:Y:S02]  /*33e0*/  LDS R11, [R8] ;  /* 0x00000000080b7984 */ /* 0x010e240000000800 */
[----:B0-----:R-:W-:-:S13]  /*33f0*/  ISETP.NE.AND P0, PT, R11, RZ, PT ;  /* 0x000000ff0b00720c */ /* 0x001fda0003f05270 */
[----:B------:R-:W-:Y:S05]  /*3400*/  @!P0 BRA `(.L_x_1302) ;  /* 0x0000000000108947 */ /* 0x000fea0003800000 */
[----:B------:R-:W0:Y:S01]  /*3410*/  LDC.64 R8, c[0x0][0x380] ;  /* 0x0000e000ff087b82 */ /* 0x000e220000000a00 */
[----:B------:R-:W-:-:S04]  /*3420*/  IMAD R7, R7, 0x100, R0 ;  /* 0x0000010007077824 */ /* 0x000fc800078e0200 */
[----:B0-----:R-:W-:-:S05]  /*3430*/  IMAD.WIDE.U32 R8, R7, 0x4, R8 ;  /* 0x0000000407087825 */ /* 0x001fca00078e0008 */
[----:B------:R0:W-:Y:S02]  /*3440*/  REDG.E.ADD.STRONG.GPU desc[UR12][R8.64], R11 ;  /* 0x0000000b0800798e */ /* 0x0001e4000c12e10c */
.L_x_1302:
[----:B------:R-:W-:Y:S05]  /*3450*/  BSYNC.RECONVERGENT B1 ;  /* 0x0000000000017941 */ /* 0x000fea0003800200 */
.L_x_1292:
[----:B------:R-:W-:-:S13]  /*3460*/  ISETP.GT.U32.AND P0, PT, R0, 0x7f, PT ;  /* 0x0000007f0000780c */ /* 0x000fda0003f04070 */
[----:B------:R-:W-:Y:S05]  /*3470*/  @P0 BRA `(.L_x_1273) ;  /* 0x0000000800300947 */ /* 0x000fea0003800000 */
[----:B------:R-:W-:Y:S01]  /*3480*/  UISETP.GE.U32.AND UP0, UPT, UR11, 0x7, UPT ;  /* 0x000000070b00788c */ /* 0x000fe2000bf06070 */
[----:B------:R-:W-:-:S08]  /*3490*/  IMAD.MOV.U32 R7, RZ, RZ, RZ ;  /* 0x000000ffff077224 */ /* 0x000fd000078e00ff */
[----:B------:R-:W-:Y:S05]  /*34a0*/  BRA.U !UP0, `(.L_x_1308) ;  /* 0x0000000108e47547 */ /* 0x000fea000b800000 */
[----:B01234-:R-:W0:Y:S01]  /*34b0*/  LDC.64 R10, c[0x0][0x380] ;  /* 0x0000e000ff0a7b82 */ /* 0x01fe220000000a00 */
[----:B------:R-:W-:-:S07]  /*34c0*/  IMAD.MOV.U32 R7, RZ, RZ, RZ ;  /* 0x000000ffff077224 */ /* 0x000fce00078e00ff */
.L_x_1325:
[C---:B------:R-:W-:Y:S01]  /*34d0*/  IMAD R12, R7.reuse, 0x400, R2 ;  /* 0x00000400070c7824 */ /* 0x040fe200078e0202 */
[----:B------:R-:W-:Y:S01]  /*34e0*/  BSSY.RECONVERGENT B1, `(.L_x_1309) ;  /* 0x0000010000017945 */ /* 0x000fe20003800200 */
[C---:B01234-:R-:W-:Y:S02]  /*34f0*/  IMAD R9, R7.reuse, 0x100, R0 ;  /* 0x0000010007097824 */ /* 0x05ffe400078e0200 */
        /* <DEDUP_REMOVED lines=14> */
.L_x_1310:
[----:B------:R-:W-:Y:S05]  /*35e0*/  BSYNC.RECONVERGENT B1 ;  /* 0x0000000000017941 */ /* 0x000fea0003800200 */
.L_x_1309:
[----:B------:R-:W-:Y:S04]  /*35f0*/  BSSY.RECONVERGENT B1, `(.L_x_1311) ;  /* 0x0000003000017945 */ /* 0x000fe80003800200 */
[----:B------:R-:W-:Y:S05]  /*3600*/  @!P1 BRA `(.L_x_1312) ;  /* 0x0000000000049947 */ /* 0x000fea0003800000 */
[----:B------:R1:W-:Y:S02]  /*3610*/  REDG.E.ADD.STRONG.GPU desc[UR12][R8.64+0x600], R15 ;  /* 0x0006000f0800798e */ /* 0x0003e4000c12e10c */
.L_x_1312:
[----:B------:R-:W-:Y:S05]  /*3620*/  BSYNC.RECONVERGENT B1 ;  /* 0x0000000000017941 */ /* 0x000fea0003800200 */
.L_x_1311:
        /* <DEDUP_REMOVED lines=10> */
.L_x_1314:
[----:B------:R-:W-:Y:S05]  /*36d0*/  BSYNC.RECONVERGENT B1 ;  /* 0x0000000000017941 */ /* 0x000fea0003800200 */
.L_x_1313:
[----:B------:R-:W-:Y:S04]  /*36e0*/  BSSY.RECONVERGENT B1, `(.L_x_1315) ;  /* 0x0000003000017945 */ /* 0x000fe80003800200 */
[----:B------:R-:W-:Y:S05]  /*36f0*/  @!P1 BRA `(.L_x_1316) ;  /* 0x0000000000049947 */ /* 0x000fea0003800000 */
[----:B------:R3:W-:Y:S02]  /*3700*/  REDG.E.ADD.STRONG.GPU desc[UR12][R8.64+0xe00], R19 ;  /* 0x000e00130800798e */ /* 0x0007e4000c12e10c */
.L_x_1316:
[----:B------:R-:W-:Y:S05]  /*3710*/  BSYNC.RECONVERGENT B1 ;  /* 0x0000000000017941 */ /* 0x000fea0003800200 */
.L_x_1315:
[----:B------:R-:W-:Y:S04]  /*3720*/  BSSY.RECONVERGENT B1, `(.L_x_1317) ;  /* 0x0000003000017945 */ /* 0x000fe80003800200 */
[----:B------:R-:W-:Y:S05]  /*3730*/  @!P2 BRA `(.L_x_1318) ;  /* 0x000000000004a947 */ /* 0x000fea0003800000 */
[----:B------:R4:W-:Y:S02]  /*3740*/  REDG.E.ADD.STRONG.GPU desc[UR12][R8.64+0x1200], R21 ;  /* 0x001200150800798e */ /* 0x0009e4000c12e10c */
.L_x_1318:
[----:B------:R-:W-:Y:S05]  /*3750*/  BSYNC.RECONVERGENT B1 ;  /* 0x0000000000017941 */ /* 0x000fea0003800200 */
.L_x_1317:
[----:B------:R-:W-:Y:S04]  /*3760*/  BSSY.RECONVERGENT B1, `(.L_x_1319) ;  /* 0x0000003000017945 */ /* 0x000fe80003800200 */
[----:B------:R-:W-:Y:S05]  /*3770*/  @!P3 BRA `(.L_x_1320) ;  /* 0x000000000004b947 */ /* 0x000fea0003800000 */
[----:B------:R0:W-:Y:S02]  /*3780*/  REDG.E.ADD.STRONG.GPU desc[UR12][R8.64+0x1600], R23 ;  /* 0x001600170800798e */ /* 0x0001e4000c12e10c */
.L_x_1320:
[----:B------:R-:W-:Y:S05]  /*3790*/  BSYNC.RECONVERGENT B1 ;  /* 0x0000000000017941 */ /* 0x000fea0003800200 */
.L_x_1319:
[----:B------:R-:W-:Y:S04]  /*37a0*/  BSSY.RECONVERGENT B1, `(.L_x_1321) ;  /* 0x0000003000017945 */ /* 0x000fe80003800200 */
[----:B------:R-:W-:Y:S05]  /*37b0*/  @!P4 BRA `(.L_x_1322) ;  /* 0x000000000004c947 */ /* 0x000fea0003800000 */
[----:B------:R0:W-:Y:S02]  /*37c0*/  REDG.E.ADD.STRONG.GPU desc[UR12][R8.64+0x1a00], R25 ;  /* 0x001a00190800798e */ /* 0x0001e4000c12e10c */
.L_x_1322:
[----:B------:R-:W-:Y:S05]  /*37d0*/  BSYNC.RECONVERGENT B1 ;  /* 0x0000000000017941 */ /* 0x000fea0003800200 */
.L_x_1321:
[----:B------:R-:W-:Y:S04]  /*37e0*/  BSSY.RECONVERGENT B1, `(.L_x_1323) ;  /* 0x0000003000017945 */ /* 0x000fe80003800200 */
[----:B------:R-:W-:Y:S05]  /*37f0*/  @!P5 BRA `(.L_x_1324) ;  /* 0x000000000004d947 */ /* 0x000fea0003800000 */
[----:B------:R0:W-:Y:S02]  /*3800*/  REDG.E.ADD.STRONG.GPU desc[UR12][R8.64+0x1e00], R27 ;  /* 0x001e001b0800798e */ /* 0x0001e4000c12e10c */
.L_x_1324:
[----:B------:R-:W-:Y:S05]  /*3810*/  BSYNC.RECONVERGENT B1 ;  /* 0x0000000000017941 */ /* 0x000fea0003800200 */
.L_x_1323:
[----:B------:R-:W-:Y:S05]  /*3820*/  @P0 BRA `(.L_x_1325) ;  /* 0xfffffffc00280947 */ /* 0x000fea000383ffff */
[----:B------:R-:W-:-:S07]  /*3830*/  IMAD.MOV.U32 R7, RZ, RZ, R3 ;  /* 0x000000ffff077224 */ /* 0x000fce00078e0003 */
.L_x_1308:
[----:B------:R-:W-:-:S09]  /*3840*/  UISETP.NE.AND UP0, UPT, UR14, URZ, UPT ;  /* 0x000000ff0e00728c */ /* 0x000fd2000bf05270 */
[----:B------:R-:W-:Y:S05]  /*3850*/  BRA.U !UP0, `(.L_x_1273) ;  /* 0x0000000508387547 */ /* 0x000fea000b800000 */
[----:B------:R-:W-:-:S13]  /*3860*/  ISETP.GE.U32.AND P0, PT, R6, 0x3, PT ;  /* 0x000000030600780c */ /* 0x000fda0003f06070 */
[----:B------:R-:W-:Y:S05]  /*3870*/  @!P0 BRA `(.L_x_1326) ;  /* 0x0000000000a48947 */ /* 0x000fea0003800000 */
[----:B------:R-:W-:Y:S01]  /*3880*/  IMAD R3, R7, 0x400, R2 ;  /* 0x0000040007037824 */ /* 0x000fe200078e0202 */
[----:B------:R-:W-:Y:S04]  /*3890*/  BSSY.RECONVERGENT B1, `(.L_x_1327) ;  /* 0x000000e000017945 */ /* 0x000fe80003800200 */
[----:B01234-:R-:W0:Y:S04]  /*38a0*/  LDS R11, [R3+0x200] ;  /* 0x00020000030b7984 */ /* 0x01fe280000000800 */
[----:B------:R-:W1:Y:S04]  /*38b0*/  LDS R13, [R3+0x600] ;  /* 0x00060000030d7984 */ /* 0x000e680000000800 */
[----:B------:R-:W2:Y:S04]  /*38c0*/  LDS R15, [R3+0xa00] ;  /* 0x000a0000030f7984 */ /* 0x000ea80000000800 */
[----:B------:R-:W3:Y:S01]  /*38d0*/  LDS R17, [R3+0xe00] ;  /* 0x000e000003117984 */ /* 0x000ee20000000800 */
[----:B0-----:R-:W-:-:S02]  /*38e0*/  ISETP.NE.AND P0, PT, R11, RZ, PT ;  /* 0x000000ff0b00720c */ /* 0x001fc40003f05270 */
[----:B-1----:R-:W-:Y:S02]  /*38f0*/  ISETP.NE.AND P1, PT, R13, RZ, PT ;  /* 0x000000ff0d00720c */ /* 0x002fe40003f25270 */
[----:B--2---:R-:W-:Y:S02]  /*3900*/  ISETP.NE.AND P2, PT, R15, RZ, PT ;  /* 0x000000ff0f00720c */ /* 0x004fe40003f45270 */
[----:B---3--:R-:W-:-:S07]  /*3910*/  ISETP.NE.AND P3, PT, R17, RZ, PT ;  /* 0x000000ff1100720c */ /* 0x008fce0003f65270 */
[----:B------:R-:W-:Y:S06]  /*3920*/  @!P0 BRA `(.L_x_1328) ;  /* 0x0000000000108947 */ /* 0x000fec0003800000 */
[----:B------:R-:W0:Y:S01]  /*3930*/  LDC.64 R8, c[0x0][0x380] ;  /* 0x0000e000ff087b82 */ /* 0x000e220000000a00 */
[----:B------:R-:W-:-:S04]  /*3940*/  IMAD R3, R7, 0x100, R0 ;  /* 0x0000010007037824 */ /* 0x000fc800078e0200 */
[----:B0-----:R-:W-:-:S05]  /*3950*/  IMAD.WIDE.U32 R8, R3, 0x4, R8 ;  /* 0x0000000403087825 */ /* 0x001fca00078e0008 */
[----:B------:R0:W-:Y:S02]  /*3960*/  REDG.E.ADD.STRONG.GPU desc[UR12][R8.64+0x200], R11 ;  /* 0x0002000b0800798e */ /* 0x0001e4000c12e10c */
.L_x_1328:
[----:B------:R-:W-:Y:S05]  /*3970*/  BSYNC.RECONVERGENT B1 ;  /* 0x0000000000017941 */ /* 0x000fea0003800200 */
.L_x_1327:
[----:B------:R-:W-:Y:S04]  /*3980*/  BSSY.RECONVERGENT B1, `(.L_x_1329) ;  /* 0x0000007000017945 */ /* 0x000fe80003800200 */
[----:B------:R-:W-:Y:S05]  /*3990*/  @!P1 BRA `(.L_x_1330) ;  /* 0x0000000000149947 */ /* 0x000fea0003800000 */
[----:B0-----:R-:W0:Y:S01]  /*39a0*/  LDC.64 R8, c[0x0][0x380] ;  /* 0x0000e000ff087b82 */ /* 0x001e220000000a00 */
[----:B------:R-:W-:-:S04]  /*39b0*/  IMAD R3, R7, 0x100, R0 ;  /* 0x0000010007037824 */ /* 0x000fc800078e0200 */
[----:B------:R-:W-:-:S04]  /*39c0*/  VIADD R3, R3, 0x100 ;  /* 0x0000010003037836 */ /* 0x000fc80000000000 */
[----:B0-----:R-:W-:-:S05]  /*39d0*/  IMAD.WIDE.U32 R8, R3, 0x4, R8 ;  /* 0x0000000403087825 */ /* 0x001fca00078e0008 */
[----:B------:R1:W-:Y:S02]  /*39e0*/  REDG.E.ADD.STRONG.GPU desc[UR12][R8.64+0x200], R13 ;  /* 0x0002000d0800798e */ /* 0x0003e4000c12e10c */
.L_x_1330:
[----:B------:R-:W-:Y:S05]  /*39f0*/  BSYNC.RECONVERGENT B1 ;  /* 0x0000000000017941 */ /* 0x000fea0003800200 */
.L_x_1329:
[----:B------:R-:W-:Y:S04]  /*3a00*/  BSSY.RECONVERGENT B1, `(.L_x_1331) ;  /* 0x0000007000017945 */ /* 0x000fe80003800200 */
[----:B------:R-:W-:Y:S05]  /*3a10*/  @!P2 BRA `(.L_x_1332) ;  /* 0x000000000014a947 */ /* 0x000fea0003800000 */
[----:B01----:R-:W0:Y:S01]  /*3a20*/  LDC.64 R8, c[0x0][0x380] ;  /* 0x0000e000ff087b82 */ /* 0x003e220000000a00 */
[----:B------:R-:W-:-:S04]  /*3a30*/  IMAD R3, R7, 0x100, R0 ;  /* 0x0000010007037824 */ /* 0x000fc800078e0200 */
[----:B------:R-:W-:-:S04]  /*3a40*/  VIADD R3, R3, 0x200 ;  /* 0x0000020003037836 */ /* 0x000fc80000000000 */
[----:B0-----:R-:W-:-:S05]  /*3a50*/  IMAD.WIDE.U32 R8, R3, 0x4, R8 ;  /* 0x0000000403087825 */ /* 0x001fca00078e0008 */
[----:B------:R2:W-:Y:S02]  /*3a60*/  REDG.E.ADD.STRONG.GPU desc[UR12][R8.64+0x200], R15 ;  /* 0x0002000f0800798e */ /* 0x0005e4000c12e10c */
.L_x_1332:
[----:B------:R-:W-:Y:S05]  /*3a70*/  BSYNC.RECONVERGENT B1 ;  /* 0x0000000000017941 */ /* 0x000fea0003800200 */
.L_x_1331:
[----:B------:R-:W-:Y:S04]  /*3a80*/  BSSY.RECONVERGENT B1, `(.L_x_1333) ;  /* 0x0000007000017945 */ /* 0x000fe80003800200 */
[----:B------:R-:W-:Y:S05]  /*3a90*/  @!P3 BRA `(.L_x_1334) ;  /* 0x000000000014b947 */ /* 0x000fea0003800000 */
[----:B012---:R-:W0:Y:S01]  /*3aa0*/  LDC.64 R8, c[0x0][0x380] ;  /* 0x0000e000ff087b82 */ /* 0x007e220000000a00 */
[----:B------:R-:W-:-:S04]  /*3ab0*/  IMAD R3, R7, 0x100, R0 ;  /* 0x0000010007037824 */ /* 0x000fc800078e0200 */
[----:B------:R-:W-:-:S04]  /*3ac0*/  VIADD R3, R3, 0x300 ;  /* 0x0000030003037836 */ /* 0x000fc80000000000 */
[----:B0-----:R-:W-:-:S05]  /*3ad0*/  IMAD.WIDE.U32 R8, R3, 0x4, R8 ;  /* 0x0000000403087825 */ /* 0x001fca00078e0008 */
[----:B------:R3:W-:Y:S02]  /*3ae0*/  REDG.E.ADD.STRONG.GPU desc[UR12][R8.64+0x200], R17 ;  /* 0x000200110800798e */ /* 0x0007e4000c12e10c */
.L_x_1334:
[----:B------:R-:W-:Y:S05]  /*3af0*/  BSYNC.RECONVERGENT B1 ;  /* 0x0000000000017941 */ /* 0x000fea0003800200 */
.L_x_1333:
[----:B------:R-:W-:-:S07]  /*3b00*/  VIADD R7, R7, 0x4 ;  /* 0x0000000407077836 */ /* 0x000fce0000000000 */
.L_x_1326:
[----:B------:R-:W-:-:S09]  /*3b10*/  UISETP.NE.AND UP0, UPT, UR7, URZ, UPT ;  /* 0x000000ff0700728c */ /* 0x000fd2000bf05270 */
[----:B------:R-:W-:Y:S05]  /*3b20*/  BRA.U !UP0, `(.L_x_1273) ;  /* 0x0000000108847547 */ /* 0x000fea000b800000 */
[----:B------:R-:W-:-:S13]  /*3b30*/  ISETP.NE.AND P0, PT, R5, RZ, PT ;  /* 0x000000ff0500720c */ /* 0x000fda0003f05270 */
[----:B------:R-:W-:Y:S05]  /*3b40*/  @!P0 BRA `(.L_x_1335) ;  /* 0x0000000000548947 */ /* 0x000fea0003800000 */
[----:B------:R-:W-:Y:S01]  /*3b50*/  IMAD R6, R7, 0x400, R2 ;  /* 0x0000040007067824 */ /* 0x000fe200078e0202 */
[----:B------:R-:W-:Y:S04]  /*3b60*/  BSSY.RECONVERGENT B1, `(.L_x_1336) ;  /* 0x000000a000017945 */ /* 0x000fe80003800200 */
[----:B------:R-:W5:Y:S04]  /*3b70*/  LDS R3, [R6+0x200] ;  /* 0x0002000006037984 */ /* 0x000f680000000800 */
[----:B------:R-:W0:Y:S01]  /*3b80*/  LDS R5, [R6+0x600] ;  /* 0x0006000006057984 */ /* 0x000e220000000800 */
[----:B-----5:R-:W-:-:S02]  /*3b90*/  ISETP.NE.AND P0, PT, R3, RZ, PT ;  /* 0x000000ff0300720c */ /* 0x020fc40003f05270 */
[----:B0-----:R-:W-:-:S11]  /*3ba0*/  ISETP.NE.AND P1, PT, R5, RZ, PT ;  /* 0x000000ff0500720c */ /* 0x001fd60003f25270 */
[----:B------:R-:W-:Y:S05]  /*3bb0*/  @!P0 BRA `(.L_x_1337) ;  /* 0x0000000000108947 */ /* 0x000fea0003800000 */
[----:B-1234-:R-:W0:Y:S01]  /*3bc0*/  LDC.64 R8, c[0x0][0x380] ;  /* 0x0000e000ff087b82 */ /* 0x01ee220000000a00 */
[----:B------:R-:W-:-:S04]  /*3bd0*/  IMAD R11, R7, 0x100, R0 ;  /* 0x00000100070b7824 */ /* 0x000fc800078e0200 */
[----:B0-----:R-:W-:-:S05]  /*3be0*/  IMAD.WIDE.U32 R8, R11, 0x4, R8 ;  /* 0x000000040b087825 */ /* 0x001fca00078e0008 */
[----:B------:R0:W-:Y:S02]  /*3bf0*/  REDG.E.ADD.STRONG.GPU desc[UR12][R8.64+0x200], R3 ;  /* 0x000200030800798e */ /* 0x0001e4000c12e10c */
.L_x_1337:
[----:B------:R-:W-:Y:S05]  /*3c00*/  BSYNC.RECONVERGENT B1 ;  /* 0x0000000000017941 */ /* 0x000fea0003800200 */
.L_x_1336:
[----:B------:R-:W-:Y:S04]  /*3c10*/  BSSY.RECONVERGENT B1, `(.L_x_1338) ;  /* 0x0000007000017945 */ /* 0x000fe80003800200 */
[----:B------:R-:W-:Y:S05]  /*3c20*/  @!P1 BRA `(.L_x_1339) ;  /* 0x0000000000149947 */ /* 0x000fea0003800000 */
[----:B01234-:R-:W0:Y:S01]  /*3c30*/  LDC.64 R8, c[0x0][0x380] ;  /* 0x0000e000ff087b82 */ /* 0x01fe220000000a00 */
[----:B------:R-:W-:-:S04]  /*3c40*/  IMAD R3, R7, 0x100, R0 ;  /* 0x0000010007037824 */ /* 0x000fc800078e0200 */
[----:B------:R-:W-:-:S04]  /*3c50*/  VIADD R3, R3, 0x100 ;  /* 0x0000010003037836 */ /* 0x000fc80000000000 */
[----:B0-----:R-:W-:-:S05]  /*3c60*/  IMAD.WIDE.U32 R8, R3, 0x4, R8 ;  /* 0x0000000403087825 */ /* 0x001fca00078e0008 */
[----:B------:R0:W-:Y:S02]  /*3c70*/  REDG.E.ADD.STRONG.GPU desc[UR12][R8.64+0x200], R5 ;  /* 0x000200050800798e */ /* 0x0001e4000c12e10c */
.L_x_1339:
[----:B------:R-:W-:Y:S05]  /*3c80*/  BSYNC.RECONVERGENT B1 ;  /* 0x0000000000017941 */ /* 0x000fea0003800200 */
.L_x_1338:
[----:B------:R-:W-:-:S07]  /*3c90*/  VIADD R7, R7, 0x2 ;  /* 0x0000000207077836 */ /* 0x000fce0000000000 */
.L_x_1335:
[----:B------:R-:W-:-:S13]  /*3ca0*/  ISETP.NE.AND P0, PT, R4, RZ, PT ;  /* 0x000000ff0400720c */ /* 0x000fda0003f05270 */
[----:B------:R-:W-:Y:S05]  /*3cb0*/  @!P0 BRA `(.L_x_1273) ;  /* 0x0000000000208947 */ /* 0x000fea0003800000 */
[----:B------:R-:W-:-:S05]  /*3cc0*/  IMAD R2, R7, 0x400, R2 ;  /* 0x0000040007027824 */ /* 0x000fca00078e0202 */
[----:B0-----:R-:W0:Y:S02]  /*3cd0*/  LDS R5, [R2+0x200] ;  /* 0x0002000002057984 */ /* 0x001e240000000800 */
[----:B0-----:R-:W-:-:S13]  /*3ce0*/  ISETP.NE.AND P0, PT, R5, RZ, PT ;  /* 0x000000ff0500720c */ /* 0x001fda0003f05270 */
[----:B------:R-:W-:Y:S05]  /*3cf0*/  @!P0 BRA `(.L_x_1273) ;  /* 0x0000000000108947 */ /* 0x000fea0003800000 */
[----:B------:R-:W0:Y:S01]  /*3d00*/  LDC.64 R2, c[0x0][0x380] ;  /* 0x0000e000ff027b82 */ /* 0x000e220000000a00 */
[----:B------:R-:W-:-:S04]  /*3d10*/  IMAD R7, R7, 0x100, R0 ;  /* 0x0000010007077824 */ /* 0x000fc800078e0200 */
[----:B0-----:R-:W-:-:S05]  /*3d20*/  IMAD.WIDE.U32 R2, R7, 0x4, R2 ;  /* 0x0000000407027825 */ /* 0x001fca00078e0002 */
[----:B------:R0:W-:Y:S02]  /*3d30*/  REDG.E.ADD.STRONG.GPU desc[UR12][R2.64+0x200], R5 ;  /* 0x000200050200798e */ /* 0x0001e4000c12e10c */
.L_x_1273:
[----:B------:R-:W-:Y:S05]  /*3d40*/  BSYNC.RECONVERGENT B0 ;  /* 0x0000000000007941 */ /* 0x000fea0003800200 */
.L_x_1272:
[----:B------:R-:W1:Y:S01]  /*3d50*/  LDCU UR5, c[0x0][0x390] ;  /* 0x00007200ff0577ac */ /* 0x000e620008000800 */
[----:B------:R-:W-:Y:S02]  /*3d60*/  UIADD3 UR4, UPT, UPT, UR4, 0x1, URZ ;  /* 0x0000000104047890 */ /* 0x000fe4000fffe0ff */
[----:B-1----:R-:W-:-:S04]  /*3d70*/  UIADD3 UR8, UPT, UPT, UR5, -0x1, URZ ;  /* 0xffffffff05087890 */ /* 0x002fc8000fffe0ff */
[----:B------:R-:W-:-:S04]  /*3d80*/  ULEA.HI UR8, UR8, 0x1, URZ, 0x2 ;  /* 0x0000000108087891 */ /* 0x000fc8000f8f10ff */
[----:B------:R-:W-:-:S04]  /*3d90*/  UISETP.LT.U32.AND UP0, UPT, UR8, UR5, UPT ;  /* 0x000000050800728c */ /* 0x000fc8000bf01070 */
[----:B------:R-:W-:-:S04]  /*3da0*/  USEL UR5, UR8, UR5, UP0 ;  /* 0x0000000508057287 */ /* 0x000fc80008000000 */
[----:B------:R-:W-:Y:S01]  /*3db0*/  UISETP.NE.AND UP0, UPT, UR4, UR5, UPT ;  /* 0x000000050400728c */ /* 0x000fe2000bf05270 */
[----:B------:R-:W-:Y:S08]  /*3dc0*/  BAR.SYNC.DEFER_BLOCKING 0x0 ;  /* 0x0000000000007b1d */ /* 0x000ff00000010000 */
[----:B------:R-:W-:Y:S05]  /*3dd0*/  BRA.U UP0, `(.L_x_1340) ;  /* 0xffffffc100e47547 */ /* 0x000fea000b83ffff */
[----:B------:R-:W-:Y:S05]  /*3de0*/  EXIT ;  /* 0x000000000000794d */ /* 0x000fea0003800000 */
.L_x_1341:
        /* <DEDUP_REMOVED lines=9> */
.L_x_1414:


//--------------------- .text._ZN3cub18CUB_300001_SM_10006detail10radix_sort31DeviceRadixSortSingleTileKernelINS1_5radix10policy_hubI6edge_tNS0_8NullTypeEjE10Policy1000ELNS0_9SortOrderE0ES6_S7_j17edge_decomposer_tEEvPKT1_PSC_PKT2_PSG_T3_iiT4_ --------------------------
	.section	.text._ZN3cub18CUB_300001_SM_10006detail10radix_sort31DeviceRadixSortSingleTileKernelINS1_5radix10policy_hubI6edge_tNS0_8NullTypeEjE10Policy1000ELNS0_9SortOrderE0ES6_S7_j17edge_decomposer_tEEvPKT1_PSC_PKT2_PSG_T3_iiT4_,"ax",@progbits
	.align	128
        .global         _ZN3cub18CUB_300001_SM_10006detail10radix_sort31DeviceRadixSortSingleTileKernelINS1_5radix10policy_hubI6edge_tNS0_8NullTypeEjE10Policy1000ELNS0_9SortOrderE0ES6_S7_j17edge_decomposer_tEEvPKT1_PSC_PKT2_PSG_T3_iiT4_
        .type           _ZN3cub18CUB_300001_SM_10006detail10radix_sort31DeviceRadixSortSingleTileKernelINS1_5radix10policy_hubI6edge_tNS0_8NullTypeEjE10Policy1000ELNS0_9SortOrderE0ES6_S7_j17edge_decomposer_tEEvPKT1_PSC_PKT2_PSG_T3_iiT4_,@function
        .size           _ZN3cub18CUB_300001_SM_10006detail10radix_sort31DeviceRadixSortSingleTileKernelINS1_5radix10policy_hubI6edge_tNS0_8NullTypeEjE10Policy1000ELNS0_9SortOrderE0ES6_S7_j17edge_decomposer_tEEvPKT1_PSC_PKT2_PSG_T3_iiT4_,(.L_x_1415 - _ZN3cub18CUB_300001_SM_10006detail10radix_sort31DeviceRadixSortSingleTileKernelINS1_5radix10policy_hubI6edge_tNS0_8NullTypeEjE10Policy1000ELNS0_9SortOrderE0ES6_S7_j17edge_decomposer_tEEvPKT1_PSC_PKT2_PSG_T3_iiT4_)
        .other          _ZN3cub18CUB_300001_SM_10006detail10radix_sort31DeviceRadixSortSingleTileKernelINS1_5radix10policy_hubI6edge_tNS0_8NullTypeEjE10Policy1000ELNS0_9SortOrderE0ES6_S7_j17edge_decomposer_tEEvPKT1_PSC_PKT2_PSG_T3_iiT4_,@"STO_CUDA_ENTRY STV_DEFAULT"
_ZN3cub18CUB_300001_SM_10006detail10radix_sort31DeviceRadixSortSingleTileKernelINS1_5radix10policy_hubI6edge_tNS0_8NullTypeEjE10Policy1000ELNS0_9SortOrderE0ES6_S7_j17edge_decomposer_tEEvPKT1_PSC_PKT2_PSG_T3_iiT4_:
.text._ZN3cub18CUB_300001_SM_10006detail10radix_sort31DeviceRadixSortSingleTileKernelINS1_5radix10policy_hubI6edge_tNS0_8NullTypeEjE10Policy1000ELNS0_9SortOrderE0ES6_S7_j17edge_decomposer_tEEvPKT1_PSC_PKT2_PSG_T3_iiT4_:
[----:B------:R-:W-:Y:S01]  /*0000*/  LDC R1, c[0x0][0x37c] ;  /* 0x0000df00ff017b82 */ /* 0x000fe20000000800 */
[----:B------:R-:W0:Y:S01]  /*0010*/  S2R R0, SR_TID.X ;  /* 0x0000000000007919 */ /* 0x000e220000002100 */
[----:B------:R-:W1:Y:S06]  /*0020*/  LDCU UR4, c[0x0][0x3a0] ;  /* 0x00007400ff0477ac */ /* 0x000e6c0008000800 */
[----:B------:R-:W2:Y:S01]  /*0030*/  LDC.64 R4, c[0x0][0x380] ;  /* 0x0000e000ff047b82 */ /* 0x000ea20000000a00 */
[----:B------:R-:W-:Y:S01]  /*0040*/  IMAD.MOV.U32 R12, RZ, RZ, -0x1 ;  /* 0xffffffffff0c7424 */ /* 0x000fe200078e00ff */
[----:B------:R-:W3:Y:S01]  /*0050*/  LDCU.64 UR8, c[0x0][0x358] ;  /* 0x00006b00ff0877ac */ /* 0x000ee20008000a00 */
[----:B------:R-:W-:-:S05]  /*0060*/  IMAD.MOV.U32 R13, RZ, RZ, -0x1 ;  /* 0xffffffffff0d7424 */ /* 0x000fca00078e00ff */
[----:B------:R-:W4:Y:S01]  /*0070*/  S2UR UR5, SR_CgaCtaId ;  /* 0x00000000000579c3 */ /* 0x000f220000008800 */
[----:B------:R-:W-:Y:S01]  /*0080*/  IMAD.MOV.U32 R14, RZ, RZ, -0x1 ;  /* 0xffffffffff0e7424 */ /* 0x000fe200078e00ff */
[----:B------:R-:W-:Y:S01]  /*0090*/  MOV R26, 0xffffffff ;  /* 0xffffffff001a7802 */ /* 0x000fe20000000f00 */
[----:B------:R-:W-:Y:S02]  /*00a0*/  IMAD.MOV.U32 R15, RZ, RZ, -0x1 ;  /* 0xffffffffff0f7424 */ /* 0x000fe400078e00ff */
[----:B------:R-:W-:Y:S02]  /*00b0*/  IMAD.MOV.U32 R16, RZ, RZ, -0x1 ;  /* 0xffffffffff107424 */ /* 0x000fe400078e00ff */
[----:B------:R-:W-:Y:S01]  /*00c0*/  IMAD.MOV.U32 R17, RZ, RZ, -0x1 ;  /* 0xffffffffff117424 */ /* 0x000fe200078e00ff */
[----:B------:R-:W4:Y:S01]  /*00d0*/  LDC R28, c[0x0][0x3a8] ;  /* 0x0000ea00ff1c7b82 */ /* 0x000f220000000800 */
[----:B0-----:R-:W-:-:S04]  /*00e0*/  IMAD R7, R0, 0x9, RZ ;  /* 0x0000000900077824 */ /* 0x001fc800078e02ff */
[C---:B------:R-:W-:Y:S01]  /*00f0*/  VIADD R2, R7.reuse, 0x1 ;  /* 0x0000000107027836 */ /* 0x040fe20000000000 */
[C---:B-1----:R-:W-:Y:S01]  /*0100*/  ISETP.GE.AND P6, PT, R7.reuse, UR4, PT ;  /* 0x0000000407007c0c */ /* 0x042fe2000bfc6270 */
[C---:B------:R-:W-:Y:S02]  /*0110*/  VIADD R3, R7.reuse, 0x2 ;  /* 0x0000000207037836 */ /* 0x040fe40000000000 */
[C---:B------:R-:W-:Y:S01]  /*0120*/  VIADD R6, R7.reuse, 0x5 ;  /* 0x0000000507067836 */ /* 0x040fe20000000000 */
[----:B------:R-:W-:Y:S01]  /*0130*/  ISETP.GE.AND P1, PT, R2, UR4, PT ;  /* 0x0000000402007c0c */ /* 0x000fe2000bf26270 */
[----:B------:R-:W-:Y:S01]  /*0140*/  VIADD R2, R7, 0x3 ;  /* 0x0000000307027836 */ /* 0x000fe20000000000 */
[----:B------:R-:W-:Y:S01]  /*0150*/  ISETP.GE.AND P0, PT, R3, UR4, PT ;  /* 0x0000000403007c0c */ /* 0x000fe2000bf06270 */
[C---:B------:R-:W-:Y:S01]  /*0160*/  VIADD R3, R7.reuse, 0x4 ;  /* 0x0000000407037836 */ /* 0x040fe20000000000 */
[----:B------:R-:W-:Y:S01]  /*0170*/  ISETP.GE.AND P4, PT, R6, UR4, PT ;  /* 0x0000000406007c0c */ /* 0x000fe2000bf86270 */
[----:B------:R-:W-:Y:S01]  /*0180*/  VIADD R8, R7, 0x6 ;  /* 0x0000000607087836 */ /* 0x000fe20000000000 */
[----:B------:R-:W-:Y:S01]  /*0190*/  ISETP.GE.AND P2, PT, R2, UR4, PT ;  /* 0x0000000402007c0c */ /* 0x000fe2000bf46270 */
[----:B------:R-:W-:Y:S01]  /*01a0*/  IMAD.MOV.U32 R2, RZ, RZ, -0x1 ;  /* 0xffffffffff027424 */ /* 0x000fe200078e00ff */
[----:B------:R-:W-:Y:S01]  /*01b0*/  ISETP.GE.AND P3, PT, R3, UR4, PT ;  /* 0x0000000403007c0c */ /* 0x000fe2000bf66270 */
[----:B------:R-:W-:Y:S01]  /*01c0*/  IMAD.MOV.U32 R3, RZ, RZ, -0x1 ;  /* 0xffffffffff037424 */ /* 0x000fe200078e00ff */
[----:B------:R-:W-:Y:S01]  /*01d0*/  ISETP.GE.AND P5, PT, R8, UR4, PT ;  /* 0x0000000408007c0c */ /* 0x000fe2000bfa6270 */
[----:B--2---:R-:W-:-:S04]  /*01e0*/  IMAD.WIDE.U32 R4, R7, 0x8, R4 ;  /* 0x0000000807047825 */ /* 0x004fc800078e0004 */
[C---:B------:R-:W-:Y:S01]  /*01f0*/  VIADD R6, R7.reuse, 0x7 ;  /* 0x0000000707067836 */ /* 0x040fe20000000000 */
[----:B---3--:R0:W5:Y:S01]  /*0200*/  @!P6 LDG.E R2, desc[UR8][R4.64] ;  /* 0x000000080402e981 */ /* 0x008162000c1e1900 */
[----:B------:R-:W-:-:S03]  /*0210*/  VIADD R7, R7, 0x8 ;  /* 0x0000000807077836 */ /* 0x000fc60000000000 */
[----:B------:R0:W5:Y:S01]  /*0220*/  @!P6 LDG.E R3, desc[UR8][R4.64+0x4] ;  /* 0x000004080403e981 */ /* 0x000162000c1e1900 */
[----:B------:R-:W-:-:S03]  /*0230*/  ISETP.GE.AND P6, PT, R6, UR4, PT ;  /* 0x0000000406007c0c */ /* 0x000fc6000bfc6270 */
[----:B------:R0:W5:Y:S04]  /*0240*/  @!P1 LDG.E R12, desc[UR8][R4.64+0x8] ;  /* 0x00000808040c9981 */ /* 0x000168000c1e1900 */
[----:B------:R0:W5:Y:S01]  /*0250*/  @!P1 LDG.E R13, desc[UR8][R4.64+0xc] ;  /* 0x00000c08040d9981 */ /* 0x000162000c1e1900 */
[----:B------:R-:W-:Y:S01]  /*0260*/  ISETP.GE.AND P1, PT, R7, UR4, PT ;  /* 0x0000000407007c0c */ /* 0x000fe2000bf26270 */
        /* <DEDUP_REMOVED lines=12> */
[----:B------:R-:W-:-:S03]  /*0330*/  IMAD.MOV.U32 R27, RZ, RZ, -0x1 ;  /* 0xffffffffff1b7424 */ /* 0x000fc600078e00ff */
        /* <DEDUP_REMOVED lines=9> */
[----:B------:R0:W5:Y:S01]  /*03d0*/  @!P1 LDG.E R27, desc[UR8][R4.64+0x44] ;  /* 0x00004408041b9981 */ /* 0x000162000c1e1900 */
[----:B------:R-:W-:-:S02]  /*03e0*/  UMOV UR4, 0x400 ;  /* 0x0000040000047882 */ /* 0x000fc40000000000 */
[----:B----4-:R-:W-:Y:S01]  /*03f0*/  ULEA UR5, UR5, UR4, 0x18 ;  /* 0x0000000405057291 */ /* 0x010fe2000f8ec0ff */
[----:B------:R-:W-:-:S05]  /*0400*/  SHF.R.U32.HI R30, RZ, 0x5, R0 ;  /* 0x00000005ff1e7819 */ /* 0x000fca0000011600 */
[----:B------:R-:W-:-:S05]  /*0410*/  LEA R29, R0, UR5, 0x2 ;  /* 0x00000005001d7c11 */ /* 0x000fca000f8e10ff */
[----:B------:R-:W-:Y:S01]  /*0420*/  IMAD R31, R0, 0x80, R29 ;  /* 0x00000080001f7824 */ /* 0x000fe200078e021d */
[----:B------:R-:W-:-:S03]  /*0430*/  LEA R32, R30, UR5, 0x2 ;  /* 0x000000051e207c11 */ /* 0x000fc6000f8e10ff */
[----:B------:R-:W-:Y:S01]  /*0440*/  IMAD R33, R0, -0x3c, R31 ;  /* 0xffffffc400217824 */ /* 0x000fe200078e021f */
[----:B------:R-:W1:Y:S01]  /*0450*/  LDCU UR4, c[0x0][0x3a4] ;  /* 0x00007480ff0477ac */ /* 0x000e620008000800 */
[----:B0-----:R-:W-:Y:S06]  /*0460*/  BAR.SYNC.DEFER_BLOCKING 0x0 ;  /* 0x0000000000007b1d */ /* 0x001fec0000010000 */
.L_x_1361:
[----:B-1----:R-:W-:Y:S01]  /*0470*/  VIADD R51, R28, -UR4 ;  /* 0x800000041c337c36 */ /* 0x002fe20008000000 */
[----:B------:R-:W-:Y:S02]  /*0480*/  UISETP.GT.U32.AND UP0, UPT, UR4, 0x1f, UPT ;  /* 0x0000001f0400788c */ /* 0x000fe4000bf04070 */
[----:B0-----:R-:W-:Y:S01]  /*0490*/  IMAD R5, RZ, RZ, -UR4 ;  /* 0x80000004ff057e24 */ /* 0x001fe2000f8e02ff */
[----:B------:R-:W-:Y:S01]  /*04a0*/  UIADD3 UR5, UPT, UPT, UR4, -0x20, URZ ;  /* 0xffffffe004057890 */ /* 0x000fe2000fffe0ff */
[----:B------:R-:W-:Y:S01]  /*04b0*/  IMAD.MOV.U32 R4, RZ, RZ, -0x1 ;  /* 0xffffffffff047424 */ /* 0x000fe200078e00ff */
[----:B------:R-:W-:Y:S01]  /*04c0*/  VIMNMX R34, PT, PT, R51, 0x6, PT ;  /* 0x0000000633227848 */ /* 0x000fe20003fe0100 */
[----:B------:R-:W-:Y:S02]  /*04d0*/  IMAD.MOV.U32 R9, RZ, RZ, RZ ;  /* 0x000000ffff097224 */ /* 0x000fe400078e00ff */
[----:B------:R-:W-:Y:S01]  /*04e0*/  IMAD.MOV.U32 R10, RZ, RZ, RZ ;  /* 0x000000ffff0a7224 */ /* 0x000fe200078e00ff */
[----:B------:R-:W-:Y:S01]  /*04f0*/  VIADDMNMX.U32 R5, R5, 0x20, R34, PT ;  /* 0x0000002005057846 */ /* 0x000fe20003800022 */
[----:B------:R-:W-:-:S02]  /*0500*/  IMAD.U32 R7, RZ, RZ, UR5 ;  /* 0x00000005ff077e24 */ /* 0x000fc4000f8e00ff */
[----:B------:R-:W-:Y:S01]  /*0510*/  IMAD.U32 R11, RZ, RZ, UR5 ;  /* 0x00000005ff0b7e24 */ /* 0x000fe2000f8e00ff */
[----:B------:R-:W-:Y:S01]  /*0520*/  SHF.L.U32 R8, R4, R5, RZ ;  /* 0x0000000504087219 */ /* 0x000fe200000006ff */
[----:B------:R-:W-:Y:S02]  /*0530*/  IMAD.MOV.U32 R6, RZ, RZ, R34 ;  /* 0x000000ffff067224 */ /* 0x000fe400078e0022 */
[----:B------:R-:W-:Y:S01]  /*0540*/  IMAD.IADD R52, R34, 0x1, -R5 ;  /* 0x0000000122347824 */ /* 0x000fe200078e0a05 */
[----:B--234-:R-:W-:Y:S06]  /*0550*/  BRA.U UP0, `(.L_x_1342) ;  /* 0x00000001001c7547 */ /* 0x01cfec000b800000 */
[----:B------:R-:W-:Y:S01]  /*0560*/  ISETP.NE.AND P0, PT, R51, RZ, PT ;  /* 0x000000ff3300720c */ /* 0x000fe20003f05270 */
[----:B------:R-:W-:Y:S02]  /*0570*/  IMAD.MOV.U32 R9, RZ, RZ, RZ ;  /* 0x000000ffff097224 */ /* 0x000fe400078e00ff */
[----:B------:R-:W-:-:S10]  /*0580*/  IMAD.MOV.U32 R11, RZ, RZ, RZ ;  /* 0x000000ffff0b7224 */ /* 0x000fd400078e00ff */
[----:B-----5:R-:W-:Y:S01]  /*0590*/  @P0 SHF.R.U32.HI R37, RZ, UR4, R3 ;  /* 0x00000004ff250c19 */ /* 0x020fe20008011603 */
[----:B------:R-:W-:Y:S02]  /*05a0*/  @P0 IMAD.MOV.U32 R10, RZ, RZ, R5 ;  /* 0x000000ffff0a0224 */ /* 0x000fe400078e0005 */
[----:B------:R-:W-:Y:S01]  /*05b0*/  @P0 IMAD.MOV.U32 R34, RZ, RZ, R52 ;  /* 0x000000ffff220224 */ /* 0x000fe200078e0034 */
[----:B------:R-:W-:-:S07]  /*05c0*/  @P0 LOP3.LUT R9, R37, R8, RZ, 0x30, !PT ;  /* 0x0000000825090212 */ /* 0x000fce00078e30ff */
.L_x_1342:
[----:B------:R-:W-:-:S04]  /*05d0*/  ISETP.NE.AND P0, PT, R34, RZ, PT ;  /* 0x000000ff2200720c */ /* 0x000fc80003f05270 */
[----:B------:R-:W-:-:S13]  /*05e0*/  ISETP.GT.U32.OR P0, PT, R11, 0x1f, !P0 ;  /* 0x0000001f0b00780c */ /* 0x000fda0004704470 */
[----:B------:R-:W-:Y:S05]  /*05f0*/  @P0 BRA `(.L_x_1343) ;  /* 0x00000000001c0947 */ /* 0x000fea0003800000 */
[----:B------:R-:W-:-:S05]  /*0600*/  IMAD.MOV R37, RZ, RZ, -R11 ;  /* 0x000000ffff257224 */ /* 0x000fca00078e0a0b */
[----:B------:R-:W-:Y:S02]  /*0610*/  VIADDMNMX.U32 R37, R37, 0x20, R34, PT ;  /* 0x0000002025257846 */ /* 0x000fe40003800022 */
[----:B-----5:R-:W-:Y:S02]  /*0620*/  SHF.R.U32.HI R34, RZ, R11, R2 ;  /* 0x0000000bff227219 */ /* 0x020fe40000011602 */
[----:B------:R-:W-:-:S04]  /*0630*/  SHF.L.U32 R37, R4, R37, RZ ;  /* 0x0000002504257219 */ /* 0x000fc800000006ff */
[----:B------:R-:W-:-:S04]  /*0640*/  LOP3.LUT R37, R34, R37, RZ, 0x30, !PT ;  /* 0x0000002522257212 */ /* 0x000fc800078e30ff */
[----:B------:R-:W-:-:S04]  /*0650*/  SHF.L.U32 R10, R37, R10, RZ ;  /* 0x0000000a250a7219 */ /* 0x000fc800000006ff */
[----:B------:R-:W-:-:S07]  /*0660*/  LOP3.LUT R9, R10, R9, RZ, 0xfc, !PT ;  /* 0x000000090a097212 */ /* 0x000fce00078efcff */
.L_x_1343:
[----:B------:R-:W-:Y:S01]  /*0670*/  IMAD.SHL.U32 R10, R9, 0x400, RZ ;  /* 0x00000400090a7824 */ /* 0x000fe200078e00ff */
[----:B------:R-:W-:Y:S01]  /*0680*/  SHF.R.U32.HI R9, RZ, 0x4, R9 ;  /* 0x00000004ff097819 */ /* 0x000fe20000011609 */
[----:B------:R0:W-:Y:S01]  /*0690*/  STS [R29], RZ ;  /* 0x000000ff1d007388 */ /* 0x0001e20000000800 */
[----:B------:R-:W-:Y:S02]  /*06a0*/  IMAD.MOV.U32 R37, RZ, RZ, R7 ;  /* 0x000000ffff257224 */ /* 0x000fe400078e0007 */
[----:B------:R-:W-:Y:S01]  /*06b0*/  LOP3.LUT R10, R10, 0x7c00, RZ, 0xc0, !PT ;  /* 0x00007c000a0a7812 */ /* 0x000fe200078ec0ff */
[----:B------:R0:W-:Y:S01]  /*06c0*/  STS [R29+0x400], RZ ;  /* 0x000400ff1d007388 */ /* 0x0001e20000000800 */
[----:B------:R-:W-:Y:S01]  /*06d0*/  LOP3.LUT R9, R9, 0xffffffe, RZ, 0xc0, !PT ;  /* 0x0ffffffe09097812 */ /* 0x000fe200078ec0ff */
[----:B------:R-:W-:Y:S02]  /*06e0*/  IMAD.MOV.U32 R11, RZ, RZ, R6 ;  /* 0x000000ffff0b7224 */ /* 0x000fe400078e0006 */
[----:B------:R0:W-:Y:S01]  /*06f0*/  STS [R29+0x800], RZ ;  /* 0x000800ff1d007388 */ /* 0x0001e20000000800 */
[----:B------:R-:W-:Y:S01]  /*0700*/  IADD3 R50, PT, PT, R9, R29, R10 ;  /* 0x0000001d09327210 */ /* 0x000fe20007ffe00a */
[----:B------:R-:W-:-:S02]  /*0710*/  IMAD.MOV.U32 R9, RZ, RZ, RZ ;  /* 0x000000ffff097224 */ /* 0x000fc400078e00ff */
[----:B------:R0:W-:Y:S01]  /*0720*/  STS [R29+0xc00], RZ ;  /* 0x000c00ff1d007388 */ /* 0x0001e20000000800 */
[----:B------:R-:W-:-:S03]  /*0730*/  IMAD.MOV.U32 R10, RZ, RZ, RZ ;  /* 0x000000ffff0a7224 */ /* 0x000fc600078e00ff */
        /* <DEDUP_REMOVED lines=29> */
[----:B------:R0:W1:Y:S01]  /*0910*/  LDS.U16 R49, [R50] ;  /* 0x0000000032317984 */ /* 0x0000620000000400 */
[----:B------:R-:W-:Y:S05]  /*0920*/  BRA.U UP0, `(.L_x_1344) ;  /* 0x00000001001c7547 */ /* 0x000fea000b800000 */
[----:B------:R-:W-:Y:S01]  /*0930*/  ISETP.NE.AND P0, PT, R51, RZ, PT ;  /* 0x000000ff3300720c */ /* 0x000fe20003f05270 */
[----:B------:R-:W-:Y:S02]  /*0940*/  HFMA2 R9, -RZ, RZ, 0, 0 ;  /* 0x00000000ff097431 */ /* 0x000fe400000001ff */
[----:B------:R-:W-:-:S10]  /*0950*/  IMAD.MOV.U32 R37, RZ, RZ, RZ ;  /* 0x000000ffff257224 */ /* 0x000fd400078e00ff */
[----:B-----5:R-:W-:Y:S01]  /*0960*/  @P0 SHF.R.U32.HI R39, RZ, UR4, R13 ;  /* 0x00000004ff270c19 */ /* 0x020fe2000801160d */
[----:B------:R-:W-:Y:S02]  /*0970*/  @P0 IMAD.MOV.U32 R10, RZ, RZ, R5 ;  /* 0x000000ffff0a0224 */ /* 0x000fe400078e0005 */
[----:B------:R-:W-:Y:S01]  /*0980*/  @P0 IMAD.MOV.U32 R11, RZ, RZ, R52 ;  /* 0x000000ffff0b0224 */ /* 0x000fe200078e0034 */
[----:B------:R-:W-:-:S07]  /*0990*/  @P0 LOP3.LUT R9, R39, R8, RZ, 0x30, !PT ;  /* 0x0000000827090212 */ /* 0x000fce00078e30ff */
.L_x_1344:
        /* <DEDUP_REMOVED lines=10> */
.L_x_1345:
[----:B------:R-:W-:Y:S01]  /*0a40*/  IMAD.SHL.U32 R10, R9, 0x400, RZ ;  /* 0x00000400090a7824 */ /* 0x000fe200078e00ff */
[----:B------:R-:W-:Y:S01]  /*0a50*/  SHF.R.U32.HI R9, RZ, 0x4, R9 ;  /* 0x00000004ff097819 */ /* 0x000fe20000011609 */
[----:B------:R-:W-:Y:S02]  /*0a60*/  IMAD.MOV.U32 R37, RZ, RZ, R7 ;  /* 0x000000ffff257224 */ /* 0x000fe400078e0007 */
[----:B------:R-:W-:Y:S01]  /*0a70*/  IMAD.MOV.U32 R34, RZ, RZ, R6 ;  /* 0x000000ffff227224 */ /* 0x000fe200078e0006 */
[----:B------:R-:W-:Y:S02]  /*0a80*/  LOP3.LUT R10, R10, 0x7c00, RZ, 0xc0, !PT ;  /* 0x00007c000a0a7812 */ /* 0x000fe400078ec0ff */
[----:B------:R-:W-:Y:S01]  /*0a90*/  LOP3.LUT R41, R9, 0xffffffe, RZ, 0xc0, !PT ;  /* 0x0ffffffe09297812 */ /* 0x000fe200078ec0ff */
[----:B-1----:R-:W-:-:S03]  /*0aa0*/  VIADD R9, R49, 0x1 ;  /* 0x0000000131097836 */ /* 0x002fc60000000000 */
[----:B------:R-:W-:Y:S02]  /*0ab0*/  IADD3 R41, PT, PT, R41, R29, R10 ;  /* 0x0000001d29297210 */ /* 0x000fe40007ffe00a */
[----:B------:R-:W-:Y:S01]  /*0ac0*/  CS2R R10, SRZ ;  /* 0x00000000000a7805 */ /* 0x000fe2000001ff00 */
[----:B------:R1:W-:Y:S04]  /*0ad0*/  STS.U16 [R50], R9 ;  /* 0x0000000932007388 */ /* 0x0003e80000000400 */
[----:B------:R1:W2:Y:S01]  /*0ae0*/  LDS.U16 R48, [R41] ;  /* 0x0000000029307984 */ /* 0x0002a20000000400 */
[----:B------:R-:W-:Y:S05]  /*0af0*/  BRA.U UP0, `(.L_x_1346) ;  /* 0x00000001001c7547 */ /* 0x000fea000b800000 */
[----:B------:R-:W-:Y:S01]  /*0b00*/  ISETP.NE.AND P0, PT, R51, RZ, PT ;  /* 0x000000ff3300720c */ /* 0x000fe20003f05270 */
[----:B------:R-:W-:Y:S02]  /*0b10*/  IMAD.MOV.U32 R10, RZ, RZ, RZ ;  /* 0x000000ffff0a7224 */ /* 0x000fe400078e00ff */
[----:B------:R-:W-:-:S10]  /*0b20*/  IMAD.MOV.U32 R37, RZ, RZ, RZ ;  /* 0x000000ffff257224 */ /* 0x000fd400078e00ff */
[----:B-1---5:R-:W-:Y:S01]  /*0b30*/  @P0 SHF.R.U32.HI R9, RZ, UR4, R15 ;  /* 0x00000004ff090c19 */ /* 0x022fe2000801160f */
[----:B------:R-:W-:Y:S02]  /*0b40*/  @P0 IMAD.MOV.U32 R11, RZ, RZ, R5 ;  /* 0x000000ffff0b0224 */ /* 0x000fe400078e0005 */
[----:B------:R-:W-:Y:S01]  /*0b50*/  @P0 IMAD.MOV.U32 R34, RZ, RZ, R52 ;  /* 0x000000ffff220224 */ /* 0x000fe200078e0034 */
[----:B------:R-:W-:-:S07]  /*0b60*/  @P0 LOP3.LUT R10, R9, R8, RZ, 0x30, !PT ;  /* 0x00000008090a0212 */ /* 0x000fce00078e30ff */
.L_x_1346:
[----:B------:R-:W-:-:S04]  /*0b70*/  ISETP.NE.AND P0, PT, R34, RZ, PT ;  /* 0x000000ff2200720c */ /* 0x000fc80003f05270 */
[----:B------:R-:W-:-:S13]  /*0b80*/  ISETP.GT.U32.OR P0, PT, R37, 0x1f, !P0 ;  /* 0x0000001f2500780c */ /* 0x000fda0004704470 */
[----:B------:R-:W-:Y:S05]  /*0b90*/  @P0 BRA `(.L_x_1347) ;  /* 0x00000000001c0947 */ /* 0x000fea0003800000 */
[----:B-1----:R-:W-:-:S05]  /*0ba0*/  IMAD.MOV R9, RZ, RZ, -R37 ;  /* 0x000000ffff097224 */ /* 0x002fca00078e0a25 */
[----:B------:R-:W-:Y:S02]  /*0bb0*/  VIADDMNMX.U32 R9, R9, 0x20, R34, PT ;  /* 0x0000002009097846 */ /* 0x000fe40003800022 */
[----:B-----5:R-:W-:Y:S02]  /*0bc0*/  SHF.R.U32.HI R34, RZ, R37, R14 ;  /* 0x00000025ff227219 */ /* 0x020fe4000001160e */
[----:B------:R-:W-:-:S04]  /*0bd0*/  SHF.L.U32 R9, R4, R9, RZ ;  /* 0x0000000904097219 */ /* 0x000fc800000006ff */
[----:B------:R-:W-:-:S04]  /*0be0*/  LOP3.LUT R34, R34, R9, RZ, 0x30, !PT ;  /* 0x0000000922227212 */ /* 0x000fc800078e30ff */
[----:B------:R-:W-:-:S04]  /*0bf0*/  SHF.L.U32 R11, R34, R11, RZ ;  /* 0x0000000b220b7219 */ /* 0x000fc800000006ff */
[----:B------:R-:W-:-:S07]  /*0c00*/  LOP3.LUT R10, R11, R10, RZ, 0xfc, !PT ;  /* 0x0000000a0b0a7212 */ /* 0x000fce00078efcff */
.L_x_1347:
[----:B-1----:R-:W-:Y:S01]  /*0c10*/  IMAD.SHL.U32 R9, R10, 0x400, RZ ;  /* 0x000004000a097824 */ /* 0x002fe200078e00ff */
[----:B------:R-:W-:Y:S01]  /*0c20*/  SHF.R.U32.HI R10, RZ, 0x4, R10 ;  /* 0x00000004ff0a7819 */ /* 0x000fe2000001160a */
[----:B------:R-:W-:Y:S02]  /*0c30*/  IMAD.MOV.U32 R11, RZ, RZ, RZ ;  /* 0x000000ffff0b7224 */ /* 0x000fe400078e00ff */
[----:B------:R-:W-:Y:S01]  /*0c40*/  IMAD.MOV.U32 R37, RZ, RZ, R7 ;  /* 0x000000ffff257224 */ /* 0x000fe200078e0007 */
[----:B------:R-:W-:Y:S01]  /*0c50*/  LOP3.LUT R34, R9, 0x7c00, RZ, 0xc0, !PT ;  /* 0x00007c0009227812 */ /* 0x000fe200078ec0ff */
[----:B------:R-:W-:Y:S01]  /*0c60*/  IMAD.MOV.U32 R36, RZ, RZ, R6 ;  /* 0x000000ffff247224 */ /* 0x000fe200078e0006 */
[----:B------:R-:W-:Y:S01]  /*0c70*/  LOP3.LUT R9, R10, 0xffffffe, RZ, 0xc0, !PT ;  /* 0x0ffffffe0a097812 */ /* 0x000fe200078ec0ff */
[----:B--2---:R-:W-:-:S03]  /*0c80*/  VIADD R10, R48, 0x1 ;  /* 0x00000001300a7836 */ /* 0x004fc60000000000 */
[----:B------:R-:W-:Y:S01]  /*0c90*/  IADD3 R34, PT, PT, R9, R29, R34 ;  /* 0x0000001d09227210 */ /* 0x000fe20007ffe022 */
[----:B------:R-:W-:Y:S01]  /*0ca0*/  IMAD.MOV.U32 R9, RZ, RZ, RZ ;  /* 0x000000ffff097224 */ /* 0x000fe200078e00ff */
[----:B------:R1:W-:Y:S04]  /*0cb0*/  STS.U16 [R41], R10 ;  /* 0x0000000a29007388 */ /* 0x0003e80000000400 */
[----:B------:R1:W2:Y:S01]  /*0cc0*/  LDS.U16 R47, [R34] ;  /* 0x00000000222f7984 */ /* 0x0002a20000000400 */
[----:B------:R-:W-:Y:S05]  /*0cd0*/  BRA.U UP0, `(.L_x_1348) ;  /* 0x00000001001c7547 */ /* 0x000fea000b800000 */
[----:B------:R-:W-:Y:S01]  /*0ce0*/  ISETP.NE.AND P0, PT, R51, RZ, PT ;  /* 0x000000ff3300720c */ /* 0x000fe20003f05270 */
[----:B------:R-:W-:Y:S02]  /*0cf0*/  IMAD.MOV.U32 R9, RZ, RZ, RZ ;  /* 0x000000ffff097224 */ /* 0x000fe400078e00ff */
[----:B------:R-:W-:-:S10]  /*0d00*/  IMAD.MOV.U32 R37, RZ, RZ, RZ ;  /* 0x000000ffff257224 */ /* 0x000fd400078e00ff */
[----:B-----5:R-:W-:Y:S01]  /*0d10*/  @P0 SHF.R.U32.HI R39, RZ, UR4, R17 ;  /* 0x00000004ff270c19 */ /* 0x020fe20008011611 */
[----:B------:R-:W-:Y:S01]  /*0d20*/  @P0 IMAD.MOV.U32 R36, RZ, RZ, R52 ;  /* 0x000000ffff240224 */ /* 0x000fe200078e0034 */
[----:B------:R-:W-:Y:S02]  /*0d30*/  @P0 MOV R11, R5 ;  /* 0x00000005000b0202 */ /* 0x000fe40000000f00 */
[----:B------:R-:W-:-:S07]  /*0d40*/  @P0 LOP3.LUT R9, R39, R8, RZ, 0x30, !PT ;  /* 0x0000000827090212 */ /* 0x000fce00078e30ff */
.L_x_1348:
[----:B------:R-:W-:-:S04]  /*0d50*/  ISETP.NE.AND P0, PT, R36, RZ, PT ;  /* 0x000000ff2400720c */ /* 0x000fc80003f05270 */
[----:B------:R-:W-:-:S13]  /*0d60*/  ISETP.GT.U32.OR P0, PT, R37, 0x1f, !P0 ;  /* 0x0000001f2500780c */ /* 0x000fda0004704470 */
[----:B------:R-:W-:Y:S05]  /*0d70*/  @P0 BRA `(.L_x_1349) ;  /* 0x00000000001c0947 */ /* 0x000fea0003800000 */
[----:B------:R-:W-:Y:S01]  /*0d80*/  IMAD.MOV R39, RZ, RZ, -R37 ;  /* 0x000000ffff277224 */ /* 0x000fe200078e0a25 */
[----:B-1---5:R-:W-:-:S04]  /*0d90*/  SHF.R.U32.HI R10, RZ, R37, R16 ;  /* 0x00000025ff0a7219 */ /* 0x022fc80000011610 */
[----:B------:R-:W-:-:S04]  /*0da0*/  VIADDMNMX.U32 R39, R39, 0x20, R36, PT ;  /* 0x0000002027277846 */ /* 0x000fc80003800024 */
[----:B------:R-:W-:-:S04]  /*0db0*/  SHF.L.U32 R39, R4, R39, RZ ;  /* 0x0000002704277219 */ /* 0x000fc800000006ff */
[----:B------:R-:W-:-:S04]  /*0dc0*/  LOP3.LUT R10, R10, R39, RZ, 0x30, !PT ;  /* 0x000000270a0a7212 */ /* 0x000fc800078e30ff */
[----:B------:R-:W-:-:S04]  /*0dd0*/  SHF.L.U32 R10, R10, R11, RZ ;  /* 0x0000000b0a0a7219 */ /* 0x000fc800000006ff */
[----:B------:R-:W-:-:S07]  /*0de0*/  LOP3.LUT R9, R10, R9, RZ, 0xfc, !PT ;  /* 0x000000090a097212 */ /* 0x000fce00078efcff */
.L_x_1349:
[----:B-1----:R-:W-:Y:S01]  /*0df0*/  IMAD.SHL.U32 R10, R9, 0x400, RZ ;  /* 0x00000400090a7824 */ /* 0x002fe200078e00ff */
[----:B------:R-:W-:Y:S01]  /*0e00*/  SHF.R.U32.HI R9, RZ, 0x4, R9 ;  /* 0x00000004ff097819 */ /* 0x000fe20000011609 */
[----:B------:R-:W-:Y:S02]  /*0e10*/  IMAD.MOV.U32 R39, RZ, RZ, R7 ;  /* 0x000000ffff277224 */ /* 0x000fe400078e0007 */
[----:B------:R-:W-:Y:S01]  /*0e20*/  IMAD.MOV.U32 R37, RZ, RZ, R6 ;  /* 0x000000ffff257224 */ /* 0x000fe200078e0006 */
[----:B------:R-:W-:Y:S02]  /*0e30*/  LOP3.LUT R10, R10, 0x7c00, RZ, 0xc0, !PT ;  /* 0x00007c000a0a7812 */ /* 0x000fe400078ec0ff */
[----:B------:R-:W-:Y:S01]  /*0e40*/  LOP3.LUT R36, R9, 0xffffffe, RZ, 0xc0, !PT ;  /* 0x0ffffffe09247812 */ /* 0x000fe200078ec0ff */
[----:B--2---:R-:W-:-:S03]  /*0e50*/  VIADD R9, R47, 0x1 ;  /* 0x000000012f097836 */ /* 0x004fc60000000000 */
        /* <DEDUP_REMOVED lines=12> */
.L_x_1350:
[----:B------:R-:W-:-:S04]  /*0f20*/  ISETP.NE.AND P0, PT, R37, RZ, PT ;  /* 0x000000ff2500720c */ /* 0x000fc80003f05270 */
[----:B------:R-:W-:-:S13]  /*0f30*/  ISETP.GT.U32.OR P0, PT, R39, 0x1f, !P0 ;  /* 0x0000001f2700780c */ /* 0x000fda0004704470 */
[----:B------:R-:W-:Y:S05]  /*0f40*/  @P0 BRA `(.L_x_1351) ;  /* 0x00000000001c0947 */ /* 0x000fea0003800000 */
[----:B------:R-:W-:-:S05]  /*0f50*/  IMAD.MOV R38, RZ, RZ, -R39 ;  /* 0x000000ffff267224 */ /* 0x000fca00078e0a27 */
[----:B-1----:R-:W-:Y:S02]  /*0f60*/  VIADDMNMX.U32 R9, R38, 0x20, R37, PT ;  /* 0x0000002026097846 */ /* 0x002fe40003800025 */
[----:B-----5:R-:W-:Y:S02]  /*0f70*/  SHF.R.U32.HI R38, RZ, R39, R18 ;  /* 0x00000027ff267219 */ /* 0x020fe40000011612 */
[----:B------:R-:W-:-:S04]  /*0f80*/  SHF.L.U32 R9, R4, R9, RZ ;  /* 0x0000000904097219 */ /* 0x000fc800000006ff */
[----:B------:R-:W-:-:S04]  /*0f90*/  LOP3.LUT R38, R38, R9, RZ, 0x30, !PT ;  /* 0x0000000926267212 */ /* 0x000fc800078e30ff */
[----:B------:R-:W-:-:S04]  /*0fa0*/  SHF.L.U32 R11, R38, R11, RZ ;  /* 0x0000000b260b7219 */ /* 0x000fc800000006ff */
[----:B------:R-:W-:-:S07]  /*0fb0*/  LOP3.LUT R10, R11, R10, RZ, 0xfc, !PT ;  /* 0x0000000a0b0a7212 */ /* 0x000fce00078efcff */
.L_x_1351:
[----:B-1----:R-:W-:Y:S01]  /*0fc0*/  IMAD.SHL.U32 R9, R10, 0x400, RZ ;  /* 0x000004000a097824 */ /* 0x002fe200078e00ff */
[----:B------:R-:W-:Y:S01]  /*0fd0*/  SHF.R.U32.HI R11, RZ, 0x4, R10 ;  /* 0x00000004ff0b7819 */ /* 0x000fe2000001160a */
[----:B------:R-:W-:Y:S02]  /*0fe0*/  IMAD.MOV.U32 R39, RZ, RZ, R7 ;  /* 0x000000ffff277224 */ /* 0x000fe400078e0007 */
[----:B------:R-:W-:Y:S01]  /*0ff0*/  IMAD.MOV.U32 R38, RZ, RZ, R6 ;  /* 0x000000ffff267224 */ /* 0x000fe200078e0006 */
[----:B------:R-:W-:Y:S01]  /*1000*/  LOP3.LUT R10, R9, 0x7c00, RZ, 0xc0, !PT ;  /* 0x00007c00090a7812 */ /* 0x000fe200078ec0ff */
[----:B--2---:R-:W-:Y:S01]  /*1010*/  VIADD R9, R46, 0x1 ;  /* 0x000000012e097836 */ /* 0x004fe20000000000 */
[----:B------:R-:W-:-:S04]  /*1020*/  LOP3.LUT R11, R11, 0xffffffe, RZ, 0xc0, !PT ;  /* 0x0ffffffe0b0b7812 */ /* 0x000fc800078ec0ff */
[----:B------:R-:W-:Y:S01]  /*1030*/  IADD3 R37, PT, PT, R11, R29, R10 ;  /* 0x0000001d0b257210 */ /* 0x000fe20007ffe00a */
[----:B------:R1:W-:Y:S01]  /*1040*/  STS.U16 [R36], R9 ;  /* 0x0000000924007388 */ /* 0x0003e20000000400 */
[----:B------:R-:W-:-:S03]  /*1050*/  CS2R R10, SRZ ;  /* 0x00000000000a7805 */ /* 0x000fc6000001ff00 */
        /* <DEDUP_REMOVED lines=9> */
.L_x_1352:
        /* <DEDUP_REMOVED lines=10> */
.L_x_1353:
[----:B-1----:R-:W-:Y:S01]  /*1190*/  IMAD.SHL.U32 R9, R10, 0x400, RZ ;  /* 0x000004000a097824 */ /* 0x002fe200078e00ff */
[----:B------:R-:W-:Y:S01]  /*11a0*/  SHF.R.U32.HI R10, RZ, 0x4, R10 ;  /* 0x00000004ff0a7819 */ /* 0x000fe2000001160a */
[----:B------:R-:W-:Y:S02]  /*11b0*/  IMAD.MOV.U32 R11, RZ, RZ, RZ ;  /* 0x000000ffff0b7224 */ /* 0x000fe400078e00ff */
[----:B------:R-:W-:Y:S01]  /*11c0*/  IMAD.MOV.U32 R43, RZ, RZ, R7 ;  /* 0x000000ffff2b7224 */ /* 0x000fe200078e0007 */
[----:B------:R-:W-:Y:S01]  /*11d0*/  LOP3.LUT R38, R9, 0x7c00, RZ, 0xc0, !PT ;  /* 0x00007c0009267812 */ /* 0x000fe200078ec0ff */
[----:B------:R-:W-:Y:S01]  /*11e0*/  IMAD.MOV.U32 R39, RZ, RZ, R6 ;  /* 0x000000ffff277224 */ /* 0x000fe200078e0006 */
[----:B------:R-:W-:Y:S02]  /*11f0*/  LOP3.LUT R9, R10, 0xffffffe, RZ, 0xc0, !PT ;  /* 0x0ffffffe0a097812 */ /* 0x000fe400078ec0ff */
[----:B--2---:R-:W-:Y:S02]  /*1200*/  IADD3 R10, PT, PT, R45, 0x1, RZ ;  /* 0x000000012d0a7810 */ /* 0x004fe40007ffe0ff */
[----:B------:R-:W-:Y:S01]  /*1210*/  IADD3 R38, PT, PT, R9, R29, R38 ;  /* 0x0000001d09267210 */ /* 0x000fe20007ffe026 */
[----:B------:R-:W-:-:S02]  /*1220*/  IMAD.MOV.U32 R9, RZ, RZ, RZ ;  /* 0x000000ffff097224 */ /* 0x000fc400078e00ff */
[----:B------:R1:W-:Y:S04]  /*1230*/  STS.U16 [R37], R10 ;  /* 0x0000000a25007388 */ /* 0x0003e80000000400 */
[----:B------:R1:W2:Y:S01]  /*1240*/  LDS.U16 R44, [R38] ;  /* 0x00000000262c7984 */ /* 0x0002a20000000400 */
[----:B------:R-:W-:Y:S05]  /*1250*/  BRA.U UP0, `(.L_x_1354) ;  /* 0x00000001001c7547 */ /* 0x000fea000b800000 */
[----:B------:R-:W-:Y:S01]  /*1260*/  ISETP.NE.AND P0, PT, R51, RZ, PT ;  /* 0x000000ff3300720c */ /* 0x000fe20003f05270 */
[----:B------:R-:W-:Y:S02]  /*1270*/  IMAD.MOV.U32 R9, RZ, RZ, RZ ;  /* 0x000000ffff097224 */ /* 0x000fe400078e00ff */
[----:B------:R-:W-:-:S10]  /*1280*/  IMAD.MOV.U32 R43, RZ, RZ, RZ ;  /* 0x000000ffff2b7224 */ /* 0x000fd400078e00ff */
[----:B-----5:R-:W-:Y:S01]  /*1290*/  @P0 SHF.R.U32.HI R53, RZ, UR4, R23 ;  /* 0x00000004ff350c19 */ /* 0x020fe20008011617 */
[----:B------:R-:W-:Y:S02]  /*12a0*/  @P0 IMAD.MOV.U32 R11, RZ, RZ, R5 ;  /* 0x000000ffff0b0224 */ /* 0x000fe400078e0005 */
[----:B------:R-:W-:Y:S01]  /*12b0*/  @P0 IMAD.MOV.U32 R39, RZ, RZ, R52 ;  /* 0x000000ffff270224 */ /* 0x000fe200078e0034 */
[----:B------:R-:W-:-:S07]  /*12c0*/  @P0 LOP3.LUT R9, R53, R8, RZ, 0x30, !PT ;  /* 0x0000000835090212 */ /* 0x000fce00078e30ff */
.L_x_1354:
        /* <DEDUP_REMOVED lines=10> */
.L_x_1355:
        /* <DEDUP_REMOVED lines=19> */
.L_x_1356:
        /* <DEDUP_REMOVED lines=10> */
.L_x_1357:
[----:B-1----:R-:W-:Y:S01]  /*1540*/  IMAD.SHL.U32 R9, R10, 0x400, RZ ;  /* 0x000004000a097824 */ /* 0x002fe200078e00ff */
[----:B------:R-:W-:Y:S01]  /*1550*/  SHF.R.U32.HI R10, RZ, 0x4, R10 ;  /* 0x00000004ff0a7819 */ /* 0x000fe2000001160a */
[----:B------:R-:W-:-:S03]  /*1560*/  HFMA2 R11, -RZ, RZ, 0, 0 ;  /* 0x00000000ff0b7431 */ /* 0x000fc600000001ff */
[----:B------:R-:W-:Y:S02]  /*1570*/  LOP3.LUT R40, R9, 0x7c00, RZ, 0xc0, !PT ;  /* 0x00007c0009287812 */ /* 0x000fe400078ec0ff */
        /* <DEDUP_REMOVED lines=8> */
[----:B------:R-:W-:-:S12]  /*1600*/  IMAD.MOV.U32 R9, RZ, RZ, RZ ;  /* 0x000000ffff097224 */ /* 0x000fd800078e00ff */
[----:B-----5:R-:W-:Y:S01]  /*1610*/  @P0 SHF.R.U32.HI R7, RZ, UR4, R27 ;  /* 0x00000004ff070c19 */ /* 0x020fe2000801161b */
[----:B------:R-:W-:Y:S02]  /*1620*/  @P0 IMAD.MOV.U32 R11, RZ, RZ, R5 ;  /* 0x000000ffff0b0224 */ /* 0x000fe400078e0005 */
[----:B------:R-:W-:Y:S01]  /*1630*/  @P0 IMAD.MOV.U32 R6, RZ, RZ, R52 ;  /* 0x000000ffff060224 */ /* 0x000fe200078e0034 */
[----:B------:R-:W-:Y:S01]  /*1640*/  @P0 LOP3.LUT R9, R7, R8, RZ, 0x30, !PT ;  /* 0x0000000807090212 */ /* 0x000fe200078e30ff */
[----:B------:R-:W-:-:S07]  /*1650*/  IMAD.MOV.U32 R7, RZ, RZ, RZ ;  /* 0x000000ffff077224 */ /* 0x000fce00078e00ff */
.L_x_1358:
        /* <DEDUP_REMOVED lines=10> */
.L_x_1359:
[----:B------:R-:W-:Y:S01]  /*1700*/  IMAD.SHL.U32 R4, R9, 0x400, RZ ;  /* 0x0000040009047824 */ /* 0x000fe200078e00ff */
[----:B------:R-:W-:Y:S01]  /*1710*/  SHF.R.U32.HI R9, RZ, 0x4, R9 ;  /* 0x00000004ff097819 */ /* 0x000fe20000011609 */
[----:B--2---:R-:W-:Y:S01]  /*1720*/  VIADD R5, R42, 0x1 ;  /* 0x000000012a057836 */ /* 0x004fe20000000000 */
[----:B------:R-:W2:Y:S01]  /*1730*/  S2R R86, SR_LANEID ;  /* 0x0000000000567919 */ /* 0x000ea20000000000 */
[----:B------:R-:W3:Y:S01]  /*1740*/  S2UR UR6, SR_CgaCtaId ;  /* 0x00000000000679c3 */ /* 0x000ee20000008800 */
[----:B------:R-:W-:Y:S01]  /*1750*/  LOP3.LUT R4, R4, 0x7c00, RZ, 0xc0, !PT ;  /* 0x00007c0004047812 */ /* 0x000fe200078ec0ff */
[----:B------:R-:W-:Y:S01]  /*1760*/  UMOV UR5, 0x400 ;  /* 0x0000040000057882 */ /* 0x000fe20000000000 */
[----:B------:R-:W-:Y:S01]  /*1770*/  LOP3.LUT R9, R9, 0xffffffe, RZ, 0xc0, !PT ;  /* 0x0ffffffe09097812 */ /* 0x000fe200078ec0ff */
[----:B------:R-:W-:Y:S01]  /*1780*/  STS.U16 [R40], R5 ;  /* 0x0000000528007388 */ /* 0x000fe20000000400 */
[----:B------:R-:W-:Y:S01]  /*1790*/  ISETP.NE.AND P2, PT, R30, 0x6, PT ;  /* 0x000000061e00780c */ /* 0x000fe20003f45270 */
[----:B------:R-:W-:Y:S01]  /*17a0*/  UIADD3 UR4, UPT, UPT, UR4, 0x6, URZ ;  /* 0x0000000604047890 */ /* 0x000fe2000fffe0ff */
[----:B------:R-:W-:-:S02]  /*17b0*/  IADD3 R51, PT, PT, R9, R29, R4 ;  /* 0x0000001d09337210 */ /* 0x000fc40007ffe004 */
[----:B------:R-:W-:-:S03]  /*17c0*/  ISETP.NE.AND P3, PT, R30, 0x7, PT ;  /* 0x000000071e00780c */ /* 0x000fc60003f65270 */
[----:B------:R-:W4:Y:S01]  /*17d0*/  LDS.U16 R52, [R51] ;  /* 0x0000000033347984 */ /* 0x000f220000000400 */
[----:B---3--:R-:W-:Y:S01]  /*17e0*/  ULEA UR5, UR6, UR5, 0x18 ;  /* 0x0000000506057291 */ /* 0x008fe2000f8ec0ff */
[----:B--2---:R-:W-:Y:S01]  /*17f0*/  ISETP.NE.AND P1, PT, R86, 0x1f, PT ;  /* 0x0000001f5600780c */ /* 0x004fe20003f25270 */
[----:B----4-:R-:W-:-:S05]  /*1800*/  VIADD R4, R52, 0x1 ;  /* 0x0000000134047836 */ /* 0x010fca0000000000 */
[----:B------:R-:W-:Y:S01]  /*1810*/  STS.U16 [R51], R4 ;  /* 0x0000000433007388 */ /* 0x000fe20000000400 */
[----:B------:R-:W-:Y:S06]  /*1820*/  BAR.SYNC.DEFER_BLOCKING 0x0 ;  /* 0x0000000000007b1d */ /* 0x000fec0000010000 */
[----:B------:R-:W-:Y:S04]  /*1830*/  LDS R79, [R31] ;  /* 0x000000001f4f7984 */ /* 0x000fe80000000800 */
[----:B------:R-:W2:Y:S04]  /*1840*/  LDS R80, [R31+0x4] ;  /* 0x000004001f507984 */ /* 0x000ea80000000800 */
[----:B------:R-:W3:Y:S04]  /*1850*/  LDS R81, [R31+0x8] ;  /* 0x000008001f517984 */ /* 0x000ee80000000800 */
[----:B------:R-:W4:Y:S04]  /*1860*/  LDS R82, [R31+0xc] ;  /* 0x00000c001f527984 */ /* 0x000f280000000800 */
[----:B------:R-:W0:Y:S04]  /*1870*/  LDS R83, [R31+0x10] ;  /* 0x000010001f537984 */ /* 0x000e280000000800 */
[----:B------:R-:W1:Y:S04]  /*1880*/  LDS R84, [R31+0x14] ;  /* 0x000014001f547984 */ /* 0x000e680000000800 */
[----:B------:R-:W1:Y:S04]  /*1890*/  LDS R5, [R31+0x18] ;  /* 0x000018001f057984 */ /* 0x000e680000000800 */
[----:B------:R-:W1:Y:S04]  /*18a0*/  LDS R77, [R31+0x1c] ;  /* 0x00001c001f4d7984 */ /* 0x000e680000000800 */
[----:B------:R-:W1:Y:S04]  /*18b0*/  LDS R76, [R31+0x20] ;  /* 0x000020001f4c7984 */ /* 0x000e680000000800 */
[----:B------:R-:W1:Y:S04]  /*18c0*/  LDS R75, [R31+0x24] ;  /* 0x000024001f4b7984 */ /* 0x000e680000000800 */
[----:B------:R-:W1:Y:S04]  /*18d0*/  LDS R74, [R31+0x28] ;  /* 0x000028001f4a7984 */ /* 0x000e680000000800 */
[----:B------:R-:W1:Y:S01]  /*18e0*/  LDS R73, [R31+0x2c] ;  /* 0x00002c001f497984 */ /* 0x000e620000000800 */
[----:B--2---:R-:W-:-:S03]  /*18f0*/  IMAD.IADD R80, R79, 0x1, R80 ;  /* 0x000000014f507824 */ /* 0x004fc600078e0250 */
[----:B------:R-:W2:Y:S01]  /*1900*/  LDS R72, [R31+0x30] ;  /* 0x000030001f487984 */ /* 0x000ea20000000800 */
[----:B---3--:R-:W-:-:S03]  /*1910*/  IMAD.IADD R81, R81, 0x1, R80 ;  /* 0x0000000151517824 */ /* 0x008fc600078e0250 */
[----:B------:R-:W3:Y:S01]  /*1920*/  LDS R71, [R31+0x34] ;  /* 0x000034001f477984 */ /* 0x000ee20000000800 */
[----:B----4-:R-:W-:-:S03]  /*1930*/  IMAD.IADD R82, R82, 0x1, R81 ;  /* 0x0000000152527824 */ /* 0x010fc600078e0251 */
[----:B------:R-:W4:Y:S01]  /*1940*/  LDS R70, [R31+0x38] ;  /* 0x000038001f467984 */ /* 0x000f220000000800 */
[----:B0-----:R-:W-:-:S03]  /*1950*/  IMAD.IADD R83, R83, 0x1, R82 ;  /* 0x0000000153537824 */ /* 0x001fc600078e0252 */
[----:B------:R-:W0:Y:S01]  /*1960*/  LDS R69, [R31+0x3c] ;  /* 0x00003c001f457984 */ /* 0x000e220000000800 */
[----:B-1----:R-:W-:-:S03]  /*1970*/  IMAD.IADD R84, R84, 0x1, R83 ;  /* 0x0000000154547824 */ /* 0x002fc600078e0253 */
[----:B------:R-:W1:Y:S01]  /*1980*/  LDS R68, [R31+0x40] ;  /* 0x000040001f447984 */ /* 0x000e620000000800 */
[----:B------:R-:W-:-:S03]  /*1990*/  IMAD.IADD R78, R5, 0x1, R84 ;  /* 0x00000001054e7824 */ /* 0x000fc600078e0254 */
        /* <DEDUP_REMOVED lines=11> */
[----:B--2---:R-:W-:-:S03]  /*1a50*/  IMAD.IADD R72, R72, 0x1, R73 ;  /* 0x0000000148487824 */ /* 0x004fc600078e0249 */
[----:B------:R-:W2:Y:S02]  /*1a60*/  LDS R61, [R31+0x5c] ;  /* 0x00005c001f3d7984 */ /* 0x000ea40000000800 */
[----:B---3--:R-:W-:Y:S02]  /*1a70*/  IADD3 R71, PT, PT, R71, R72, RZ ;  /* 0x0000004847477210 */ /* 0x008fe40007ffe0ff */
[----:B------:R-:W3:Y:S03]  /*1a80*/  LDS R60, [R31+0x60] ;  /* 0x000060001f3c7984 */ /* 0x000ee60000000800 */
[----:B----4-:R-:W-:Y:S01]  /*1a90*/  IMAD.IADD R70, R70, 0x1, R71 ;  /* 0x0000000146467824 */ /* 0x010fe200078e0247 */
[----:B------:R-:W4:Y:S03]  /*1aa0*/  LDS R59, [R31+0x64] ;  /* 0x000064001f3b7984 */ /* 0x000f260000000800 */
[----:B0-----:R-:W-:Y:S01]  /*1ab0*/  IMAD.IADD R69, R69, 0x1, R70 ;  /* 0x0000000145457824 */ /* 0x001fe200078e0246 */
[----:B------:R-:W0:Y:S03]  /*1ac0*/  LDS R58, [R31+0x68] ;  /* 0x000068001f3a7984 */ /* 0x000e260000000800 */
[----:B-1----:R-:W-:Y:S01]  /*1ad0*/  IMAD.IADD R68, R68, 0x1, R69 ;  /* 0x0000000144447824 */ /* 0x002fe200078e0245 */
[----:B------:R-:W1:Y:S03]  /*1ae0*/  LDS R57, [R31+0x6c] ;  /* 0x00006c001f397984 */ /* 0x000e660000000800 */
[----:B------:R-:W-:Y:S01]  /*1af0*/  IMAD.IADD R67, R67, 0x1, R68 ;  /* 0x0000000143437824 */ /* 0x000fe200078e0244 */
        /* <DEDUP_REMOVED lines=9> */
[----:B------:R-:W-:-:S04]  /*1b90*/  IMAD.IADD R62, R62, 0x1, R63 ;  /* 0x000000013e3e7824 */ /* 0x000fc800078e023f */
[----:B--2---:R-:W-:-:S04]  /*1ba0*/  IMAD.IADD R61, R61, 0x1, R62 ;  /* 0x000000013d3d7824 */ /* 0x004fc800078e023e */
[----:B---3--:R-:W-:-:S04]  /*1bb0*/  IMAD.IADD R60, R60, 0x1, R61 ;  /* 0x000000013c3c7824 */ /* 0x008fc800078e023d */
[----:B----4-:R-:W-:-:S04]  /*1bc0*/  IMAD.IADD R59, R59, 0x1, R60 ;  /* 0x000000013b3b7824 */ /* 0x010fc800078e023c */
[----:B0-----:R-:W-:-:S04]  /*1bd0*/  IMAD.IADD R58, R58, 0x1, R59 ;  /* 0x000000013a3a7824 */ /* 0x001fc800078e023b */
[----:B-1----:R-:W-:-:S04]  /*1be0*/  IMAD.IADD R57, R57, 0x1, R58 ;  /* 0x0000000139397824 */ /* 0x002fc800078e023a */
[----:B------:R-:W-:-:S04]  /*1bf0*/  IMAD.IADD R56, R56, 0x1, R57 ;  /* 0x0000000138387824 */ /* 0x000fc800078e0239 */
[----:B------:R-:W-:-:S04]  /*1c00*/  IMAD.IADD R55, R55, 0x1, R56 ;  /* 0x0000000137377824 */ /* 0x000fc800078e0238 */
[----:B------:R-:W-:-:S04]  /*1c10*/  IMAD.IADD R54, R54, 0x1, R55 ;  /* 0x0000000136367824 */ /* 0x000fc800078e0237 */
[----:B------:R-:W-:-:S04]  /*1c20*/  IMAD.IADD R53, R53, 0x1, R54 ;  /* 0x0000000135357824 */ /* 0x000fc800078e0236 */
[----:B------:R-:W-:-:S05]  /*1c30*/  IMAD.IADD R85, R4, 0x1, R53 ;  /* 0x0000000104557824 */ /* 0x000fca00078e0235 */
[----:B------:R-:W0:Y:S02]  /*1c40*/  SHFL.UP P0, R4, R85, 0x1, RZ ;  /* 0x0420000055047989 */ /* 0x000e2400000000ff */
[----:B0-----:R-:W-:-:S05]  /*1c50*/  @P0 IMAD.IADD R4, R85, 0x1, R4 ;  /* 0x0000000155040824 */ /* 0x001fca00078e0204 */
[----:B------:R-:W0:Y:S02]  /*1c60*/  SHFL.UP P0, R5, R4, 0x2, RZ ;  /* 0x0440000004057989 */ /* 0x000e2400000000ff */
[----:B0-----:R-:W-:-:S05]  /*1c70*/  @P0 IADD3 R5, PT, PT, R4, R5, RZ ;  /* 0x0000000504050210 */ /* 0x001fca0007ffe0ff */
        /* <DEDUP_REMOVED lines=21> */
[C---:B-1----:R-:W-:Y:S01]  /*1dd0*/  IMAD.IADD R8, R7.reuse, 0x1, R8 ;  /* 0x0000000107087824 */ /* 0x042fe200078e0208 */
[----:B------:R-:W-:Y:S02]  /*1de0*/  ISETP.NE.AND P0, PT, R30, 0x5, PT ;  /* 0x000000051e00780c */ /* 0x000fe40003f05270 */
[----:B------:R-:W-:Y:S01]  /*1df0*/  SEL R35, R7, R35, !P1 ;  /* 0x0000002307237207 */ /* 0x000fe20004800000 */
[----:B------:R-:W-:Y:S01]  /*1e00*/  IMAD.IADD R9, R9, 0x1, R8 ;  /* 0x0000000109097824 */ /* 0x000fe200078e0208 */
[----:B------:R-:W-:Y:S02]  /*1e10*/  ISETP.NE.AND P1, PT, R86, RZ, PT ;  /* 0x000000ff5600720c */ /* 0x000fe40003f25270 */
[----:B------:R-:W-:Y:S01]  /*1e20*/  SEL R35, R8, R35, !P0 ;  /* 0x0000002308237207 */ /* 0x000fe20004000000 */
[----:B------:R-:W-:Y:S01]  /*1e30*/  IMAD.IADD R10, R10, 0x1, R9 ;  /* 0x000000010a0a7824 */ /* 0x000fe200078e0209 */
[----:B------:R-:W-:-:S02]  /*1e40*/  ISETP.GT.U32.AND P0, PT, R0, 0x1f, PT ;  /* 0x0000001f0000780c */ /* 0x000fc40003f04070 */
[----:B------:R-:W-:Y:S01]  /*1e50*/  SEL R35, R9, R35, !P2 ;  /* 0x0000002309237207 */ /* 0x000fe20005000000 */
[----:B------:R-:W-:Y:S01]  /*1e60*/  IMAD.IADD R11, R11, 0x1, R10 ;  /* 0x000000010b0b7824 */ /* 0x000fe200078e020a */
[----:B------:R-:W-:Y:S02]  /*1e70*/  ISETP.GT.U32.OR P2, PT, R0, 0x1f, P1 ;  /* 0x0000001f0000780c */ /* 0x000fe40000f44470 */
[----:B------:R-:W-:Y:S02]  /*1e80*/  SEL R4, R85, RZ, P1 ;  /* 0x000000ff55047207 */ /* 0x000fe40000800000 */
[----:B------:R-:W-:-:S05]  /*1e90*/  SEL R35, R10, R35, !P3 ;  /* 0x000000230a237207 */ /* 0x000fca0005800000 */
[----:B------:R-:W-:Y:S01]  /*1ea0*/  @P0 IMAD.IADD R85, R35, 0x1, R4 ;  /* 0x0000000123550824 */ /* 0x000fe200078e0204 */
[----:B------:R-:W-:-:S03]  /*1eb0*/  ISETP.NE.AND P0, PT, R0, RZ, PT ;  /* 0x000000ff0000720c */ /* 0x000fc60003f05270 */
[----:B------:R-:W-:-:S05]  /*1ec0*/  @!P2 IMAD.U32 R85, R11, 0x10000, RZ ;  /* 0x000100000b55a824 */ /* 0x000fca00078e00ff */
[----:B------:R-:W-:Y:S01]  /*1ed0*/  @!P2 STS [UR5+0x8428], R85 ;  /* 0x00842855ff00a988 */ /* 0x000fe20008000805 */
[----:B------:R-:W-:Y:S06]  /*1ee0*/  BAR.SYNC.DEFER_BLOCKING 0x0 ;  /* 0x0000000000007b1d */ /* 0x000fec0000010000 */
[----:B------:R-:W0:Y:S02]  /*1ef0*/  LDS R4, [UR5+0x8428] ;  /* 0x00842805ff047984 */ /* 0x000e240008000800 */
[----:B0-----:R-:W-:Y:S02]  /*1f00*/  SEL R4, R4, RZ, P0 ;  /* 0x000000ff04047207 */ /* 0x001fe40000000000 */
[----:B------:R-:W-:-:S03]  /*1f10*/  ISETP.LE.AND P0, PT, R28, UR4, PT ;  /* 0x000000041c007c0c */ /* 0x000fc6000bf03270 */
[----:B------:R-:W-:-:S04]  /*1f20*/  IMAD.IADD R4, R4, 0x1, R85 ;  /* 0x0000000104047824 */ /* 0x000fc800078e0255 */
[--C-:B------:R-:W-:Y:S01]  /*1f30*/  IMAD.IADD R6, R79, 0x1, R4.reuse ;  /* 0x000000014f067824 */ /* 0x100fe200078e0204 */
[-C--:B------:R-:W-:Y:S01]  /*1f40*/  IADD3 R78, PT, PT, R78, R4.reuse, RZ ;  /* 0x000000044e4e7210 */ /* 0x080fe20007ffe0ff */
[--C-:B------:R-:W-:Y:S01]  /*1f50*/  IMAD.IADD R80, R80, 0x1, R4.reuse ;  /* 0x0000000150507824 */ /* 0x100fe200078e0204 */
[----:B------:R-:W-:Y:S01]  /*1f60*/  IADD3 R57, PT, PT, R57, R4, RZ ;  /* 0x0000000439397210 */ /* 0x000fe20007ffe0ff */
[--C-:B------:R-:W-:Y:S01]  /*1f70*/  IMAD.IADD R8, R81, 0x1, R4.reuse ;  /* 0x0000000151087824 */ /* 0x100fe200078e0204 */
[----:B------:R-:W-:Y:S01]  /*1f80*/  STS [R31], R4 ;  /* 0x000000041f007388 */ /* 0x000fe20000000800 */
        /* <DEDUP_REMOVED lines=65> */
[----:B------:R-:W4:Y:S04]  /*23a0*/  LDS.U16 R7, [R38] ;  /* 0x0000000026077984 */ /* 0x000f280000000400 */
[----:B------:R-:W4:Y:S04]  /*23b0*/  LDS.U16 R6, [R39] ;  /* 0x0000000027067984 */ /* 0x000f280000000400 */
[----:B------:R-:W4:Y:S04]  /*23c0*/  LDS.U16 R9, [R40] ;  /* 0x0000000028097984 */ /* 0x000f280000000400 */
[----:B------:R-:W4:Y:S01]  /*23d0*/  LDS.U16 R51, [R51] ;  /* 0x0000000033337984 */ /* 0x000f220000000400 */
[----:B0-----:R-:W-:-:S02]  /*23e0*/  IMAD.IADD R50, R49, 0x1, R50 ;  /* 0x0000000131327824 */ /* 0x001fc400078e0232 */
[----:B-1----:R-:W-:Y:S02]  /*23f0*/  IMAD.IADD R41, R48, 0x1, R41 ;  /* 0x0000000130297824 */ /* 0x002fe400078e0229 */
[----:B--2---:R-:W-:Y:S02]  /*2400*/  IMAD.IADD R34, R47, 0x1, R34 ;  /* 0x000000012f227824 */ /* 0x004fe400078e0222 */
[----:B---3--:R-:W-:Y:S02]  /*2410*/  IMAD.IADD R46, R46, 0x1, R5 ;  /* 0x000000012e2e7824 */ /* 0x008fe400078e0205 */
[----:B----4-:R-:W-:Y:S02]  /*2420*/  IMAD.IADD R8, R45, 0x1, R4 ;  /* 0x000000012d087824 */ /* 0x010fe400078e0204 */
[----:B------:R-:W-:Y:S02]  /*2430*/  IMAD.IADD R44, R44, 0x1, R7 ;  /* 0x000000012c2c7824 */ /* 0x000fe400078e0207 */
[----:B------:R-:W-:-:S02]  /*2440*/  IMAD.IADD R10, R43, 0x1, R6 ;  /* 0x000000012b0a7824 */ /* 0x000fc400078e0206 */
[----:B------:R-:W-:Y:S02]  /*2450*/  IMAD.IADD R11, R42, 0x1, R9 ;  /* 0x000000012a0b7824 */ /* 0x000fe400078e0209 */
[----:B------:R-:W-:Y:S01]  /*2460*/  IMAD.IADD R51, R52, 0x1, R51 ;  /* 0x0000000134337824 */ /* 0x000fe200078e0233 */
[----:B------:R-:W-:Y:S06]  /*2470*/  BAR.SYNC.DEFER_BLOCKING 0x0 ;  /* 0x0000000000007b1d */ /* 0x000fec0000010000 */
[----:B------:R-:W-:Y:S05]  /*2480*/  @P0 BRA `(.L_x_1360) ;  /* 0x0000000000780947 */ /* 0x000fea0003800000 */
[----:B------:R-:W-:Y:S02]  /*2490*/  LEA R4, R50, UR5, 0x3 ;  /* 0x0000000532047c11 */ /* 0x000fe4000f8e18ff */
[----:B------:R-:W-:Y:S02]  /*24a0*/  LEA R5, R41, UR5, 0x3 ;  /* 0x0000000529057c11 */ /* 0x000fe4000f8e18ff */
[----:B------:R-:W-:Y:S01]  /*24b0*/  LEA R6, R34, UR5, 0x3 ;  /* 0x0000000522067c11 */ /* 0x000fe2000f8e18ff */
[----:B-----5:R0:W-:Y:S01]  /*24c0*/  STS.64 [R4], R2 ;  /* 0x0000000204007388 */ /* 0x0201e20000000a00 */
[----:B------:R-:W-:Y:S02]  /*24d0*/  LEA R7, R46, UR5, 0x3 ;  /* 0x000000052e077c11 */ /* 0x000fe4000f8e18ff */
[----:B------:R-:W-:Y:S01]  /*24e0*/  LEA R8, R8, UR5, 0x3 ;  /* 0x0000000508087c11 */ /* 0x000fe2000f8e18ff */
[----:B------:R0:W-:Y:S01]  /*24f0*/  STS.64 [R5], R12 ;  /* 0x0000000c05007388 */ /* 0x0001e20000000a00 */
[----:B------:R-:W-:-:S02]  /*2500*/  LEA R9, R44, UR5, 0x3 ;  /* 0x000000052c097c11 */ /* 0x000fc4000f8e18ff */
[----:B------:R-:W-:Y:S01]  /*2510*/  LEA R10, R10, UR5, 0x3 ;  /* 0x000000050a0a7c11 */ /* 0x000fe2000f8e18ff */
[----:B------:R0:W-:Y:S01]  /*2520*/  STS.64 [R6], R14 ;  /* 0x0000000e06007388 */ /* 0x0001e20000000a00 */
[----:B------:R-:W-:Y:S02]  /*2530*/  LEA R11, R11, UR5, 0x3 ;  /* 0x000000050b0b7c11 */ /* 0x000fe4000f8e18ff */
[----:B------:R-:W-:Y:S01]  /*2540*/  LEA R34, R51, UR5, 0x3 ;  /* 0x0000000533227c11 */ /* 0x000fe2000f8e18ff */
[----:B------:R0:W-:Y:S04]  /*2550*/  STS.64 [R7], R16 ;  /* 0x0000001007007388 */ /* 0x0001e80000000a00 */
[----:B------:R0:W-:Y:S04]  /*2560*/  STS.64 [R8], R18 ;  /* 0x0000001208007388 */ /* 0x0001e80000000a00 */
[----:B------:R0:W-:Y:S04]  /*2570*/  STS.64 [R9], R20 ;  /* 0x0000001409007388 */ /* 0x0001e80000000a00 */
[----:B------:R0:W-:Y:S04]  /*2580*/  STS.64 [R10], R22 ;  /* 0x000000160a007388 */ /* 0x0001e80000000a00 */
[----:B------:R0:W-:Y:S04]  /*2590*/  STS.64 [R11], R24 ;  /* 0x000000180b007388 */ /* 0x0001e80000000a00 */
[----:B------:R0:W-:Y:S01]  /*25a0*/  STS.64 [R34], R26 ;  /* 0x0000001a22007388 */ /* 0x0001e20000000a00 */
[----:B------:R-:W-:Y:S06]  /*25b0*/  BAR.SYNC.DEFER_BLOCKING 0x0 ;  /* 0x0000000000007b1d */ /* 0x000fec0000010000 */
[----:B------:R0:W2:Y:S04]  /*25c0*/  LDS.64 R2, [R33] ;  /* 0x0000000021027984 */ /* 0x0000a80000000a00 */
[----:B------:R0:W3:Y:S04]  /*25d0*/  LDS.64 R12, [R33+0x8] ;  /* 0x00000800210c7984 */ /* 0x0000e80000000a00 */
[----:B------:R0:W4:Y:S04]  /*25e0*/  LDS.64 R14, [R33+0x10] ;  /* 0x00001000210e7984 */ /* 0x0001280000000a00 */
[----:B------:R0:W1:Y:S04]  /*25f0*/  LDS.64 R16, [R33+0x18] ;  /* 0x0000180021107984 */ /* 0x0000680000000a00 */
[----:B------:R0:W0:Y:S04]  /*2600*/  LDS.64 R18, [R33+0x20] ;  /* 0x0000200021127984 */ /* 0x0000280000000a00 */
[----:B------:R0:W0:Y:S04]  /*2610*/  LDS.64 R20, [R33+0x28] ;  /* 0x0000280021147984 */ /* 0x0000280000000a00 */
[----:B------:R0:W0:Y:S04]  /*2620*/  LDS.64 R22, [R33+0x30] ;  /* 0x0000300021167984 */ /* 0x0000280000000a00 */
[----:B------:R0:W0:Y:S04]  /*2630*/  LDS.64 R24, [R33+0x38] ;  /* 0x0000380021187984 */ /* 0x0000280000000a00 */
[----:B------:R0:W0:Y:S01]  /*2640*/  LDS.64 R26, [R33+0x40] ;  /* 0x00004000211a7984 */ /* 0x0000220000000a00 */
[----:B------:R-:W-:Y:S06]  /*2650*/  BAR.SYNC.DEFER_BLOCKING 0x0 ;  /* 0x0000000000007b1d */ /* 0x000fec0000010000 */
[----:B------:R-:W-:Y:S05]  /*2660*/  BRA `(.L_x_1361) ;  /* 0xffffffdc00807947 */ /* 0x000fea000383ffff */
.L_x_1360:
[----:B------:R-:W-:Y:S01]  /*2670*/  LEA R50, R50, UR5, 0x3 ;  /* 0x0000000532327c11 */ /* 0x000fe2000f8e18ff */
[----:B------:R-:W0:Y:S01]  /*2680*/  LDCU UR4, c[0x0][0x3a0] ;  /* 0x00007400ff0477ac */ /* 0x000e220008000800 */
[----:B------:R-:W-:Y:S01]  /*2690*/  LEA R41, R41, UR5, 0x3 ;  /* 0x0000000529297c11 */ /* 0x000fe2000f8e18ff */
[----:B------:R-:W-:Y:S01]  /*26a0*/  IMAD R33, R0, -0x40, R33 ;  /* 0xffffffc000217824 */ /* 0x000fe200078e0221 */
[----:B------:R-:W-:Y:S01]  /*26b0*/  LEA R34, R34, UR5, 0x3 ;  /* 0x0000000522227c11 */ /* 0x000fe2000f8e18ff */
[----:B-----5:R1:W-:Y:S01]  /*26c0*/  STS.64 [R50], R2 ;  /* 0x0000000232007388 */ /* 0x0203e20000000a00 */
[----:B------:R-:W-:Y:S02]  /*26d0*/  LEA R46, R46, UR5, 0x3 ;  /* 0x000000052e2e7c11 */ /* 0x000fe4000f8e18ff */
[----:B------:R-:W-:Y:S01]  /*26e0*/  LEA R8, R8, UR5, 0x3 ;  /* 0x0000000508087c11 */ /* 0x000fe2000f8e18ff */
[----:B------:R-:W-:Y:S01]  /*26f0*/  STS.64 [R41], R12 ;  /* 0x0000000c29007388 */ /* 0x000fe20000000a00 */
[----:B------:R-:W-:-:S02]  /*2700*/  LEA R44, R44, UR5, 0x3 ;  /* 0x000000052c2c7c11 */ /* 0x000fc4000f8e18ff */
[----:B------:R-:W-:Y:S01]  /*2710*/  LEA R28, R10, UR5, 0x3 ;  /* 0x000000050a1c7c11 */ /* 0x000fe2000f8e18ff */
[----:B------:R-:W-:Y:S01]  /*2720*/  STS.64 [R34], R14 ;  /* 0x0000000e22007388 */ /* 0x000fe20000000a00 */
[----:B------:R-:W-:Y:S02]  /*2730*/  LEA R29, R11, UR5, 0x3 ;  /* 0x000000050b1d7c11 */ /* 0x000fe4000f8e18ff */
[----:B------:R-:W-:Y:S01]  /*2740*/  LEA R51, R51, UR5, 0x3 ;  /* 0x0000000533337c11 */ /* 0x000fe2000f8e18ff */
[----:B------:R-:W-:Y:S01]  /*2750*/  STS.64 [R46], R16 ;  /* 0x000000102e007388 */ /* 0x000fe20000000a00 */
[----:B-1----:R-:W1:Y:S01]  /*2760*/  LDC.64 R2, c[0x0][0x388] ;  /* 0x0000e200ff027b82 */ /* 0x002e620000000a00 */
[C---:B0-----:R-:W-:Y:S02]  /*2770*/  ISETP.GE.U32.AND P0, PT, R0.reuse, UR4, PT ;  /* 0x0000000400007c0c */ /* 0x041fe4000bf06070 */
[----:B------:R-:W-:Y:S04]  /*2780*/  STS.64 [R8], R18 ;  /* 0x0000001208007388 */ /* 0x000fe80000000a00 */
[----:B------:R0:W-:Y:S04]  /*2790*/  STS.64 [R44], R20 ;  /* 0x000000142c007388 */ /* 0x0001e80000000a00 */
[----:B------:R2:W-:Y:S04]  /*27a0*/  STS.64 [R28], R22 ;  /* 0x000000161c007388 */ /* 0x0005e80000000a00 */
[----:B------:R-:W-:Y:S04]  /*27b0*/  STS.64 [R29], R24 ;  /* 0x000000181d007388 */ /* 0x000fe80000000a00 */
[----:B------:R-:W-:Y:S01]  /*27c0*/  STS.64 [R51], R26 ;  /* 0x0000001a33007388 */ /* 0x000fe20000000a00 */
[----:B0-----:R-:W-:-:S02]  /*27d0*/  VIADD R20, R0, 0x100 ;  /* 0x0000010000147836 */ /* 0x001fc40000000000 */
[C---:B------:R-:W-:Y:S01]  /*27e0*/  VIADD R21, R0.reuse, 0x300 ;  /* 0x0000030000157836 */ /* 0x040fe20000000000 */
[----:B------:R-:W-:Y:S01]  /*27f0*/  BAR.SYNC.DEFER_BLOCKING 0x0 ;  /* 0x0000000000007b1d */ /* 0x000fe20000010000 */
[----:B-1----:R-:W-:Y:S01]  /*2800*/  IMAD.WIDE.U32 R2, R0, 0x8, R2 ;  /* 0x0000000800027825 */ /* 0x002fe200078e0002 */
[----:B------:R-:W-:Y:S02]  /*2810*/  ISETP.GE.U32.AND P6, PT, R20, UR4, PT ;  /* 0x0000000414007c0c */ /* 0x000fe4000bfc6070 */
[----:B------:R-:W-:Y:S01]  /*2820*/  ISETP.GE.U32.AND P2, PT, R21, UR4, PT ;  /* 0x0000000415007c0c */ /* 0x000fe2000bf46070 */
[C---:B------:R-:W-:Y:S02]  /*2830*/  VIADD R20, R0.reuse, 0x200 ;  /* 0x0000020000147836 */ /* 0x040fe40000000000 */
[C---:B------:R-:W-:Y:S02]  /*2840*/  VIADD R21, R0.reuse, 0x500 ;  /* 0x0000050000157836 */ /* 0x040fe40000000000 */
[----:B--2---:R-:W-:Y:S01]  /*2850*/  VIADD R22, R0, 0x600 ;  /* 0x0000060000167836 */ /* 0x004fe20000000000 */
[----:B------:R-:W-:-:S02]  /*2860*/  ISETP.GE.U32.AND P1, PT, R20, UR4, PT ;  /* 0x0000000414007c0c */ /* 0x000fc4000bf26070 */
[----:B------:R-:W-:Y:S02]  /*2870*/  LOP3.LUT R20, R0, 0x400, RZ, 0xfc, !PT ;  /* 0x0000040000147812 */ /* 0x000fe400078efcff */
[----:B------:R-:W-:Y:S02]  /*2880*/  ISETP.GE.U32.AND P4, PT, R21, UR4, PT ;  /* 0x0000000415007c0c */ /* 0x000fe4000bf86070 */
[----:B------:R-:W-:Y:S01]  /*2890*/  ISETP.GE.U32.AND P3, PT, R20, UR4, PT ;  /* 0x0000000414007c0c */ /* 0x000fe2000bf66070 */
[C---:B------:R-:W-:Y:S01]  /*28a0*/  VIADD R20, R0.reuse, 0x700 ;  /* 0x0000070000147836 */ /* 0x040fe20000000000 */
[----:B------:R-:W-:Y:S02]  /*28b0*/  LOP3.LUT R0, R0, 0x800, RZ, 0xfc, !PT ;  /* 0x0000080000007812 */ /* 0x000fe400078efcff */
[----:B------:R-:W-:Y:S01]  /*28c0*/  ISETP.GE.U32.AND P5, PT, R22, UR4, PT ;  /* 0x0000000416007c0c */ /* 0x000fe2000bfa6070 */
[----:B------:R-:W0:Y:S04]  /*28d0*/  LDS.64 R4, [R33+0x800] ;  /* 0x0008000021047984 */ /* 0x000e280000000a00 */
[----:B------:R-:W1:Y:S04]  /*28e0*/  LDS.64 R6, [R33+0x1000] ;  /* 0x0010000021067984 */ /* 0x000e680000000a00 */
[----:B------:R-:W2:Y:S04]  /*28f0*/  LDS.64 R8, [R33+0x1800] ;  /* 0x0018000021087984 */ /* 0x000ea80000000a00 */
[----:B------:R-:W3:Y:S04]  /*2900*/  LDS.64 R10, [R33+0x2000] ;  /* 0x00200000210a7984 */ /* 0x000ee80000000a00 */
[----:B------:R-:W4:Y:S04]  /*2910*/  LDS.64 R12, [R33+0x2800] ;  /* 0x00280000210c7984 */ /* 0x000f280000000a00 */
[----:B------:R-:W4:Y:S04]  /*2920*/  LDS.64 R14, [R33+0x3000] ;  /* 0x00300000210e7984 */ /* 0x000f280000000a00 */
[----:B------:R-:W4:Y:S04]  /*2930*/  LDS.64 R16, [R33+0x3800] ;  /* 0x0038000021107984 */ /* 0x000f280000000a00 */
[----:B------:R-:W4:Y:S04]  /*2940*/  @!P0 LDS.64 R18, [R33] ;  /* 0x0000000021128984 */ /* 0x000f280000000a00 */
[----:B0-----:R0:W-:Y:S04]  /*2950*/  @!P6 STG.E desc[UR8][R2.64+0x800], R4 ;  /* 0x000800040200e986 */ /* 0x0011e8000c101908 */
[----:B------:R0:W-:Y:S01]  /*2960*/  @!P6 STG.E desc[UR8][R2.64+0x804], R5 ;  /* 0x000804050200e986 */ /* 0x0001e2000c101908 */
[----:B------:R-:W-:-:S03]  /*2970*/  ISETP.GE.U32.AND P6, PT, R20, UR4, PT ;  /* 0x0000000414007c0c */ /* 0x000fc6000bfc6070 */
[----:B-1----:R0:W-:Y:S04]  /*2980*/  @!P1 STG.E desc[UR8][R2.64+0x1000], R6 ;  /* 0x0010000602009986 */ /* 0x0021e8000c101908 */
[----:B------:R0:W-:Y:S01]  /*2990*/  @!P1 STG.E desc[UR8][R2.64+0x1004], R7 ;  /* 0x0010040702009986 */ /* 0x0001e2000c101908 */
[----:B------:R-:W-:-:S03]  /*29a0*/  ISETP.GE.U32.AND P1, PT, R0, UR4, PT ;  /* 0x0000000400007c0c */ /* 0x000fc6000bf26070 */
[----:B--2---:R0:W-:Y:S04]  /*29b0*/  @!P2 STG.E desc[UR8][R2.64+0x1800], R8 ;  /* 0x001800080200a986 */ /* 0x0041e8000c101908 */
[----:B------:R0:W-:Y:S04]  /*29c0*/  @!P2 STG.E desc[UR8][R2.64+0x1804], R9 ;  /* 0x001804090200a986 */ /* 0x0001e8000c101908 */
[----:B---3--:R0:W-:Y:S04]  /*29d0*/  @!P3 STG.E desc[UR8][R2.64+0x2000], R10 ;  /* 0x0020000a0200b986 */ /* 0x0081e8000c101908 */
[----:B------:R0:W-:Y:S04]  /*29e0*/  @!P3 STG.E desc[UR8][R2.64+0x2004], R11 ;  /* 0x0020040b0200b986 */ /* 0x0001e8000c101908 */
[----:B----4-:R0:W-:Y:S04]  /*29f0*/  @!P4 STG.E desc[UR8][R2.64+0x2800], R12 ;  /* 0x0028000c0200c986 */ /* 0x0101e8000c101908 */
        /* <DEDUP_REMOVED lines=8> */
[----:B------:R-:W1:Y:S04]  /*2a80*/  LDS.64 R32, [R33+0x4000] ;  /* 0x0040000021207984 */ /* 0x000e680000000a00 */
[----:B-1----:R-:W-:Y:S04]  /*2a90*/  STG.E desc[UR8][R2.64+0x4000], R32 ;  /* 0x0040002002007986 */ /* 0x002fe8000c101908 */
[----:B------:R-:W-:Y:S01]  /*2aa0*/  STG.E desc[UR8][R2.64+0x4004], R33 ;  /* 0x0040042102007986 */ /* 0x000fe2000c101908 */
[----:B------:R-:W-:Y:S05]  /*2ab0*/  EXIT ;  /* 0x000000000000794d */ /* 0x000fea0003800000 */
.L_x_1362:
        /* <DEDUP_REMOVED lines=12> */
.L_x_1415:


//--------------------- .text._ZN3cub18CUB_300001_SM_10006detail11EmptyKernelIvEEvv --------------------------
	.section	.text._ZN3cub18CUB_300001_SM_10006detail11EmptyKernelIvEEvv,"ax",@progbits
	.align	128
        .global         _ZN3cub18CUB_300001_SM_10006detail11EmptyKernelIvEEvv
        .type           _ZN3cub18CUB_300001_SM_10006detail11EmptyKernelIvEEvv,@function
        .size           _ZN3cub18CUB_300001_SM_10006detail11EmptyKernelIvEEvv,(.L_x_1416 - _ZN3cub18CUB_300001_SM_10006detail11EmptyKernelIvEEvv)
        .other          _ZN3cub18CUB_300001_SM_10006detail11EmptyKernelIvEEvv,@"STO_CUDA_ENTRY STV_DEFAULT"
_ZN3cub18CUB_300001_SM_10006detail11EmptyKernelIvEEvv:
.text._ZN3cub18CUB_300001_SM_10006detail11EmptyKernelIvEEvv:
[----:B------:R-:W-:Y:S01]  /*0000*/  LDC R1, c[0x0][0x37c] ;  /* 0x0000df00ff017b82 */ /* 0x000fe20000000800 */
[----:B------:R-:W-:Y:S05]  /*0010*/  EXIT ;  /* 0x000000000000794d */ /* 0x000fea0003800000 */
.L_x_1363:
        /* <DEDUP_REMOVED lines=14> */
.L_x_1416:


//--------------------- .text._Z24tc_edge_mixed_GPU_kernelPKjS0_jjPmS0_jm --------------------------
	.section	.text._Z24tc_edge_mixed_GPU_kernelPKjS0_jjPmS0_jm,"ax",@progbits
	.align	128
        .global         _Z24tc_edge_mixed_GPU_kernelPKjS0_jjPmS0_jm
        .type           _Z24tc_edge_mixed_GPU_kernelPKjS0_jjPmS0_jm,@function
        .size           _Z24tc_edge_mixed_GPU_kernelPKjS0_jjPmS0_jm,(.L_x_1417 - _Z24tc_edge_mixed_GPU_kernelPKjS0_jjPmS0_jm)
        .other          _Z24tc_edge_mixed_GPU_kernelPKjS0_jjPmS0_jm,@"STO_CUDA_ENTRY STV_DEFAULT"
_Z24tc_edge_mixed_GPU_kernelPKjS0_jjPmS0_jm:
.text._Z24tc_edge_mixed_GPU_kernelPKjS0_jjPmS0_jm:
[----:B------:R-:W-:Y:S01]  /*0000*/  LDC R1, c[0x0][0x37c] ;  /* 0x0000df00ff017b82 */ /* 0x000fe20000000800 */
[----:B------:R-:W0:Y:S07]  /*0010*/  S2R R2, SR_TID.X ;  /* 0x0000000000027919 */ /* 0x000e2e0000002100 */
[----:B------:R-:W0:Y:S01]  /*0020*/  S2UR UR4, SR_CTAID.X ;  /* 0x00000000000479c3 */ /* 0x000e220000002500 */
[----:B------:R-:W1:Y:S01]  /*0030*/  LDCU UR6, c[0x0][0x394] ;  /* 0x00007280ff0677ac */ /* 0x000e620008000800 */
[----:B------:R-:W-:Y:S01]  /*0040*/  IMAD.MOV.U32 R3, RZ, RZ, RZ ;  /* 0x000000ffff037224 */ /* 0x000fe200078e00ff */
[----:B------:R-:W-:Y:S01]  /*0050*/  BSSY.RECONVERGENT B0, `(.L_x_1364) ;  /* 0x0000133000007945 */ /* 0x000fe20003800200 */
[----:B------:R-:W-:-:S02]  /*0060*/  IMAD.MOV.U32 R6, RZ, RZ, RZ ;  /* 0x000000ffff067224 */ /* 0x000fc400078e00ff */
[----:B------:R-:W-:Y:S02]  /*0070*/  IMAD.MOV.U32 R0, RZ, RZ, RZ ;  /* 0x000000ffff007224 */ /* 0x000fe400078e00ff */
[----:B------:R-:W0:Y:S02]  /*0080*/  LDC R7, c[0x0][0x360] ;  /* 0x0000d800ff077b82 */ /* 0x000e240000000800 */
[----:B0-----:R-:W-:Y:S01]  /*0090*/  IMAD.WIDE.U32 R4, R7, UR4, R2 ;  /* 0x0000000407047c25 */ /* 0x001fe2000f8e0002 */
[----:B------:R-:W0:Y:S02]  /*00a0*/  LDCU.64 UR4, c[0x0][0x358] ;  /* 0x00006b00ff0477ac */ /* 0x000e240008000a00 */
[----:B-1----:R-:W-:-:S04]  /*00b0*/  ISETP.GE.U32.AND P0, PT, R4, UR6, PT ;  /* 0x0000000604007c0c */ /* 0x002fc8000bf06070 */
[----:B------:R-:W-:-:S13]  /*00c0*/  ISETP.GE.U32.AND.EX P0, PT, R5, RZ, PT, P0 ;  /* 0x000000ff0500720c */ /* 0x000fda0003f06100 */
[----:B0-----:R-:W-:Y:S05]  /*00d0*/  @P0 BRA `(.L_x_1365) ;  /* 0x0000001000a80947 */ /* 0x001fea0003800000 */
[----:B------:R-:W0:Y:S01]  /*00e0*/  LDCU UR6, c[0x3][URZ] ;  /* 0x00c00000ff0677ac */ /* 0x000e220008000800 */
[----:B------:R-:W-:Y:S02]  /*00f0*/  IMAD.MOV.U32 R11, RZ, RZ, 0x1 ;  /* 0x00000001ff0b7424 */ /* 0x000fe400078e00ff */
[----:B------:R-:W-:Y:S01]  /*0100*/  IMAD.MOV.U32 R10, RZ, RZ, 0x3 ;  /* 0x00000003ff0a7424 */ /* 0x000fe200078e00ff */
[----:B0-----:R-:W-:Y:S01]  /*0110*/  ISETP.GE.U32.AND P2, PT, R4, UR6, PT ;  /* 0x0000000604007c0c */ /* 0x001fe2000bf46070 */
[----:B------:R-:W0:Y:S03]  /*0120*/  LDCU.64 UR6, c[0x0][0x388] ;  /* 0x00007100ff0677ac */ /* 0x000e260008000a00 */
[----:B------:R-:W-:-:S05]  /*0130*/  SEL R8, R11, 0x2, !P2 ;  /* 0x000000020b087807 */ /* 0x000fca0005000000 */
[----:B------:R-:W-:-:S04]  /*0140*/  IMAD.SHL.U32 R8, R8, 0x4, RZ ;  /* 0x0000000408087824 */ /* 0x000fc800078e00ff */
[----:B------:R-:W1:Y:S02]  /*0150*/  LDC R9, c[0x3][R8] ;  /* 0x00c0000008097b82 */ /* 0x000e640000000800 */
[----:B-1----:R-:W-:Y:S01]  /*0160*/  ISETP.GT.U32.AND P1, PT, R9, R4, PT ;  /* 0x000000040900720c */ /* 0x002fe20003f24070 */
[----:B------:R-:W-:-:S12]  /*0170*/  IMAD.MOV.U32 R9, RZ, RZ, 0x2 ;  /* 0x00000002ff097424 */ /* 0x000fd800078e00ff */
[----:B------:R-:W-:Y:S01]  /*0180*/  @!P1 VIADD R10, R9, 0x2 ;  /* 0x00000002090a9836 */ /* 0x000fe20000000000 */
[----:B------:R-:W-:-:S05]  /*0190*/  SEL R9, R11, 0x2, P1 ;  /* 0x000000020b097807 */ /* 0x000fca0000800000 */
[----:B------:R-:W-:-:S04]  /*01a0*/  @P2 VIADD R10, R9, 0x4 ;  /* 0x00000004090a2836 */ /* 0x000fc80000000000 */
[C---:B------:R-:W-:Y:S02]  /*01b0*/  IMAD.SHL.U32 R9, R10.reuse, 0x4, RZ ;  /* 0x000000040a097824 */ /* 0x040fe400078e00ff */
[C---:B------:R-:W-:Y:S01]  /*01c0*/  IMAD.SHL.U32 R11, R10.reuse, 0x2, RZ ;  /* 0x000000020a0b7824 */ /* 0x040fe200078e00ff */
[----:B------:R-:W-:-:S03]  /*01d0*/  LEA R10, R10, 0x1, 0x1 ;  /* 0x000000010a0a7811 */ /* 0x000fc600078e08ff */
[----:B------:R-:W1:Y:S02]  /*01e0*/  LDC R9, c[0x3][R9] ;  /* 0x00c0000009097b82 */ /* 0x000e640000000800 */
[----:B-1----:R-:W-:-:S13]  /*01f0*/  ISETP.GT.U32.AND P6, PT, R9, R4, PT ;  /* 0x000000040900720c */ /* 0x002fda0003fc4070 */
[----:B------:R-:W-:-:S04]  /*0200*/  @!P6 VIADD R10, R11, 0x2 ;  /* 0x000000020b0ae836 */ /* 0x000fc80000000000 */
        /* <DEDUP_REMOVED lines=8> */
[----:B------:R-:W-:Y:S01]  /*0290*/  LEA R10, R10, 0x1, 0x1 ;  /* 0x000000010a0a7811 */ /* 0x000fe200078e08ff */
[----:B------:R-:W1:Y:S02]  /*02a0*/  LDC R13, c[0x3][R12] ;  /* 0x00c000000c0d7b82 */ /* 0x000e640000000800 */
[----:B-1----:R-:W-:-:S13]  /*02b0*/  ISETP.GT.U32.AND P4, PT, R13, R4, PT ;  /* 0x000000040d00720c */ /* 0x002fda0003f84070 */
[----:B------:R-:W-:-:S04]  /*02c0*/  @!P4 VIADD R10, R8, 0x2 ;  /* 0x00000002080ac836 */ /* 0x000fc80000000000 */
[C---:B------:R-:W-:Y:S02]  /*02d0*/  IMAD.SHL.U32 R14, R10.reuse, 0x4, RZ ;  /* 0x000000040a0e7824 */ /* 0x040fe400078e00ff */
[C---:B------:R-:W-:Y:S01]  /*02e0*/  IMAD.SHL.U32 R8, R10.reuse, 0x2, RZ ;  /* 0x000000020a087824 */ /* 0x040fe200078e00ff */
[----:B------:R-:W-:Y:S01]  /*02f0*/  LEA R10, R10, 0x1, 0x1 ;  /* 0x000000010a0a7811 */ /* 0x000fe200078e08ff */
[----:B------:R-:W1:Y:S02]  /*0300*/  LDC R13, c[0x3][R14] ;  /* 0x00c000000e0d7b82 */ /* 0x000e640000000800 */
[----:B-1----:R-:W-:-:S06]  /*0310*/  ISETP.GT.U32.AND P0, PT, R13, R4, PT ;  /* 0x000000040d00720c */ /* 0x002fcc0003f04070 */
[----:B------:R-:W1:Y:S07]  /*0320*/  LDC R13, c[0x0][0x390] ;  /* 0x0000e400ff0d7b82 */ /* 0x000e6e0000000800 */
[----:B------:R-:W-:-:S04]  /*0330*/  @!P0 VIADD R10, R8, 0x2 ;  /* 0x00000002080a8836 */ /* 0x000fc80000000000 */
[C---:B------:R-:W-:Y:S01]  /*0340*/  IMAD.SHL.U32 R15, R10.reuse, 0x4, RZ ;  /* 0x000000040a0f7824 */ /* 0x040fe200078e00ff */
[C---:B------:R-:W-:Y:S01]  /*0350*/  LEA R16, R10.reuse, 0x1, 0x1 ;  /* 0x000000010a107811 */ /* 0x040fe200078e08ff */
[----:B------:R-:W-:-:S04]  /*0360*/  IMAD.SHL.U32 R8, R10, 0x2, RZ ;  /* 0x000000020a087824 */ /* 0x000fc800078e00ff */
[----:B------:R-:W2:Y:S01]  /*0370*/  LDC R15, c[0x3][R15] ;  /* 0x00c000000f0f7b82 */ /* 0x000ea20000000800 */
[----:B-1----:R-:W-:-:S04]  /*0380*/  SHF.R.U32.HI R10, RZ, 0x1, R13 ;  /* 0x00000001ff0a7819 */ /* 0x002fc8000001160d */
[----:B------:R-:W-:Y:S02]  /*0390*/  SEL R9, R10, R13, !P2 ;  /* 0x0000000d0a097207 */ /* 0x000fe40005000000 */
[----:B--2---:R-:W-:-:S13]  /*03a0*/  ISETP.GT.U32.AND P3, PT, R15, R4, PT ;  /* 0x000000040f00720c */ /* 0x004fda0003f64070 */
[----:B------:R-:W-:Y:S02]  /*03b0*/  @!P3 VIADD R16, R8, 0x2 ;  /* 0x000000020810b836 */ /* 0x000fe40000000000 */
[----:B------:R-:W-:Y:S02]  /*03c0*/  VIADD R8, R10, 0x1 ;  /* 0x000000010a087836 */ /* 0x000fe40000000000 */
[C---:B------:R-:W-:Y:S02]  /*03d0*/  IMAD.SHL.U32 R17, R16.reuse, 0x4, RZ ;  /* 0x0000000410117824 */ /* 0x040fe400078e00ff */
[----:B------:R-:W-:Y:S01]  /*03e0*/  IMAD.SHL.U32 R12, R16, 0x2, RZ ;  /* 0x00000002100c7824 */ /* 0x000fe200078e00ff */
[----:B------:R-:W-:Y:S02]  /*03f0*/  SEL R8, R8, RZ, P2 ;  /* 0x000000ff08087207 */ /* 0x000fe40001000000 */
[----:B0-----:R-:W-:Y:S01]  /*0400*/  LEA R10, P2, R4, UR6, 0x2 ;  /* 0x00000006040a7c11 */ /* 0x001fe2000f8410ff */
[----:B------:R-:W0:Y:S01]  /*0410*/  LDC R17, c[0x3][R17] ;  /* 0x00c0000011117b82 */ /* 0x000e220000000800 */
[----:B------:R-:W-:-:S02]  /*0420*/  LEA R16, R16, 0x1, 0x1 ;  /* 0x0000000110107811 */ /* 0x000fc400078e08ff */
[----:B------:R-:W-:-:S05]  /*0430*/  LEA.HI.X R11, R4, UR7, R5, 0x2, P2 ;  /* 0x00000007040b7c11 */ /* 0x000fca00090f1405 */
[----:B------:R1:W5:Y:S01]  /*0440*/  LDG.E R10, desc[UR4][R10.64] ;  /* 0x000000040a0a7981 */ /* 0x000362000c1e1900 */
[----:B0-----:R-:W-:-:S13]  /*0450*/  ISETP.GT.U32.AND P2, PT, R17, R4, PT ;  /* 0x000000041100720c */ /* 0x001fda0003f44070 */
[----:B------:R-:W-:-:S04]  /*0460*/  @!P2 VIADD R16, R12, 0x2 ;  /* 0x000000020c10a836 */ /* 0x000fc80000000000 */
[----:B------:R-:W-:-:S04]  /*0470*/  IMAD.SHL.U32 R14, R16, 0x4, RZ ;  /* 0x00000004100e7824 */ /* 0x000fc800078e00ff */
[----:B------:R-:W0:Y:S01]  /*0480*/  LDC R15, c[0x3][R14] ;  /* 0x00c000000e0f7b82 */ /* 0x000e220000000800 */
[----:B------:R-:W-:-:S05]  /*0490*/  IMAD.IADD R12, R8, 0x1, R9 ;  /* 0x00000001080c7824 */ /* 0x000fca00078e0209 */
[----:B------:R-:W-:-:S04]  /*04a0*/  SHF.R.U32.HI R12, RZ, 0x1, R12 ;  /* 0x00000001ff0c7819 */ /* 0x000fc8000001160c */
[C---:B------:R-:W-:Y:S01]  /*04b0*/  SEL R9, R12.reuse, R9, P1 ;  /* 0x000000090c097207 */ /* 0x040fe20000800000 */
[----:B------:R-:W-:Y:S02]  /*04c0*/  @!P1 VIADD R8, R12, 0x1 ;  /* 0x000000010c089836 */ /* 0x000fe40000000000 */
[C---:B------:R-:W-:Y:S01]  /*04d0*/  IMAD.SHL.U32 R12, R16.reuse, 0x2, RZ ;  /* 0x00000002100c7824 */ /* 0x040fe200078e00ff */
[----:B------:R-:W-:Y:S02]  /*04e0*/  LEA R16, R16, 0x1, 0x1 ;  /* 0x0000000110107811 */ /* 0x000fe400078e08ff */
[----:B0-----:R-:W-:-:S13]  /*04f0*/  ISETP.GT.U32.AND P1, PT, R15, R4, PT ;  /* 0x000000040f00720c */ /* 0x001fda0003f24070 */
[----:B------:R-:W-:-:S04]  /*0500*/  @!P1 VIADD R16, R12, 0x2 ;  /* 0x000000020c109836 */ /* 0x000fc80000000000 */
[----:B------:R-:W-:-:S06]  /*0510*/  IMAD.SHL.U32 R15, R16, 0x4, RZ ;  /* 0x00000004100f7824 */ /* 0x000fcc00078e00ff */
[----:B------:R-:W0:Y:S01]  /*0520*/  LDC R15, c[0x3][R15] ;  /* 0x00c000000f0f7b82 */ /* 0x000e220000000800 */
[----:B-1----:R-:W-:-:S05]  /*0530*/  IMAD.IADD R11, R8, 0x1, R9 ;  /* 0x00000001080b7824 */ /* 0x002fca00078e0209 */
        /* <DEDUP_REMOVED lines=9> */
[----:B------:R-:W-:-:S05]  /*05d0*/  IMAD.IADD R11, R8, 0x1, R9 ;  /* 0x00000001080b7824 */ /* 0x000fca00078e0209 */
[----:B------:R-:W-:-:S04]  /*05e0*/  SHF.R.U32.HI R12, RZ, 0x1, R11 ;  /* 0x00000001ff0c7819 */ /* 0x000fc8000001160b */
[C---:B------:R-:W-:Y:S01]  /*05f0*/  SEL R9, R12.reuse, R9, P5 ;  /* 0x000000090c097207 */ /* 0x040fe20002800000 */
[----:B------:R-:W-:-:S04]  /*0600*/  @!P5 VIADD R8, R12, 0x1 ;  /* 0x000000010c08d836 */ /* 0x000fc80000000000 */
        /* <DEDUP_REMOVED lines=8> */
[----:B------:R-:W-:Y:S01]  /*0690*/  IMAD.IADD R11, R8, 0x1, R9 ;  /* 0x00000001080b7824 */ /* 0x000fe200078e0209 */
[----:B0-----:R-:W-:-:S04]  /*06a0*/  ISETP.GT.U32.AND P4, PT, R17, R4, PT ;  /* 0x000000041100720c */ /* 0x001fc80003f84070 */
[----:B------:R-:W-:Y:S01]  /*06b0*/  SHF.R.U32.HI R12, RZ, 0x1, R11 ;  /* 0x00000001ff0c7819 */ /* 0x000fe2000001160b */
[C---:B------:R-:W-:Y:S01]  /*06c0*/  IMAD.SHL.U32 R14, R16.reuse, 0x2, RZ ;  /* 0x00000002100e7824 */ /* 0x040fe200078e00ff */
[----:B------:R-:W-:Y:S02]  /*06d0*/  LEA R16, R16, 0x1, 0x1 ;  /* 0x0000000110107811 */ /* 0x000fe400078e08ff */
[C---:B------:R-:W-:Y:S01]  /*06e0*/  SEL R9, R12.reuse, R9, P3 ;  /* 0x000000090c097207 */ /* 0x040fe20001800000 */
[----:B------:R-:W-:-:S04]  /*06f0*/  @!P3 VIADD R8, R12, 0x1 ;  /* 0x000000010c08b836 */ /* 0x000fc80000000000 */
[----:B------:R-:W-:Y:S02]  /*0700*/  @!P4 VIADD R16, R14, 0x2 ;  /* 0x000000020e10c836 */ /* 0x000fe40000000000 */
[----:B------:R-:W-:Y:S02]  /*0710*/  IMAD.IADD R11, R8, 0x1, R9 ;  /* 0x00000001080b7824 */ /* 0x000fe400078e0209 */
[----:B------:R-:W-:-:S03]  /*0720*/  IMAD.SHL.U32 R16, R16, 0x4, RZ ;  /* 0x0000000410107824 */ /* 0x000fc600078e00ff */
[----:B------:R-:W-:Y:S01]  /*0730*/  SHF.R.U32.HI R12, RZ, 0x1, R11 ;  /* 0x00000001ff0c7819 */ /* 0x000fe2000001160b */
[----:B------:R-:W0:Y:S03]  /*0740*/  LDC R15, c[0x3][R16] ;  /* 0x00c00000100f7b82 */ /* 0x000e260000000800 */
        /* <DEDUP_REMOVED lines=13> */
[----:B------:R-:W-:Y:S01]  /*0820*/  @!P4 VIADD R8, R12, 0x1 ;  /* 0x000000010c08c836 */ /* 0x000fe20000000000 */
[----:B0-----:R-:W-:-:S03]  /*0830*/  ISETP.GT.U32.AND P0, PT, R15, R4, PT ;  /* 0x000000040f00720c */ /* 0x001fc60003f04070 */
[----:B------:R-:W-:Y:S01]  /*0840*/  IMAD.IADD R11, R8, 0x1, R9 ;  /* 0x00000001080b7824 */ /* 0x000fe200078e0209 */
[----:B------:R-:W0:Y:S04]  /*0850*/  LDC.64 R14, c[0x0][0x380] ;  /* 0x0000e000ff0e7b82 */ /* 0x000e280000000a00 */
[----:B------:R-:W-:-:S05]  /*0860*/  SHF.R.U32.HI R12, RZ, 0x1, R11 ;  /* 0x00000001ff0c7819 */ /* 0x000fca000001160b */
[----:B------:R-:W-:-:S05]  /*0870*/  @!P0 VIADD R8, R12, 0x1 ;  /* 0x000000010c088836 */ /* 0x000fca0000000000 */
[----:B------:R-:W-:Y:S02]  /*0880*/  VIMNMX.U32 R8, PT, PT, R8, 0x1, !PT ;  /* 0x0000000108087848 */ /* 0x000fe40007fe0000 */
[----:B------:R-:W-:-:S03]  /*0890*/  SEL R12, R12, R9, P0 ;  /* 0x000000090c0c7207 */ /* 0x000fc60000000000 */
[----:B------:R-:W-:-:S05]  /*08a0*/  VIADD R23, R8, 0xffffffff ;  /* 0xffffffff08177836 */ /* 0x000fca0000000000 */
[----:B------:R-:W-:Y:S01]  /*08b0*/  ISETP.GE.U32.AND P0, PT, R23, R12, PT ;  /* 0x0000000c1700720c */ /* 0x000fe20003f06070 */
[----:B------:R-:W-:Y:S01]  /*08c0*/  BSSY.RECONVERGENT B1, `(.L_x_1366) ;  /* 0x000000e000017945 */ /* 0x000fe20003800200 */
[----:B------:R-:W-:-:S11]  /*08d0*/  IMAD.MOV.U32 R11, RZ, RZ, R23 ;  /* 0x000000ffff0b7224 */ /* 0x000fd600078e0017 */
[----:B------:R-:W-:Y:S05]  /*08e0*/  @P0 BRA `(.L_x_1367) ;  /* 0x00000000002c0947 */ /* 0x000fea0003800000 */
[----:B------:R-:W1:Y:S01]  /*08f0*/  LDC.64 R8, c[0x0][0x380] ;  /* 0x0000e000ff087b82 */ /* 0x000e620000000a00 */
[----:B------:R-:W-:-:S07]  /*0900*/  IMAD.MOV.U32 R11, RZ, RZ, R23 ;  /* 0x000000ffff0b7224 */ /* 0x000fce00078e0017 */
.L_x_1368:
[----:B------:R-:W-:-:S05]  /*0910*/  IMAD.IADD R16, R11, 0x1, R12 ;  /* 0x000000010b107824 */ /* 0x000fca00078e020c */
[----:B------:R-:W-:-:S05]  /*0920*/  SHF.R.U32.HI R19, RZ, 0x1, R16 ;  /* 0x00000001ff137819 */ /* 0x000fca0000011610 */
[----:B-1----:R-:W-:-:S06]  /*0930*/  IMAD.WIDE.U32 R16, R19, 0x4, R8 ;  /* 0x0000000413107825 */ /* 0x002fcc00078e0008 */
[----:B------:R-:W2:Y:S02]  /*0940*/  LDG.E R17, desc[UR4][R16.64] ;  /* 0x0000000410117981 */ /* 0x000ea4000c1e1900 */
[----:B--2---:R-:W-:-:S04]  /*0950*/  ISETP.GT.U32.AND P0, PT, R17, R4, PT ;  /* 0x000000041100720c */ /* 0x004fc80003f04070 */
[----:B------:R-:W-:-:S09]  /*0960*/  SEL R12, R19, R12, P0 ;  /* 0x0000000c130c7207 */ /* 0x000fd20000000000 */
[----:B------:R-:W-:-:S05]  /*0970*/  @!P0 VIADD R11, R19, 0x1 ;  /* 0x00000001130b8836 */ /* 0x000fca0000000000 */
[----:B------:R-:W-:-:S13]  /*0980*/  ISETP.GE.U32.AND P0, PT, R11, R12, PT ;  /* 0x0000000c0b00720c */ /* 0x000fda0003f06070 */
[----:B------:R-:W-:Y:S05]  /*0990*/  @!P0 BRA `(.L_x_1368) ;  /* 0xfffffffc00dc8947 */ /* 0x000fea000383ffff */
.L_x_1367:
[----:B------:R-:W-:Y:S05]  /*09a0*/  BSYNC.RECONVERGENT B1 ;  /* 0x0000000000017941 */ /* 0x000fea0003800200 */
.L_x_1366:
[----:B------:R-:W1:Y:S01]  /*09b0*/  LDCU.64 UR6, c[0x0][0x380] ;  /* 0x00007000ff0677ac */ /* 0x000e620008000a00 */
[----:B------:R-:W-:Y:S01]  /*09c0*/  VIMNMX.U32 R12, PT, PT, R11, 0x1, !PT ;  /* 0x000000010b0c7848 */ /* 0x000fe20007fe0000 */
[----:B-----5:R-:W-:-:S03]  /*09d0*/  VIADD R21, R10, 0x1 ;  /* 0x000000010a157836 */ /* 0x020fc60000000000 */
[----:B------:R-:W-:Y:S01]  /*09e0*/  VIADDMNMX.U32 R12, R12, 0xffffffff, R23, !PT ;  /* 0xffffffff0c0c7846 */ /* 0x000fe20007800017 */
[----:B0-----:R-:W-:-:S04]  /*09f0*/  IMAD.WIDE.U32 R20, R21, 0x4, R14 ;  /* 0x0000000415147825 */ /* 0x001fc800078e000e */
[----:B------:R-:W-:Y:S01]  /*0a00*/  IMAD.WIDE.U32 R18, R12, 0x4, R14 ;  /* 0x000000040c127825 */ /* 0x000fe200078e000e */
[----:B------:R-:W2:Y:S04]  /*0a10*/  LDG.E R8, desc[UR4][R20.64] ;  /* 0x0000000414087981 */ /* 0x000ea8000c1e1900 */
[----:B------:R-:W3:Y:S01]  /*0a20*/  LDG.E R9, desc[UR4][R18.64+0x4] ;  /* 0x0000040412097981 */ /* 0x000ee2000c1e1900 */
[----:B-1----:R-:W-:-:S03]  /*0a30*/  LEA R16, P0, R10, UR6, 0x2 ;  /* 0x000000060a107c11 */ /* 0x002fc6000f8010ff */
[----:B------:R0:W5:Y:S01]  /*0a40*/  LDG.E R14, desc[UR4][R18.64] ;  /* 0x00000004120e7981 */ /* 0x000162000c1e1900 */
[----:B------:R-:W-:-:S05]  /*0a50*/  LEA.HI.X R17, R10, UR7, RZ, 0x2, P0 ;  /* 0x000000070a117c11 */ /* 0x000fca00080f14ff */
[----:B------:R-:W2:Y:S01]  /*0a60*/  LDG.E R11, desc[UR4][R16.64] ;  /* 0x00000004100b7981 */ /* 0x000ea2000c1e1900 */
[----:B------:R-:W-:-:S05]  /*0a70*/  LOP3.LUT R22, RZ, R4, RZ, 0x33, !PT ;  /* 0x00000004ff167212 */ /* 0x000fca00078e33ff */
[----:B---3--:R-:W-:Y:S02]  /*0a80*/  IMAD.IADD R22, R9, 0x1, R22 ;  /* 0x0000000109167824 */ /* 0x008fe400078e0216 */
[----:B--2---:R-:W-:-:S05]  /*0a90*/  IMAD.IADD R15, R8, 0x1, -R11 ;  /* 0x00000001080f7824 */ /* 0x004fca00078e0a0b */
[----:B------:R-:W-:-:S13]  /*0aa0*/  ISETP.GT.U32.AND P0, PT, R22, R15, PT ;  /* 0x0000000f1600720c */ /* 0x000fda0003f04070 */
[----:B0-----:R-:W-:Y:S05]  /*0ab0*/  @P0 BRA `(.L_x_1369) ;  /* 0x0000000400200947 */ /* 0x001fea0003800000 */
[----:B------:R-:W-:Y:S01]  /*0ac0*/  VIADD R18, R4, 0x1 ;  /* 0x0000000104127836 */ /* 0x000fe20000000000 */
[----:B------:R-:W-:Y:S04]  /*0ad0*/  BSSY.RECONVERGENT B1, `(.L_x_1370) ;  /* 0x0000045000017945 */ /* 0x000fe80003800200 */
[----:B------:R-:W-:-:S13]  /*0ae0*/  ISETP.GE.U32.AND P0, PT, R18, R9, PT ;  /* 0x000000091200720c */ /* 0x000fda0003f06070 */
[----:B------:R-:W-:Y:S05]  /*0af0*/  @P0 BRA `(.L_x_1371) ;  /* 0x0000000400080947 */ /* 0x000fea0003800000 */
[----:B------:R-:W-:Y:S01]  /*0b00*/  LOP3.LUT R0, RZ, R10, RZ, 0x33, !PT ;  /* 0x0000000aff007212 */ /* 0x000fe200078e33ff */
[----:B------:R-:W-:Y:S01]  /*0b10*/  IMAD.IADD R4, R13, 0x1, -R10 ;  /* 0x000000010d047824 */ /* 0x000fe200078e0a0a */
[----:B------:R-:W0:Y:S01]  /*0b20*/  LDCU UR6, c[0x0][0x3a8] ;  /* 0x00007500ff0677ac */ /* 0x000e220008000800 */
[----:B------:R-:W-:Y:S02]  /*0b30*/  IMAD.MOV.U32 R6, RZ, RZ, RZ ;  /* 0x000000ffff067224 */ /* 0x000fe400078e00ff */
[----:B------:R-:W-:Y:S01]  /*0b40*/  IMAD.IADD R5, R0, 0x1, R13 ;  /* 0x0000000100057824 */ /* 0x000fe200078e020d */
[----:B------:R-:W1:Y:S01]  /*0b50*/  LDCU.64 UR8, c[0x0][0x3b0] ;  /* 0x00007600ff0877ac */ /* 0x000e620008000a00 */
[----:B------:R-:W-:Y:S02]  /*0b60*/  IMAD.MOV.U32 R0, RZ, RZ, RZ ;  /* 0x000000ffff007224 */ /* 0x000fe400078e00ff */
[----:B------:R-:W-:-:S05]  /*0b70*/  IMAD.WIDE.U32 R4, R4, R5, RZ ;  /* 0x0000000504047225 */ /* 0x000fca00078e00ff */
[--C-:B------:R-:W-:Y:S02]  /*0b80*/  SHF.R.U64 R15, R4, 0x1, R5.reuse ;  /* 0x00000001040f7819 */ /* 0x100fe40000001205 */
[----:B------:R-:W-:Y:S02]  /*0b90*/  SHF.R.U32.HI R17, RZ, 0x1, R5 ;  /* 0x00000001ff117819 */ /* 0x000fe40000011605 */
[----:B------:R-:W-:Y:S02]  /*0ba0*/  IADD3 R16, P0, PT, R10, R15, RZ ;  /* 0x0000000f0a107210 */ /* 0x000fe40007f1e0ff */
[----:B0-----:R-:W-:Y:S02]  /*0bb0*/  VIMNMX.U32 R19, PT, PT, R13, UR6, !PT ;  /* 0x000000060d137c48 */ /* 0x001fe4000ffe0000 */
[----:B------:R-:W-:Y:S01]  /*0bc0*/  LOP3.LUT R16, RZ, R16, RZ, 0x33, !PT ;  /* 0x00000010ff107212 */ /* 0x000fe200078e33ff */
[----:B------:R-:W-:Y:S02]  /*0bd0*/  IMAD.X R17, RZ, RZ, R17, P0 ;  /* 0x000000ffff117224 */ /* 0x000fe400000e0611 */
[----:B------:R-:W-:Y:S01]  /*0be0*/  VIADD R19, R19, -UR6 ;  /* 0x8000000613137c36 */ /* 0x000fe20008000000 */
[----:B-1----:R-:W-:-:S02]  /*0bf0*/  IADD3 R16, P0, PT, R16, UR8, RZ ;  /* 0x0000000810107c10 */ /* 0x002fc4000ff1e0ff */
[----:B------:R-:W-:-:S04]  /*0c00*/  LOP3.LUT R17, RZ, R17, RZ, 0x33, !PT ;  /* 0x00000011ff117212 */ /* 0x000fc800078e33ff */
[----:B------:R-:W-:-:S07]  /*0c10*/  IADD3.X R17, PT, PT, R17, UR9, RZ, P0, !PT ;  /* 0x0000000911117c10 */ /* 0x000fce00087fe4ff */
.L_x_1376:
[----:B------:R-:W0:Y:S02]  /*0c20*/  LDC.64 R4, c[0x0][0x388] ;  /* 0x0000e200ff047b82 */ /* 0x000e240000000a00 */
[----:B0-----:R-:W-:-:S05]  /*0c30*/  IMAD.WIDE.U32 R4, R18, 0x4, R4 ;  /* 0x0000000412047825 */ /* 0x001fca00078e0004 */
[----:B-----5:R0:W5:Y:S01]  /*0c40*/  LDG.E R23, desc[UR4][R4.64] ;  /* 0x0000000404177981 */ /* 0x020162000c1e1900 */
[----:B------:R-:W-:Y:S01]  /*0c50*/  ISETP.GE.U32.AND P1, PT, R10, R19, PT ;  /* 0x000000130a00720c */ /* 0x000fe20003f26070 */
[----:B------:R-:W-:Y:S01]  /*0c60*/  VIADD R18, R18, 0x1 ;  /* 0x0000000112127836 */ /* 0x000fe20000000000 */
[----:B------:R-:W-:Y:S04]  /*0c70*/  BSSY.RECONVERGENT B2, `(.L_x_1372) ;  /* 0x0000027000027945 */ /* 0x000fe80003800200 */
[----:B------:R-:W-:-:S07]  /*0c80*/  ISETP.GE.U32.AND P0, PT, R18, R9, PT ;  /* 0x000000091200720c */ /* 0x000fce0003f06070 */
[----:B0-----:R-:W-:Y:S06]  /*0c90*/  @P1 BRA `(.L_x_1373) ;  /* 0x00000000005c1947 */ /* 0x001fec0003800000 */
[----:B------:R-:W-:Y:S02]  /*0ca0*/  ISETP.GT.U32.AND P1, PT, R8, R11, PT ;  /* 0x0000000b0800720c */ /* 0x000fe40003f24070 */
[----:B------:R-:W-:-:S11]  /*0cb0*/  CS2R R12, SRZ ;  /* 0x00000000000c7805 */ /* 0x000fd6000001ff00 */
[----:B------:R-:W-:Y:S05]  /*0cc0*/  @!P1 BRA `(.L_x_1374) ;  /* 0x0000000000849947 */ /* 0x000fea0003800000 */
[----:B------:R-:W0:Y:S01]  /*0cd0*/  LDC.64 R4, c[0x0][0x388] ;  /* 0x0000e200ff047b82 */ /* 0x000e220000000a00 */
[----:B------:R-:W-:Y:S02]  /*0ce0*/  IMAD.MOV.U32 R20, RZ, RZ, R8 ;  /* 0x000000ffff147224 */ /* 0x000fe400078e0008 */
[----:B------:R-:W-:-:S07]  /*0cf0*/  IMAD.MOV.U32 R12, RZ, RZ, R11 ;  /* 0x000000ffff0c7224 */ /* 0x000fce00078e000b */
.L_x_1375:
[----:B------:R-:W-:-:S04]  /*0d00*/  IMAD.MOV.U32 R21, RZ, RZ, R12 ;  /* 0x000000ffff157224 */ /* 0x000fc800078e000c */
[----:B------:R-:W-:-:S05]  /*0d10*/  IMAD.IADD R12, R21, 0x1, R20 ;  /* 0x00000001150c7824 */ /* 0x000fca00078e0214 */
[----:B------:R-:W-:-:S05]  /*0d20*/  SHF.R.U32.HI R25, RZ, 0x1, R12 ;  /* 0x00000001ff197819 */ /* 0x000fca000001160c */
[----:B0-----:R-:W-:-:S06]  /*0d30*/  IMAD.WIDE.U32 R14, R25, 0x4, R4 ;  /* 0x00000004190e7825 */ /* 0x001fcc00078e0004 */
[----:B------:R-:W2:Y:S01]  /*0d40*/  LDG.E R14, desc[UR4][R14.64] ;  /* 0x000000040e0e7981 */ /* 0x000ea2000c1e1900 */
[----:B------:R-:W-:Y:S02]  /*0d50*/  IMAD.MOV.U32 R12, RZ, RZ, 0x1 ;  /* 0x00000001ff0c7424 */ /* 0x000fe400078e00ff */
[----:B------:R-:W-:Y:S01]  /*0d60*/  IMAD.MOV.U32 R13, RZ, RZ, 0x0 ;  /* 0x00000000ff0d7424 */ /* 0x000fe200078e00ff */
[----:B--2--5:R-:W-:-:S13]  /*0d70*/  ISETP.NE.AND P1, PT, R14, R23, PT ;  /* 0x000000170e00720c */ /* 0x024fda0003f25270 */
[----:B------:R-:W-:Y:S05]  /*0d80*/  @!P1 BRA `(.L_x_1374) ;  /* 0x0000000000549947 */ /* 0x000fea0003800000 */
[----:B------:R-:W-:-:S04]  /*0d90*/  ISETP.GE.U32.AND P1, PT, R14, R23, PT ;  /* 0x000000170e00720c */ /* 0x000fc80003f26070 */
[----:B------:R-:W-:-:S09]  /*0da0*/  SEL R20, R20, R25, !P1 ;  /* 0x0000001914147207 */ /* 0x000fd20004800000 */
[----:B------:R-:W-:-:S04]  /*0db0*/  @!P1 VIADD R21, R25, 0x1 ;  /* 0x0000000119159836 */ /* 0x000fc80000000000 */
[----:B------:R-:W-:Y:S01]  /*0dc0*/  IMAD.MOV.U32 R12, RZ, RZ, R21 ;  /* 0x000000ffff0c7224 */ /* 0x000fe200078e0015 */
[----:B------:R-:W-:-:S13]  /*0dd0*/  ISETP.GE.U32.AND P1, PT, R21, R20, PT ;  /* 0x000000141500720c */ /* 0x000fda0003f26070 */
[----:B------:R-:W-:Y:S05]  /*0de0*/  @!P1 BRA `(.L_x_1375) ;  /* 0xfffffffc00c49947 */ /* 0x000fea000383ffff */
[----:B------:R-:W-:Y:S01]  /*0df0*/  CS2R R12, SRZ ;  /* 0x00000000000c7805 */ /* 0x000fe2000001ff00 */
[----:B------:R-:W-:Y:S06]  /*0e00*/  BRA `(.L_x_1374) ;  /* 0x0000000000347947 */ /* 0x000fec0003800000 */
.L_x_1373:
[----:B------:R-:W0:Y:S01]  /*0e10*/  LDCU.64 UR6, c[0x0][0x3a0] ;  /* 0x00007400ff0677ac */ /* 0x000e220008000a00 */
[----:B-----5:R-:W-:-:S05]  /*0e20*/  IADD3 R13, P1, PT, R23, R16, RZ ;  /* 0x00000010170d7210 */ /* 0x020fca0007f3e0ff */
[----:B------:R-:W-:-:S05]  /*0e30*/  IMAD.X R12, RZ, RZ, R17, P1 ;  /* 0x000000ffff0c7224 */ /* 0x000fca00008e0611 */
[--C-:B------:R-:W-:Y:S02]  /*0e40*/  SHF.R.U64 R4, R13, 0x3, R12.reuse ;  /* 0x000000030d047819 */ /* 0x100fe4000000120c */
[----:B------:R-:W-:Y:S02]  /*0e50*/  SHF.R.U32.HI R5, RZ, 0x3, R12 ;  /* 0x00000003ff057819 */ /* 0x000fe4000001160c */
[----:B------:R-:W-:Y:S02]  /*0e60*/  LOP3.LUT R4, R4, 0xfffffffc, RZ, 0xc0, !PT ;  /* 0xfffffffc04047812 */ /* 0x000fe400078ec0ff */
[----:B------:R-:W-:Y:S02]  /*0e70*/  LOP3.LUT R5, R5, 0x1fffffff, RZ, 0xc0, !PT ;  /* 0x1fffffff05057812 */ /* 0x000fe400078ec0ff */
[----:B0-----:R-:W-:-:S04]  /*0e80*/  IADD3 R4, P1, PT, R4, UR6, RZ ;  /* 0x0000000604047c10 */ /* 0x001fc8000ff3e0ff */
[----:B------:R-:W-:-:S05]  /*0e90*/  IADD3.X R5, PT, PT, R5, UR7, RZ, P1, !PT ;  /* 0x0000000705057c10 */ /* 0x000fca0008ffe4ff */
[----:B------:R-:W2:Y:S02]  /*0ea0*/  LDG.E R4, desc[UR4][R4.64] ;  /* 0x0000000404047981 */ /* 0x000ea4000c1e1900 */
[----:B--2---:R-:W-:Y:S01]  /*0eb0*/  SHF.R.W.U32.HI R12, RZ, R13, R4 ;  /* 0x0000000dff0c7219 */ /* 0x004fe20000011e04 */
[----:B------:R-:W-:-:S03]  /*0ec0*/  IMAD.MOV.U32 R13, RZ, RZ, RZ ;  /* 0x000000ffff0d7224 */ /* 0x000fc600078e00ff */
[----:B------:R-:W-:-:S07]  /*0ed0*/  LOP3.LUT R12, R12, 0x1, RZ, 0xc0, !PT ;  /* 0x000000010c0c7812 */ /* 0x000fce00078ec0ff */
.L_x_1374:
[----:B------:R-:W-:Y:S05]  /*0ee0*/  BSYNC.RECONVERGENT B2 ;  /* 0x0000000000027941 */ /* 0x000fea0003800200 */
.L_x_1372:
[----:B------:R-:W-:-:S05]  /*0ef0*/  IADD3 R6, P1, PT, R6, R12, RZ ;  /* 0x0000000c06067210 */ /* 0x000fca0007f3e0ff */
[----:B------:R-:W-:Y:S01]  /*0f00*/  IMAD.X R0, R0, 0x1, R13, P1 ;  /* 0x0000000100007824 */ /* 0x000fe200008e060d */
[----:B------:R-:W-:Y:S07]  /*0f10*/  @!P0 BRA `(.L_x_1376) ;  /* 0xfffffffc00408947 */ /* 0x000fee000383ffff */
.L_x_1371:
[----:B------:R-:W-:Y:S05]  /*0f20*/  BSYNC.RECONVERGENT B1 ;  /* 0x0000000000017941 */ /* 0x000fea0003800200 */
.L_x_1370:
[----:B------:R-:W-:Y:S05]  /*0f30*/  BRA `(.L_x_1365) ;  /* 0x0000000400107947 */ /* 0x000fea0003800000 */
.L_x_1369:
[----:B------:R-:W-:-:S13]  /*0f40*/  ISETP.GT.U32.AND P0, PT, R8, R11, PT ;  /* 0x0000000b0800720c */ /* 0x000fda0003f04070 */
[----:B------:R-:W-:Y:S05]  /*0f50*/  @!P0 BRA `(.L_x_1365) ;  /* 0x0000000400088947 */ /* 0x000fea0003800000 */
[----:B------:R-:W-:Y:S01]  /*0f60*/  LOP3.LUT R0, RZ, R12, RZ, 0x33, !PT ;  /* 0x0000000cff007212 */ /* 0x000fe200078e33ff */
[----:B------:R-:W-:Y:S01]  /*0f70*/  IMAD.IADD R4, R13, 0x1, -R12 ;  /* 0x000000010d047824 */ /* 0x000fe200078e0a0c */
[----:B------:R-:W0:Y:S01]  /*0f80*/  LDCU.64 UR8, c[0x0][0x3b0] ;  /* 0x00007600ff0877ac */ /* 0x000e220008000a00 */
[----:B------:R-:W-:Y:S02]  /*0f90*/  IMAD.MOV.U32 R6, RZ, RZ, RZ ;  /* 0x000000ffff067224 */ /* 0x000fe400078e00ff */
[----:B------:R-:W-:Y:S01]  /*0fa0*/  IMAD.IADD R5, R0, 0x1, R13 ;  /* 0x0000000100057824 */ /* 0x000fe200078e020d */
[----:B------:R-:W1:Y:S03]  /*0fb0*/  LDCU UR6, c[0x0][0x3a8] ;  /* 0x00007500ff0677ac */ /* 0x000e660008000800 */
[----:B------:R-:W-:-:S05]  /*0fc0*/  IMAD.WIDE.U32 R4, R4, R5, RZ ;  /* 0x0000000504047225 */ /* 0x000fca00078e00ff */
[--C-:B------:R-:W-:Y:S02]  /*0fd0*/  SHF.R.U64 R15, R4, 0x1, R5.reuse ;  /* 0x00000001040f7819 */ /* 0x100fe40000001205 */
[----:B------:R-:W-:Y:S02]  /*0fe0*/  SHF.R.U32.HI R0, RZ, 0x1, R5 ;  /* 0x00000001ff007819 */ /* 0x000fe40000011605 */
[----:B------:R-:W-:-:S04]  /*0ff0*/  IADD3 R10, P0, PT, R12, R15, RZ ;  /* 0x0000000f0c0a7210 */ /* 0x000fc80007f1e0ff */
[----:B------:R-:W-:Y:S01]  /*1000*/  LOP3.LUT R10, RZ, R10, RZ, 0x33, !PT ;  /* 0x0000000aff0a7212 */ /* 0x000fe200078e33ff */
[----:B------:R-:W-:Y:S01]  /*1010*/  IMAD.X R0, RZ, RZ, R0, P0 ;  /* 0x000000ffff007224 */ /* 0x000fe200000e0600 */
[----:B-1----:R-:W-:Y:S02]  /*1020*/  VIMNMX.U32 R15, PT, PT, R13, UR6, !PT ;  /* 0x000000060d0f7c48 */ /* 0x002fe4000ffe0000 */
[----:B0-----:R-:W-:Y:S02]  /*1030*/  IADD3 R10, P0, PT, R10, UR8, RZ ;  /* 0x000000080a0a7c10 */ /* 0x001fe4000ff1e0ff */
[----:B------:R-:W-:Y:S01]  /*1040*/  LOP3.LUT R0, RZ, R0, RZ, 0x33, !PT ;  /* 0x00000000ff007212 */ /* 0x000fe200078e33ff */
[----:B------:R-:W-:-:S03]  /*1050*/  VIADD R15, R15, -UR6 ;  /* 0x800000060f0f7c36 */ /* 0x000fc60008000000 */
[----:B------:R-:W-:Y:S01]  /*1060*/  IADD3.X R13, PT, PT, R0, UR9, RZ, P0, !PT ;  /* 0x00000009000d7c10 */ /* 0x000fe200087fe4ff */
[----:B------:R-:W-:-:S07]  /*1070*/  IMAD.MOV.U32 R0, RZ, RZ, RZ ;  /* 0x000000ffff007224 */ /* 0x000fce00078e00ff */
.L_x_1381:
[----:B------:R-:W0:Y:S02]  /*1080*/  LDC.64 R4, c[0x0][0x388] ;  /* 0x0000e200ff047b82 */ /* 0x000e240000000a00 */
[----:B0-----:R-:W-:-:S05]  /*1090*/  IMAD.WIDE.U32 R4, R11, 0x4, R4 ;  /* 0x000000040b047825 */ /* 0x001fca00078e0004 */
[----:B-----5:R0:W5:Y:S01]  /*10a0*/  LDG.E R23, desc[UR4][R4.64] ;  /* 0x0000000404177981 */ /* 0x020162000c1e1900 */
[----:B------:R-:W-:Y:S01]  /*10b0*/  ISETP.GE.U32.AND P0, PT, R12, R15, PT ;  /* 0x0000000f0c00720c */ /* 0x000fe20003f06070 */
[----:B------:R-:W-:-:S12]  /*10c0*/  BSSY.RECONVERGENT B1, `(.L_x_1377) ;  /* 0x0000026000017945 */ /* 0x000fd80003800200 */
[----:B0-----:R-:W-:Y:S05]  /*10d0*/  @!P0 BRA `(.L_x_1378) ;  /* 0x0000000000388947 */ /* 0x001fea0003800000 */
        /* <DEDUP_REMOVED lines=12> */
[----:B------:R-:W-:Y:S01]  /*11a0*/  LOP3.LUT R16, R16, 0x1, RZ, 0xc0, !PT ;  /* 0x0000000110107812 */ /* 0x000fe200078ec0ff */
[----:B------:R-:W-:Y:S06]  /*11b0*/  BRA `(.L_x_1379) ;  /* 0x0000000000587947 */ /* 0x000fec0003800000 */
.L_x_1378:
[----:B------:R-:W-:Y:S02]  /*11c0*/  ISETP.GE.U32.AND P0, PT, R14, R9, PT ;  /* 0x000000090e00720c */ /* 0x000fe40003f06070 */
[----:B------:R-:W-:-:S11]  /*11d0*/  CS2R R16, SRZ ;  /* 0x0000000000107805 */ /* 0x000fd6000001ff00 */
[----:B------:R-:W-:Y:S05]  /*11e0*/  @P0 BRA `(.L_x_1379) ;  /* 0x00000000004c0947 */ /* 0x000fea0003800000 */
[----:B------:R-:W0:Y:S01]  /*11f0*/  LDC.64 R4, c[0x0][0x388] ;  /* 0x0000e200ff047b82 */ /* 0x000e220000000a00 */
[----:B------:R-:W-:Y:S02]  /*1200*/  IMAD.MOV.U32 R20, RZ, RZ, R9 ;  /* 0x000000ffff147224 */ /* 0x000fe400078e0009 */
[----:B------:R-:W-:-:S07]  /*1210*/  IMAD.MOV.U32 R16, RZ, RZ, R14 ;  /* 0x000000ffff107224 */ /* 0x000fce00078e000e */
.L_x_1380:
        /* <DEDUP_REMOVED lines=15> */
[----:B------:R-:W-:-:S07]  /*1310*/  CS2R R16, SRZ ;  /* 0x0000000000107805 */ /* 0x000fce000001ff00 */
.L_x_1379:
[----:B------:R-:W-:Y:S05]  /*1320*/  BSYNC.RECONVERGENT B1 ;  /* 0x0000000000017941 */ /* 0x000fea0003800200 */
.L_x_1377:
[----:B------:R-:W-:Y:S01]  /*1330*/  VIADD R11, R11, 0x1 ;  /* 0x000000010b0b7836 */ /* 0x000fe20000000000 */
[----:B------:R-:W-:-:S04]  /*1340*/  IADD3 R6, P1, PT, R6, R16, RZ ;  /* 0x0000001006067210 */ /* 0x000fc80007f3e0ff */
[----:B------:R-:W-:Y:S01]  /*1350*/  ISETP.NE.AND P0, PT, R11, R8, PT ;  /* 0x000000080b00720c */ /* 0x000fe20003f05270 */
[----:B------:R-:W-:-:S12]  /*1360*/  IMAD.X R0, R0, 0x1, R17, P1 ;  /* 0x0000000100007824 */ /* 0x000fd800008e0611 */
[----:B------:R-:W-:Y:S05]  /*1370*/  @P0 BRA `(.L_x_1381) ;  /* 0xfffffffc00400947 */ /* 0x000fea000383ffff */
.L_x_1365:
[----:B------:R-:W-:Y:S05]  /*1380*/  BSYNC.RECONVERGENT B0 ;  /* 0x0000000000007941 */ /* 0x000fea0003800200 */
.L_x_1364:
[----:B------:R-:W0:Y:S01]  /*1390*/  SHFL.DOWN PT, R5, R6, 0x10, 0x1f ;  /* 0x0a001f0006057f89 */ /* 0x000e2200000e0000 */
[----:B------:R-:W1:Y:S03]  /*13a0*/  LDCU UR6, c[0x0][0x364] ;  /* 0x00006c80ff0677ac */ /* 0x000e660008000800 */
[----:B------:R-:W2:Y:S01]  /*13b0*/  SHFL.DOWN PT, R3, R0, 0x10, 0x1f ;  /* 0x0a001f0000037f89 */ /* 0x000ea200000e0000 */
[----:B0-----:R-:W-:Y:S02]  /*13c0*/  IADD3 R13, P0, PT, R5, R6, RZ ;  /* 0x00000006050d7210 */ /* 0x001fe40007f1e0ff */
[----:B------:R-:W1:Y:S03]  /*13d0*/  S2R R5, SR_TID.Y ;  /* 0x0000000000057919 */ /* 0x000e660000002200 */
[----:B--2---:R-:W-:Y:S01]  /*13e0*/  IMAD.X R12, R3, 0x1, R0, P0 ;  /* 0x00000001030c7824 */ /* 0x004fe200000e0600 */
[----:B------:R-:W0:Y:S04]  /*13f0*/  SHFL.DOWN PT, R4, R13, 0x8, 0x1f ;  /* 0x09001f000d047f89 */ /* 0x000e2800000e0000 */
[----:B------:R-:W2:Y:S01]  /*1400*/  SHFL.DOWN PT, R3, R12, 0x8, 0x1f ;  /* 0x09001f000c037f89 */ /* 0x000ea200000e0000 */
[----:B------:R-:W1:Y:S01]  /*1410*/  S2R R6, SR_TID.Z ;  /* 0x0000000000067919 */ /* 0x000e620000002300 */
[----:B0-----:R-:W-:-:S05]  /*1420*/  IADD3 R11, P0, PT, R4, R13, RZ ;  /* 0x0000000d040b7210 */ /* 0x001fca0007f1e0ff */
[----:B--2---:R-:W-:Y:S01]  /*1430*/  IMAD.X R10, R3, 0x1, R12, P0 ;  /* 0x00000001030a7824 */ /* 0x004fe200000e060c */
[----:B------:R-:W0:Y:S04]  /*1440*/  SHFL.DOWN PT, R4, R11, 0x4, 0x1f ;  /* 0x08801f000b047f89 */ /* 0x000e2800000e0000 */
[----:B------:R-:W2:Y:S01]  /*1450*/  SHFL.DOWN PT, R3, R10, 0x4, 0x1f ;  /* 0x08801f000a037f89 */ /* 0x000ea200000e0000 */
[----:B0-----:R-:W-:Y:S01]  /*1460*/  IADD3 R8, P0, PT, R4, R11, RZ ;  /* 0x0000000b04087210 */ /* 0x001fe20007f1e0ff */
[----:B-1----:R-:W-:-:S04]  /*1470*/  IMAD R4, R6, UR6, R5 ;  /* 0x0000000606047c24 */ /* 0x002fc8000f8e0205 */
[----:B--2---:R-:W-:Y:S02]  /*1480*/  IMAD.X R9, R3, 0x1, R10, P0 ;  /* 0x0000000103097824 */ /* 0x004fe400000e060a */
[----:B------:R-:W0:Y:S01]  /*1490*/  SHFL.DOWN PT, R3, R8, 0x2, 0x1f ;  /* 0x08401f0008037f89 */ /* 0x000e2200000e0000 */
[----:B------:R-:W-:-:S03]  /*14a0*/  IMAD R4, R4, R7, R2 ;  /* 0x0000000704047224 */ /* 0x000fc600078e0202 */
[----:B------:R-:W1:Y:S02]  /*14b0*/  SHFL.DOWN PT, R0, R9, 0x2, 0x1f ;  /* 0x08401f0009007f89 */ /* 0x000e6400000e0000 */
[----:B------:R-:W-:Y:S02]  /*14c0*/  LOP3.LUT P0, RZ, R4, 0x1f, RZ, 0xc0, !PT ;  /* 0x0000001f04ff7812 */ /* 0x000fe4000780c0ff */
[----:B0-----:R-:W-:-:S05]  /*14d0*/  IADD3 R5, P1, PT, R3, R8, RZ ;  /* 0x0000000803057210 */ /* 0x001fca0007f3e0ff */
[----:B-1----:R-:W-:Y:S01]  /*14e0*/  IMAD.X R7, R0, 0x1, R9, P1 ;  /* 0x0000000100077824 */ /* 0x002fe200008e0609 */
[----:B------:R0:W1:Y:S04]  /*14f0*/  SHFL.DOWN PT, R4, R5, 0x1, 0x1f ;  /* 0x08201f0005047f89 */ /* 0x00006800000e0000 */
[----:B------:R0:W2:Y:S01]  /*1500*/  SHFL.DOWN PT, R0, R7, 0x1, 0x1f ;  /* 0x08201f0007007f89 */ /* 0x0000a200000e0000 */
[----:B------:R-:W-:Y:S05]  /*1510*/  @P0 EXIT ;  /* 0x000000000000094d */ /* 0x000fea0003800000 */
[----:B------:R-:W3:Y:S01]  /*1520*/  LDC.64 R2, c[0x0][0x398] ;  /* 0x0000e600ff027b82 */ /* 0x000ee20000000a00 */
[----:B-1----:R-:W-:-:S05]  /*1530*/  IADD3 R4, P0, PT, R4, R5, RZ ;  /* 0x0000000504047210 */ /* 0x002fca0007f1e0ff */
[----:B0-2---:R-:W-:-:S05]  /*1540*/  IMAD.X R5, R0, 0x1, R7, P0 ;  /* 0x0000000100057824 */ /* 0x005fca00000e0607 */
[----:B---3--:R-:W-:Y:S01]  /*1550*/  REDG.E.ADD.64.STRONG.GPU desc[UR4][R2.64], R4 ;  /* 0x000000040200798e */ /* 0x008fe2000c12e504 */
[----:B------:R-:W-:Y:S05]  /*1560*/  EXIT ;  /* 0x000000000000794d */ /* 0x000fea0003800000 */
.L_x_1382:
        /* <DEDUP_REMOVED lines=9> */
.L_x_1417:


//--------------------- .text._Z24tc_edge_arrow_GPU_kernelPKjS0_jjPmS0_jm --------------------------
	.section	.text._Z24tc_edge_arrow_GPU_kernelPKjS0_jjPmS0_jm,"ax",@progbits
	.align	128
        .global         _Z24tc_edge_arrow_GPU_kernelPKjS0_jjPmS0_jm
        .type           _Z24tc_edge_arrow_GPU_kernelPKjS0_jjPmS0_jm,@function
        .size           _Z24tc_edge_arrow_GPU_kernelPKjS0_jjPmS0_jm,(.L_x_1418 - _Z24tc_edge_arrow_GPU_kernelPKjS0_jjPmS0_jm)
        .other          _Z24tc_edge_arrow_GPU_kernelPKjS0_jjPmS0_jm,@"STO_CUDA_ENTRY STV_DEFAULT"
_Z24tc_edge_arrow_GPU_kernelPKjS0_jjPmS0_jm:
.text._Z24tc_edge_arrow_GPU_kernelPKjS0_jjPmS0_jm:
        /* <DEDUP_REMOVED lines=15> */
[----:B------:R-:W-:Y:S01]  /*00f0*/  IMAD.MOV.U32 R9, RZ, RZ, 0x1 ;  /* 0x00000001ff097424 */ /* 0x000fe200078e00ff */
[----:B0-----:R-:W-:Y:S01]  /*0100*/  ISETP.GE.U32.AND P5, PT, R10, UR6, PT ;  /* 0x000000060a007c0c */ /* 0x001fe2000bfa6070 */
[----:B------:R-:W0:Y:S03]  /*0110*/  LDCU.64 UR6, c[0x0][0x388] ;  /* 0x00007100ff0677ac */ /* 0x000e260008000a00 */
[----:B------:R-:W-:-:S05]  /*0120*/  SEL R6, R9, 0x2, !P5 ;  /* 0x0000000209067807 */ /* 0x000fca0006800000 */
[----:B------:R-:W-:Y:S02]  /*0130*/  IMAD.SHL.U32 R8, R6, 0x4, RZ ;  /* 0x0000000406087824 */ /* 0x000fe400078e00ff */
[----:B------:R-:W-:Y:S02]  /*0140*/  IMAD.MOV.U32 R6, RZ, RZ, 0x2 ;  /* 0x00000002ff067424 */ /* 0x000fe400078e00ff */
[----:B------:R-:W1:Y:S02]  /*0150*/  LDC R7, c[0x3][R8] ;  /* 0x00c0000008077b82 */ /* 0x000e640000000800 */
[----:B-1----:R-:W-:Y:S01]  /*0160*/  ISETP.GT.U32.AND P6, PT, R7, R10, PT ;  /* 0x0000000a0700720c */ /* 0x002fe20003fc4070 */
[----:B------:R-:W-:-:S12]  /*0170*/  IMAD.MOV.U32 R7, RZ, RZ, 0x3 ;  /* 0x00000003ff077424 */ /* 0x000fd800078e00ff */
[----:B------:R-:W-:Y:S01]  /*0180*/  @!P6 VIADD R7, R6, 0x2 ;  /* 0x000000020607e836 */ /* 0x000fe20000000000 */
[----:B------:R-:W-:-:S05]  /*0190*/  SEL R6, R9, 0x2, P6 ;  /* 0x0000000209067807 */ /* 0x000fca0003000000 */
[----:B------:R-:W-:-:S04]  /*01a0*/  @P5 VIADD R7, R6, 0x4 ;  /* 0x0000000406075836 */ /* 0x000fc80000000000 */
[C---:B------:R-:W-:Y:S01]  /*01b0*/  IMAD.SHL.U32 R9, R7.reuse, 0x4, RZ ;  /* 0x0000000407097824 */ /* 0x040fe200078e00ff */
[C---:B------:R-:W-:Y:S01]  /*01c0*/  LEA R12, R7.reuse, 0x1, 0x1 ;  /* 0x00000001070c7811 */ /* 0x040fe200078e08ff */
[----:B------:R-:W-:-:S04]  /*01d0*/  IMAD.SHL.U32 R6, R7, 0x2, RZ ;  /* 0x0000000207067824 */ /* 0x000fc800078e00ff */
[----:B------:R-:W1:Y:S02]  /*01e0*/  LDC R9, c[0x3][R9] ;  /* 0x00c0000009097b82 */ /* 0x000e640000000800 */
[----:B-1----:R-:W-:-:S13]  /*01f0*/  ISETP.GT.U32.AND P0, PT, R9, R10, PT ;  /* 0x0000000a0900720c */ /* 0x002fda0003f04070 */
[----:B------:R-:W-:Y:S01]  /*0200*/  @!P0 VIADD R12, R6, 0x2 ;  /* 0x00000002060c8836 */ /* 0x000fe20000000000 */
[----:B0-----:R-:W-:-:S03]  /*0210*/  LEA R6, P1, R10, UR6, 0x2 ;  /* 0x000000060a067c11 */ /* 0x001fc6000f8210ff */
[----:B------:R-:W-:Y:S01]  /*0220*/  IMAD.SHL.U32 R14, R12, 0x4, RZ ;  /* 0x000000040c0e7824 */ /* 0x000fe200078e00ff */
[----:B------:R-:W-:-:S03]  /*0230*/  LEA.HI.X R7, R10, UR7, R11, 0x2, P1 ;  /* 0x000000070a077c11 */ /* 0x000fc600088f140b */
[----:B------:R-:W0:Y:S02]  /*0240*/  LDC R15, c[0x3][R14] ;  /* 0x00c000000e0f7b82 */ /* 0x000e240000000800 */
[----:B------:R1:W2:Y:S01]  /*0250*/  LDG.E R13, desc[UR4][R6.64] ;  /* 0x00000004060d7981 */ /* 0x0002a2000c1e1900 */
[----:B0-----:R-:W-:Y:S01]  /*0260*/  ISETP.GT.U32.AND P1, PT, R15, R10, PT ;  /* 0x0000000a0f00720c */ /* 0x001fe20003f24070 */
[C---:B------:R-:W-:Y:S01]  /*0270*/  IMAD.SHL.U32 R15, R12.reuse, 0x2, RZ ;  /* 0x000000020c0f7824 */ /* 0x040fe200078e00ff */
[----:B------:R-:W-:-:S11]  /*0280*/  LEA R12, R12, 0x1, 0x1 ;  /* 0x000000010c0c7811 */ /* 0x000fd600078e08ff */
[----:B------:R-:W-:-:S04]  /*0290*/  @!P1 VIADD R12, R15, 0x2 ;  /* 0x000000020f0c9836 */ /* 0x000fc80000000000 */
[C---:B------:R-:W-:Y:S02]  /*02a0*/  IMAD.SHL.U32 R15, R12.reuse, 0x4, RZ ;  /* 0x000000040c0f7824 */ /* 0x040fe400078e00ff */
[C---:B------:R-:W-:Y:S01]  /*02b0*/  IMAD.SHL.U32 R8, R12.reuse, 0x2, RZ ;  /* 0x000000020c087824 */ /* 0x040fe200078e00ff */
[----:B------:R-:W-:-:S03]  /*02c0*/  LEA R12, R12, 0x1, 0x1 ;  /* 0x000000010c0c7811 */ /* 0x000fc600078e08ff */
[----:B------:R-:W0:Y:S02]  /*02d0*/  LDC R15, c[0x3][R15] ;  /* 0x00c000000f0f7b82 */ /* 0x000e240000000800 */
[----:B0-----:R-:W-:-:S13]  /*02e0*/  ISETP.GT.U32.AND P2, PT, R15, R10, PT ;  /* 0x0000000a0f00720c */ /* 0x001fda0003f44070 */
[----:B------:R-:W-:Y:S02]  /*02f0*/  @!P2 VIADD R12, R8, 0x2 ;  /* 0x00000002080ca836 */ /* 0x000fe40000000000 */
[----:B------:R-:W0:Y:S02]  /*0300*/  LDC.64 R8, c[0x0][0x380] ;  /* 0x0000e000ff087b82 */ /* 0x000e240000000a00 */
[----:B-1----:R-:W-:-:S06]  /*0310*/  IMAD.SHL.U32 R6, R12, 0x4, RZ ;  /* 0x000000040c067824 */ /* 0x002fcc00078e00ff */
[----:B------:R-:W1:Y:S02]  /*0320*/  LDC R7, c[0x3][R6] ;  /* 0x00c0000006077b82 */ /* 0x000e640000000800 */
[----:B-1----:R-:W-:Y:S01]  /*0330*/  ISETP.GT.U32.AND P3, PT, R7, R10, PT ;  /* 0x0000000a0700720c */ /* 0x002fe20003f64070 */
[C---:B------:R-:W-:Y:S01]  /*0340*/  IMAD.SHL.U32 R7, R12.reuse, 0x2, RZ ;  /* 0x000000020c077824 */ /* 0x040fe200078e00ff */
[----:B------:R-:W-:-:S11]  /*0350*/  LEA R12, R12, 0x1, 0x1 ;  /* 0x000000010c0c7811 */ /* 0x000fd600078e08ff */
[----:B------:R-:W-:-:S04]  /*0360*/  @!P3 VIADD R12, R7, 0x2 ;  /* 0x00000002070cb836 */ /* 0x000fc80000000000 */
[C---:B------:R-:W-:Y:S01]  /*0370*/  IMAD.SHL.U32 R20, R12.reuse, 0x4, RZ ;  /* 0x000000040c147824 */ /* 0x040fe200078e00ff */
[----:B------:R-:W-:-:S03]  /*0380*/  LEA R21, R12, 0x1, 0x1 ;  /* 0x000000010c157811 */ /* 0x000fc600078e08ff */
[----:B------:R-:W1:Y:S02]  /*0390*/  LDC R7, c[0x3][R20] ;  /* 0x00c0000014077b82 */ /* 0x000e640000000800 */
[----:B-1----:R-:W-:Y:S02]  /*03a0*/  ISETP.GT.U32.AND P4, PT, R7, R10, PT ;  /* 0x0000000a0700720c */ /* 0x002fe40003f84070 */
[----:B------:R-:W-:-:S04]  /*03b0*/  SHF.L.U32 R7, R12, 0x1, RZ ;  /* 0x000000010c077819 */ /* 0x000fc800000006ff */
[----:B------:R-:W1:Y:S07]  /*03c0*/  LDC R12, c[0x0][0x390] ;  /* 0x0000e400ff0c7b82 */ /* 0x000e6e0000000800 */
[----:B------:R-:W-:-:S04]  /*03d0*/  @!P4 VIADD R21, R7, 0x2 ;  /* 0x000000020715c836 */ /* 0x000fc80000000000 */
[----:B------:R-:W-:-:S04]  /*03e0*/  IMAD.SHL.U32 R22, R21, 0x4, RZ ;  /* 0x0000000415167824 */ /* 0x000fc800078e00ff */
[----:B------:R-:W3:Y:S01]  /*03f0*/  LDC R23, c[0x3][R22] ;  /* 0x00c0000016177b82 */ /* 0x000ee20000000800 */
[----:B-1----:R-:W-:-:S04]  /*0400*/  SHF.R.U32.HI R19, RZ, 0x1, R12 ;  /* 0x00000001ff137819 */ /* 0x002fc8000001160c */
[C---:B------:R-:W-:Y:S01]  /*0410*/  SEL R18, R19.reuse, R12, !P5 ;  /* 0x0000000c13127207 */ /* 0x040fe20006800000 */
[----:B------:R-:W-:-:S05]  /*0420*/  VIADD R7, R19, 0x1 ;  /* 0x0000000113077836 */ /* 0x000fca0000000000 */
[----:B------:R-:W-:Y:S01]  /*0430*/  SEL R7, R7, RZ, P5 ;  /* 0x000000ff07077207 */ /* 0x000fe20002800000 */
[C---:B------:R-:W-:Y:S01]  /*0440*/  IMAD.SHL.U32 R19, R21.reuse, 0x2, RZ ;  /* 0x0000000215137824 */ /* 0x040fe200078e00ff */
[----:B------:R-:W-:Y:S01]  /*0450*/  LEA R21, R21, 0x1, 0x1 ;  /* 0x0000000115157811 */ /* 0x000fe200078e08ff */
[C---:B--2---:R-:W-:Y:S02]  /*0460*/  VIADD R15, R13.reuse, 0x1 ;  /* 0x000000010d0f7836 */ /* 0x044fe40000000000 */
[----:B0-----:R-:W-:-:S04]  /*0470*/  IMAD.WIDE.U32 R16, R13, 0x4, R8 ;  /* 0x000000040d107825 */ /* 0x001fc800078e0008 */
[----:B------:R-:W-:Y:S01]  /*0480*/  IMAD.WIDE.U32 R14, R15, 0x4, R8 ;  /* 0x000000040f0e7825 */ /* 0x000fe200078e0008 */
[----:B------:R-:W2:Y:S04]  /*0490*/  LDG.E R13, desc[UR4][R16.64] ;  /* 0x00000004100d7981 */ /* 0x000ea8000c1e1900 */
[----:B------:R0:W2:Y:S01]  /*04a0*/  LDG.E R6, desc[UR4][R14.64] ;  /* 0x000000040e067981 */ /* 0x0000a2000c1e1900 */
[----:B---3--:R-:W-:-:S13]  /*04b0*/  ISETP.GT.U32.AND P5, PT, R23, R10, PT ;  /* 0x0000000a1700720c */ /* 0x008fda0003fa4070 */
[----:B------:R-:W-:-:S04]  /*04c0*/  @!P5 VIADD R21, R19, 0x2 ;  /* 0x000000021315d836 */ /* 0x000fc80000000000 */
[----:B------:R-:W-:-:S04]  /*04d0*/  IMAD.SHL.U32 R20, R21, 0x4, RZ ;  /* 0x0000000415147824 */ /* 0x000fc800078e00ff */
[----:B------:R-:W1:Y:S01]  /*04e0*/  LDC R23, c[0x3][R20] ;  /* 0x00c0000014177b82 */ /* 0x000e620000000800 */
[----:B------:R-:W-:-:S05]  /*04f0*/  IMAD.IADD R19, R7, 0x1, R18 ;  /* 0x0000000107137824 */ /* 0x000fca00078e0212 */
[----:B------:R-:W-:-:S04]  /*0500*/  SHF.R.U32.HI R19, RZ, 0x1, R19 ;  /* 0x00000001ff137819 */ /* 0x000fc80000011613 */
[C---:B------:R-:W-:Y:S01]  /*0510*/  SEL R18, R19.reuse, R18, P6 ;  /* 0x0000001213127207 */ /* 0x040fe20003000000 */
[----:B------:R-:W-:Y:S02]  /*0520*/  @!P6 VIADD R7, R19, 0x1 ;  /* 0x000000011307e836 */ /* 0x000fe40000000000 */
[C---:B0-----:R-:W-:Y:S01]  /*0530*/  IMAD.SHL.U32 R14, R21.reuse, 0x2, RZ ;  /* 0x00000002150e7824 */ /* 0x041fe200078e00ff */
[----:B------:R-:W-:Y:S02]  /*0540*/  LEA R21, R21, 0x1, 0x1 ;  /* 0x0000000115157811 */ /* 0x000fe400078e08ff */
[----:B-1----:R-:W-:-:S13]  /*0550*/  ISETP.GT.U32.AND P6, PT, R23, R10, PT ;  /* 0x0000000a1700720c */ /* 0x002fda0003fc4070 */
        /* <DEDUP_REMOVED lines=13> */
[----:B------:R-:W-:-:S04]  /*0630*/  IADD3 R14, PT, PT, R7, R18, RZ ;  /* 0x00000012070e7210 */ /* 0x000fc80007ffe0ff */
        /* <DEDUP_REMOVED lines=11> */
[----:B0-----:R-:W-:Y:S01]  /*06f0*/  ISETP.GT.U32.AND P1, PT, R17, R10, PT ;  /* 0x0000000a1100720c */ /* 0x001fe20003f24070 */
[----:B------:R-:W-:Y:S02]  /*0700*/  IMAD.SHL.U32 R15, R21, 0x2, RZ ;  /* 0x00000002150f7824 */ /* 0x000fe400078e00ff */
[----:B------:R-:W-:Y:S01]  /*0710*/  IMAD.IADD R14, R7, 0x1, R18 ;  /* 0x00000001070e7824 */ /* 0x000fe200078e0212 */
[----:B------:R-:W-:-:S09]  /*0720*/  LEA R21, R21, 0x1, 0x1 ;  /* 0x0000000115157811 */ /* 0x000fd200078e08ff */
[----:B------:R-:W-:Y:S01]  /*0730*/  @!P1 VIADD R21, R15, 0x2 ;  /* 0x000000020f159836 */ /* 0x000fe20000000000 */
[----:B------:R-:W-:-:S04]  /*0740*/  SHF.R.U32.HI R15, RZ, 0x1, R14 ;  /* 0x00000001ff0f7819 */ /* 0x000fc8000001160e */
[C---:B------:R-:W-:Y:S01]  /*0750*/  SEL R18, R15.reuse, R18, P4 ;  /* 0x000000120f127207 */ /* 0x040fe20002000000 */
[----:B------:R-:W-:Y:S02]  /*0760*/  @!P4 VIADD R7, R15, 0x1 ;  /* 0x000000010f07c836 */ /* 0x000fe40000000000 */
[----:B------:R-:W-:Y:S02]  /*0770*/  IMAD.SHL.U32 R21, R21, 0x4, RZ ;  /* 0x0000000415157824 */ /* 0x000fe400078e00ff */
[----:B------:R-:W-:-:S04]  /*0780*/  IMAD.IADD R14, R7, 0x1, R18 ;  /* 0x00000001070e7824 */ /* 0x000fc800078e0212 */
[----:B------:R-:W0:Y:S01]  /*0790*/  LDC R21, c[0x3][R21] ;  /* 0x00c0000015157b82 */ /* 0x000e220000000800 */
        /* <DEDUP_REMOVED lines=13> */
[C---:B------:R-:W-:Y:S02]  /*0870*/  @!P1 IADD3 R7, PT, PT, R15.reuse, 0x1, RZ ;  /* 0x000000010f079810 */ /* 0x040fe40007ffe0ff */
[----:B------:R-:W-:Y:S02]  /*0880*/  SEL R18, R15, R18, P1 ;  /* 0x000000120f127207 */ /* 0x000fe40000800000 */
[----:B0-----:R-:W-:-:S03]  /*0890*/  ISETP.GT.U32.AND P0, PT, R21, R10, PT ;  /* 0x0000000a1500720c */ /* 0x001fc60003f04070 */
[----:B------:R-:W-:-:S05]  /*08a0*/  IMAD.IADD R14, R7, 0x1, R18 ;  /* 0x00000001070e7824 */ /* 0x000fca00078e0212 */
[----:B------:R-:W-:-:S05]  /*08b0*/  SHF.R.U32.HI R15, RZ, 0x1, R14 ;  /* 0x00000001ff0f7819 */ /* 0x000fca000001160e */
[----:B------:R-:W-:-:S05]  /*08c0*/  @!P0 VIADD R7, R15, 0x1 ;  /* 0x000000010f078836 */ /* 0x000fca0000000000 */
[----:B------:R-:W-:Y:S02]  /*08d0*/  VIMNMX.U32 R7, PT, PT, R7, 0x1, !PT ;  /* 0x0000000107077848 */ /* 0x000fe40007fe0000 */
[----:B------:R-:W-:-:S03]  /*08e0*/  SEL R18, R15, R18, P0 ;  /* 0x000000120f127207 */ /* 0x000fc60000000000 */
[----:B------:R-:W-:-:S05]  /*08f0*/  VIADD R20, R7, 0xffffffff ;  /* 0xffffffff07147836 */ /* 0x000fca0000000000 */
[----:B------:R-:W-:Y:S01]  /*0900*/  ISETP.GE.U32.AND P0, PT, R20, R18, PT ;  /* 0x000000121400720c */ /* 0x000fe20003f06070 */
[----:B------:R-:W-:Y:S01]  /*0910*/  BSSY.RECONVERGENT B1, `(.L_x_1385) ;  /* 0x000000f000017945 */ /* 0x000fe20003800200 */
[----:B--2---:R-:W-:Y:S01]  /*0920*/  ISETP.GE.U32.AND P1, PT, R13, R6, PT ;  /* 0x000000060d00720c */ /* 0x004fe20003f26070 */
[----:B------:R-:W-:-:S10]  /*0930*/  IMAD.MOV.U32 R7, RZ, RZ, R20 ;  /* 0x000000ffff077224 */ /* 0x000fd400078e0014 */
[----:B------:R-:W-:Y:S05]  /*0940*/  @P0 BRA `(.L_x_1386) ;  /* 0x00000000002c0947 */ /* 0x000fea0003800000 */
[----:B------:R-:W0:Y:S01]  /*0950*/  LDC.64 R14, c[0x0][0x380] ;  /* 0x0000e000ff0e7b82 */ /* 0x000e220000000a00 */
[----:B------:R-:W-:-:S07]  /*0960*/  IMAD.MOV.U32 R7, RZ, RZ, R20 ;  /* 0x000000ffff077224 */ /* 0x000fce00078e0014 */
.L_x_1387:
[----:B------:R-:W-:-:S05]  /*0970*/  IMAD.IADD R16, R7, 0x1, R18 ;  /* 0x0000000107107824 */ /* 0x000fca00078e0212 */
[----:B------:R-:W-:-:S05]  /*0980*/  SHF.R.U32.HI R19, RZ, 0x1, R16 ;  /* 0x00000001ff137819 */ /* 0x000fca0000011610 */
[----:B0-----:R-:W-:-:S06]  /*0990*/  IMAD.WIDE.U32 R16, R19, 0x4, R14 ;  /* 0x0000000413107825 */ /* 0x001fcc00078e000e */
[----:B------:R-:W2:Y:S02]  /*09a0*/  LDG.E R17, desc[UR4][R16.64] ;  /* 0x0000000410117981 */ /* 0x000ea4000c1e1900 */
[----:B--2---:R-:W-:-:S04]  /*09b0*/  ISETP.GT.U32.AND P0, PT, R17, R10, PT ;  /* 0x0000000a1100720c */ /* 0x004fc80003f04070 */
[----:B------:R-:W-:-:S09]  /*09c0*/  SEL R18, R19, R18, P0 ;  /* 0x0000001213127207 */ /* 0x000fd20000000000 */
[----:B------:R-:W-:-:S05]  /*09d0*/  @!P0 VIADD R7, R19, 0x1 ;  /* 0x0000000113078836 */ /* 0x000fca0000000000 */
[----:B------:R-:W-:-:S13]  /*09e0*/  ISETP.GE.U32.AND P0, PT, R7, R18, PT ;  /* 0x000000120700720c */ /* 0x000fda0003f06070 */
[----:B------:R-:W-:Y:S05]  /*09f0*/  @!P0 BRA `(.L_x_1387) ;  /* 0xfffffffc00dc8947 */ /* 0x000fea000383ffff */
.L_x_1386:
[----:B------:R-:W-:Y:S05]  /*0a00*/  BSYNC.RECONVERGENT B1 ;  /* 0x0000000000017941 */ /* 0x000fea0003800200 */
.L_x_1385:
[----:B------:R-:W-:-:S04]  /*0a10*/  VIMNMX.U32 R7, PT, PT, R7, 0x1, !PT ;  /* 0x0000000107077848 */ /* 0x000fc80007fe0000 */
[----:B------:R-:W-:Y:S01]  /*0a20*/  VIADDMNMX.U32 R7, R7, 0xffffffff, R20, !PT ;  /* 0xffffffff07077846 */ /* 0x000fe20007800014 */
[----:B------:R-:W-:Y:S06]  /*0a30*/  @P1 BRA `(.L_x_1384) ;  /* 0x0000000400141947 */ /* 0x000fec0003800000 */
[----:B------:R-:W-:Y:S01]  /*0a40*/  IMAD.WIDE.U32 R8, R7, 0x4, R8 ;  /* 0x0000000407087825 */ /* 0x000fe200078e0008 */
[----:B------:R-:W-:Y:S01]  /*0a50*/  LOP3.LUT R11, RZ, R7, RZ, 0x33, !PT ;  /* 0x00000007ff0b7212 */ /* 0x000fe200078e33ff */
[----:B------:R-:W0:Y:S03]  /*0a60*/  LDCU UR6, c[0x0][0x3a8] ;  /* 0x00007500ff0677ac */ /* 0x000e260008000800 */
[----:B------:R1:W5:Y:S01]  /*0a70*/  LDG.E R14, desc[UR4][R8.64] ;  /* 0x00000004080e7981 */ /* 0x000362000c1e1900 */
[----:B------:R-:W-:Y:S01]  /*0a80*/  IMAD.IADD R10, R12, 0x1, -R7 ;  /* 0x000000010c0a7824 */ /* 0x000fe200078e0a07 */
[----:B------:R-:W2:Y:S02]  /*0a90*/  LDCU.64 UR8, c[0x0][0x3b0] ;  /* 0x00007600ff0877ac */ /* 0x000ea40008000a00 */
[----:B------:R1:W5:Y:S01]  /*0aa0*/  LDG.E R15, desc[UR4][R8.64+0x4] ;  /* 0x00000404080f7981 */ /* 0x000362000c1e1900 */
[----:B------:R-:W-:-:S02]  /*0ab0*/  IMAD.IADD R11, R11, 0x1, R12 ;  /* 0x000000010b0b7824 */ /* 0x000fc400078e020c */
[----:B------:R-:W-:Y:S02]  /*0ac0*/  IMAD.MOV.U32 R19, RZ, RZ, R13 ;  /* 0x000000ffff137224 */ /* 0x000fe400078e000d */
[----:B------:R-:W-:-:S04]  /*0ad0*/  IMAD.WIDE.U32 R10, R10, R11, RZ ;  /* 0x0000000b0a0a7225 */ /* 0x000fc800078e00ff */
[----:B------:R-:W-:Y:S01]  /*0ae0*/  IMAD.MOV.U32 R0, RZ, RZ, RZ ;  /* 0x000000ffff007224 */ /* 0x000fe200078e00ff */
[--C-:B------:R-:W-:Y:S01]  /*0af0*/  SHF.R.U64 R16, R10, 0x1, R11.reuse ;  /* 0x000000010a107819 */ /* 0x100fe2000000120b */
[----:B------:R-:W-:Y:S01]  /*0b00*/  IMAD.MOV.U32 R4, RZ, RZ, RZ ;  /* 0x000000ffff047224 */ /* 0x000fe200078e00ff */
[----:B------:R-:W-:Y:S02]  /*0b10*/  SHF.R.U32.HI R17, RZ, 0x1, R11 ;  /* 0x00000001ff117819 */ /* 0x000fe4000001160b */
[----:B------:R-:W-:Y:S02]  /*0b20*/  IADD3 R16, P0, PT, R7, R16, RZ ;  /* 0x0000001007107210 */ /* 0x000fe40007f1e0ff */
[----:B0-----:R-:W-:Y:S02]  /*0b30*/  VIMNMX.U32 R18, PT, PT, R12, UR6, !PT ;  /* 0x000000060c127c48 */ /* 0x001fe4000ffe0000 */
[----:B------:R-:W-:Y:S01]  /*0b40*/  LOP3.LUT R16, RZ, R16, RZ, 0x33, !PT ;  /* 0x00000010ff107212 */ /* 0x000fe200078e33ff */
[----:B------:R-:W-:-:S02]  /*0b50*/  IMAD.X R17, RZ, RZ, R17, P0 ;  /* 0x000000ffff117224 */ /* 0x000fc400000e0611 */
[----:B------:R-:W-:Y:S01]  /*0b60*/  VIADD R18, R18, -UR6 ;  /* 0x8000000612127c36 */ /* 0x000fe20008000000 */
[----:B--2---:R-:W-:Y:S02]  /*0b70*/  IADD3 R16, P0, PT, R16, UR8, RZ ;  /* 0x0000000810107c10 */ /* 0x004fe4000ff1e0ff */
[----:B------:R-:W-:-:S04]  /*0b80*/  LOP3.LUT R17, RZ, R17, RZ, 0x33, !PT ;  /* 0x00000011ff117212 */ /* 0x000fc800078e33ff */
[----:B-1----:R-:W-:-:S07]  /*0b90*/  IADD3.X R17, PT, PT, R17, UR9, RZ, P0, !PT ;  /* 0x0000000911117c10 */ /* 0x002fce00087fe4ff */
.L_x_1391:
[----:B------:R-:W0:Y:S02]  /*0ba0*/  LDC.64 R10, c[0x0][0x388] ;  /* 0x0000e200ff0a7b82 */ /* 0x000e240000000a00 */
[----:B0-----:R-:W-:-:S05]  /*0bb0*/  IMAD.WIDE.U32 R10, R19, 0x4, R10 ;  /* 0x00000004130a7825 */ /* 0x001fca00078e000a */
[----:B------:R-:W2:Y:S01]  /*0bc0*/  LDG.E R21, desc[UR4][R10.64] ;  /* 0x000000040a157981 */ /* 0x000ea2000c1e1900 */
[----:B------:R-:W-:-:S13]  /*0bd0*/  ISETP.GE.U32.AND P0, PT, R7, R18, PT ;  /* 0x000000120700720c */ /* 0x000fda0003f06070 */
[----:B------:R-:W0:Y:S01]  /*0be0*/  @P0 LDC.64 R8, c[0x0][0x3a0] ;  /* 0x0000e800ff080b82 */ /* 0x000e220000000a00 */
[----:B--2---:R-:W-:-:S05]  /*0bf0*/  @P0 IADD3 R23, P1, PT, R21, R16, RZ ;  /* 0x0000001015170210 */ /* 0x004fca0007f3e0ff */
[----:B------:R-:W-:-:S05]  /*0c00*/  @P0 IMAD.X R12, RZ, RZ, R17, P1 ;  /* 0x000000ffff0c0224 */ /* 0x000fca00008e0611 */
[--C-:B------:R-:W-:Y:S02]  /*0c10*/  @P0 SHF.R.U64 R13, R23, 0x3, R12.reuse ;  /* 0x00000003170d0819 */ /* 0x100fe4000000120c */
[----:B------:R-:W-:Y:S02]  /*0c20*/  @P0 SHF.R.U32.HI R12, RZ, 0x3, R12 ;  /* 0x00000003ff0c0819 */ /* 0x000fe4000001160c */
[----:B------:R-:W-:Y:S02]  /*0c30*/  @P0 LOP3.LUT R13, R13, 0xfffffffc, RZ, 0xc0, !PT ;  /* 0xfffffffc0d0d0812 */ /* 0x000fe400078ec0ff */
[----:B------:R-:W-:Y:S02]  /*0c40*/  @P0 LOP3.LUT R12, R12, 0x1fffffff, RZ, 0xc0, !PT ;  /* 0x1fffffff0c0c0812 */ /* 0x000fe400078ec0ff */
[----:B0-----:R-:W-:-:S05]  /*0c50*/  @P0 IADD3 R8, P1, PT, R13, R8, RZ ;  /* 0x000000080d080210 */ /* 0x001fca0007f3e0ff */
[----:B------:R-:W-:-:S05]  /*0c60*/  @P0 IMAD.X R9, R12, 0x1, R9, P1 ;  /* 0x000000010c090824 */ /* 0x000fca00008e0609 */
[----:B------:R-:W2:Y:S01]  /*0c70*/  @P0 LDG.E R8, desc[UR4][R8.64] ;  /* 0x0000000408080981 */ /* 0x000ea2000c1e1900 */
[----:B------:R-:W-:Y:S01]  /*0c80*/  IADD3 R19, PT, PT, R19, 0x1, RZ ;  /* 0x0000000113137810 */ /* 0x000fe20007ffe0ff */
[----:B------:R-:W-:Y:S01]  /*0c90*/  BSSY.RECONVERGENT B1, `(.L_x_1388) ;  /* 0x000001c000017945 */ /* 0x000fe20003800200 */
[----:B------:R-:W-:Y:S02]  /*0ca0*/  @P0 IMAD.MOV.U32 R11, RZ, RZ, RZ ;  /* 0x000000ffff0b0224 */ /* 0x000fe400078e00ff */
[----:B------:R-:W-:Y:S02]  /*0cb0*/  ISETP.NE.AND P1, PT, R19, R6, PT ;  /* 0x000000061300720c */ /* 0x000fe40003f25270 */
[----:B--2---:R-:W-:-:S04]  /*0cc0*/  @P0 SHF.R.W.U32.HI R10, RZ, R23, R8 ;  /* 0x00000017ff0a0219 */ /* 0x004fc80000011e08 */
[----:B------:R-:W-:Y:S01]  /*0cd0*/  @P0 LOP3.LUT R10, R10, 0x1, RZ, 0xc0, !PT ;  /* 0x000000010a0a0812 */ /* 0x000fe200078ec0ff */
[----:B------:R-:W-:Y:S06]  /*0ce0*/  @P0 BRA `(.L_x_1389) ;  /* 0x0000000000580947 */ /* 0x000fec0003800000 */
[----:B-----5:R-:W-:Y:S02]  /*0cf0*/  ISETP.GE.U32.AND P0, PT, R14, R15, PT ;  /* 0x0000000f0e00720c */ /* 0x020fe40003f06070 */
[----:B------:R-:W-:-:S11]  /*0d00*/  CS2R R10, SRZ ;  /* 0x00000000000a7805 */ /* 0x000fd6000001ff00 */
[----:B------:R-:W-:Y:S05]  /*0d10*/  @P0 BRA `(.L_x_1389) ;  /* 0x00000000004c0947 */ /* 0x000fea0003800000 */
[----:B------:R-:W0:Y:S01]  /*0d20*/  LDC.64 R8, c[0x0][0x388] ;  /* 0x0000e200ff087b82 */ /* 0x000e220000000a00 */
[----:B------:R-:W-:Y:S02]  /*0d30*/  IMAD.MOV.U32 R20, RZ, RZ, R15 ;  /* 0x000000ffff147224 */ /* 0x000fe400078e000f */
[----:B------:R-:W-:-:S07]  /*0d40*/  IMAD.MOV.U32 R10, RZ, RZ, R14 ;  /* 0x000000ffff0a7224 */ /* 0x000fce00078e000e */
.L_x_1390:
[----:B------:R-:W-:-:S04]  /*0d50*/  IMAD.MOV.U32 R23, RZ, RZ, R10 ;  /* 0x000000ffff177224 */ /* 0x000fc800078e000a */
[----:B------:R-:W-:-:S05]  /*0d60*/  IMAD.IADD R10, R23, 0x1, R20 ;  /* 0x00000001170a7824 */ /* 0x000fca00078e0214 */
[----:B------:R-:W-:-:S05]  /*0d70*/  SHF.R.U32.HI R25, RZ, 0x1, R10 ;  /* 0x00000001ff197819 */ /* 0x000fca000001160a */
[----:B0-----:R-:W-:-:S06]  /*0d80*/  IMAD.WIDE.U32 R12, R25, 0x4, R8 ;  /* 0x00000004190c7825 */ /* 0x001fcc00078e0008 */
[----:B------:R-:W2:Y:S01]  /*0d90*/  LDG.E R12, desc[UR4][R12.64] ;  /* 0x000000040c0c7981 */ /* 0x000ea2000c1e1900 */
[----:B------:R-:W-:Y:S02]  /*0da0*/  IMAD.MOV.U32 R10, RZ, RZ, 0x1 ;  /* 0x00000001ff0a7424 */ /* 0x000fe400078e00ff */
[----:B------:R-:W-:Y:S01]  /*0db0*/  IMAD.MOV.U32 R11, RZ, RZ, 0x0 ;  /* 0x00000000ff0b7424 */ /* 0x000fe200078e00ff */
[----:B--2---:R-:W-:-:S13]  /*0dc0*/  ISETP.NE.AND P0, PT, R12, R21, PT ;  /* 0x000000150c00720c */ /* 0x004fda0003f05270 */
        /* <DEDUP_REMOVED lines=8> */
.L_x_1389:
[----:B------:R-:W-:Y:S05]  /*0e50*/  BSYNC.RECONVERGENT B1 ;  /* 0x0000000000017941 */ /* 0x000fea0003800200 */
.L_x_1388:
[----:B------:R-:W-:-:S05]  /*0e60*/  IADD3 R0, P0, PT, R0, R10, RZ ;  /* 0x0000000a00007210 */ /* 0x000fca0007f1e0ff */
[----:B------:R-:W-:Y:S01]  /*0e70*/  IMAD.X R4, R4, 0x1, R11, P0 ;  /* 0x0000000104047824 */ /* 0x000fe200000e060b */
[----:B------:R-:W-:Y:S07]  /*0e80*/  @P1 BRA `(.L_x_1391) ;  /* 0xfffffffc00441947 */ /* 0x000fee000383ffff */
.L_x_1384:
[----:B------:R-:W-:Y:S05]  /*0e90*/  BSYNC.RECONVERGENT B0 ;  /* 0x0000000000007941 */ /* 0x000fea0003800200 */
.L_x_1383:
[----:B------:R-:W0:Y:S01]  /*0ea0*/  SHFL.DOWN PT, R7, R0, 0x10, 0x1f ;  /* 0x0a001f0000077f89 */ /* 0x000e2200000e0000 */
[----:B------:R-:W1:Y:S03]  /*0eb0*/  LDCU UR6, c[0x0][0x364] ;  /* 0x00006c80ff0677ac */ /* 0x000e660008000800 */
[----:B------:R-:W2:Y:S01]  /*0ec0*/  SHFL.DOWN PT, R3, R4, 0x10, 0x1f ;  /* 0x0a001f0004037f89 */ /* 0x000ea200000e0000 */
[----:B------:R-:W1:Y:S01]  /*0ed0*/  S2R R8, SR_TID.Z ;  /* 0x0000000000087919 */ /* 0x000e620000002300 */
[----:B0-----:R-:W-:Y:S02]  /*0ee0*/  IADD3 R13, P0, PT, R7, R0, RZ ;  /* 0x00000000070d7210 */ /* 0x001fe40007f1e0ff */
[----:B------:R-:W1:Y:S03]  /*0ef0*/  S2R R7, SR_TID.Y ;  /* 0x0000000000077919 */ /* 0x000e660000002200 */
[----:B--2---:R-:W-:Y:S01]  /*0f00*/  IMAD.X R12, R3, 0x1, R4, P0 ;  /* 0x00000001030c7824 */ /* 0x004fe200000e0604 */
[----:B------:R-:W0:Y:S04]  /*0f10*/  SHFL.DOWN PT, R6, R13, 0x8, 0x1f ;  /* 0x09001f000d067f89 */ /* 0x000e2800000e0000 */
[----:B------:R-:W2:Y:S01]  /*0f20*/  SHFL.DOWN PT, R3, R12, 0x8, 0x1f ;  /* 0x09001f000c037f89 */ /* 0x000ea200000e0000 */
[----:B0-----:R-:W-:Y:S01]  /*0f30*/  IADD3 R11, P0, PT, R6, R13, RZ ;  /* 0x0000000d060b7210 */ /* 0x001fe20007f1e0ff */
[----:B-1----:R-:W-:-:S04]  /*0f40*/  IMAD R4, R8, UR6, R7 ;  /* 0x0000000608047c24 */ /* 0x002fc8000f8e0207 */
[----:B------:R-:W0:Y:S01]  /*0f50*/  SHFL.DOWN PT, R6, R11, 0x4, 0x1f ;  /* 0x08801f000b067f89 */ /* 0x000e2200000e0000 */
[----:B--2---:R-:W-:Y:S02]  /*0f60*/  IMAD.X R10, R3, 0x1, R12, P0 ;  /* 0x00000001030a7824 */ /* 0x004fe400000e060c */
[----:B------:R-:W-:-:S03]  /*0f70*/  IMAD R4, R4, R5, R2 ;  /* 0x0000000504047224 */ /* 0x000fc600078e0202 */
[----:B------:R-:W1:Y:S01]  /*0f80*/  SHFL.DOWN PT, R3, R10, 0x4, 0x1f ;  /* 0x08801f000a037f89 */ /* 0x000e6200000e0000 */
[----:B0-----:R-:W-:-:S05]  /*0f90*/  IADD3 R6, P0, PT, R6, R11, RZ ;  /* 0x0000000b06067210 */ /* 0x001fca0007f1e0ff */
[----:B-1----:R-:W-:Y:S01]  /*0fa0*/  IMAD.X R9, R3, 0x1, R10, P0 ;  /* 0x0000000103097824 */ /* 0x002fe200000e060a */
[----:B------:R-:W-:Y:S01]  /*0fb0*/  LOP3.LUT P0, RZ, R4, 0x1f, RZ, 0xc0, !PT ;  /* 0x0000001f04ff7812 */ /* 0x000fe2000780c0ff */
[----:B------:R-:W0:Y:S04]  /*0fc0*/  SHFL.DOWN PT, R3, R6, 0x2, 0x1f ;  /* 0x08401f0006037f89 */ /* 0x000e2800000e0000 */
[----:B------:R-:W1:Y:S01]  /*0fd0*/  SHFL.DOWN PT, R0, R9, 0x2, 0x1f ;  /* 0x08401f0009007f89 */ /* 0x000e6200000e0000 */
        /* <DEDUP_REMOVED lines=10> */
.L_x_1392:
        /* <DEDUP_REMOVED lines=16> */
.L_x_1418:


//--------------------- .text._Z27tc_edge_outgoing_GPU_kernelPKjS0_jjPmS0_jm --------------------------
	.section	.text._Z27tc_edge_outgoing_GPU_kernelPKjS0_jjPmS0_jm,"ax",@progbits
	.align	128
        .global         _Z27tc_edge_outgoing_GPU_kernelPKjS0_jjPmS0_jm
        .type           _Z27tc_edge_outgoing_GPU_kernelPKjS0_jjPmS0_jm,@function
        .size           _Z27tc_edge_outgoing_GPU_kernelPKjS0_jjPmS0_jm,(.L_x_1419 - _Z27tc_edge_outgoing_GPU_kernelPKjS0_jjPmS0_jm)
        .other          _Z27tc_edge_outgoing_GPU_kernelPKjS0_jjPmS0_jm,@"STO_CUDA_ENTRY STV_DEFAULT"
_Z27tc_edge_outgoing_GPU_kernelPKjS0_jjPmS0_jm:
.text._Z27tc_edge_outgoing_GPU_kernelPKjS0_jjPmS0_jm:
        /* <DEDUP_REMOVED lines=16> */
[----:B------:R-:W-:Y:S01]  /*0100*/  BSSY.RECONVERGENT B1, `(.L_x_1395) ;  /* 0x0000089000017945 */ /* 0x000fe20003800200 */
        /* <DEDUP_REMOVED lines=35> */
[C---:B------:R-:W-:Y:S01]  /*0340*/  IMAD.SHL.U32 R14, R8.reuse, 0x4, RZ ;  /* 0x00000004080e7824 */ /* 0x040fe200078e00ff */
[C---:B------:R-:W-:Y:S01]  /*0350*/  LEA R15, R8.reuse, 0x1, 0x1 ;  /* 0x00000001080f7811 */ /* 0x040fe200078e08ff */
[----:B------:R-:W-:Y:S02]  /*0360*/  IMAD.SHL.U32 R6, R8, 0x2, RZ ;  /* 0x0000000208067824 */ /* 0x000fe400078e00ff */
[----:B------:R-:W1:Y:S08]  /*0370*/  LDC R7, c[0x3][R14] ;  /* 0x00c000000e077b82 */ /* 0x000e700000000800 */
[----:B------:R-:W2:Y:S01]  /*0380*/  LDC R8, c[0x0][0x390] ;  /* 0x0000e400ff087b82 */ /* 0x000ea20000000800 */
[----:B-1----:R-:W-:-:S02]  /*0390*/  ISETP.GT.U32.AND P3, PT, R7, R10, PT ;  /* 0x0000000a0700720c */ /* 0x002fc40003f64070 */
[----:B--2---:R-:W-:-:S05]  /*03a0*/  SHF.R.U32.HI R7, RZ, 0x1, R8 ;  /* 0x00000001ff077819 */ /* 0x004fca0000011608 */
[----:B------:R-:W-:-:S05]  /*03b0*/  VIADD R9, R7, 0x1 ;  /* 0x0000000107097836 */ /* 0x000fca0000000000 */
[----:B------:R-:W-:Y:S01]  /*03c0*/  SEL R9, R9, RZ, P2 ;  /* 0x000000ff09097207 */ /* 0x000fe20001000000 */
[----:B------:R-:W-:Y:S01]  /*03d0*/  @!P3 VIADD R15, R6, 0x2 ;  /* 0x00000002060fb836 */ /* 0x000fe20000000000 */
[----:B------:R-:W-:-:S03]  /*03e0*/  SEL R6, R7, R8, !P2 ;  /* 0x0000000807067207 */ /* 0x000fc60005000000 */
[C---:B------:R-:W-:Y:S02]  /*03f0*/  IMAD.SHL.U32 R16, R15.reuse, 0x4, RZ ;  /* 0x000000040f107824 */ /* 0x040fe400078e00ff */
[C---:B------:R-:W-:Y:S01]  /*0400*/  IMAD.SHL.U32 R7, R15.reuse, 0x2, RZ ;  /* 0x000000020f077824 */ /* 0x040fe200078e00ff */
[----:B------:R-:W-:Y:S01]  /*0410*/  LEA R15, R15, 0x1, 0x1 ;  /* 0x000000010f0f7811 */ /* 0x000fe200078e08ff */
[----:B------:R-:W1:Y:S02]  /*0420*/  LDC R17, c[0x3][R16] ;  /* 0x00c0000010117b82 */ /* 0x000e640000000800 */
[----:B-1----:R-:W-:-:S13]  /*0430*/  ISETP.GT.U32.AND P2, PT, R17, R10, PT ;  /* 0x0000000a1100720c */ /* 0x002fda0003f44070 */
[----:B------:R-:W-:Y:S02]  /*0440*/  @!P2 VIADD R15, R7, 0x2 ;  /* 0x00000002070fa836 */ /* 0x000fe40000000000 */
[----:B------:R-:W-:Y:S02]  /*0450*/  IMAD.IADD R7, R9, 0x1, R6 ;  /* 0x0000000109077824 */ /* 0x000fe400078e0206 */
[----:B------:R-:W-:-:S03]  /*0460*/  IMAD.SHL.U32 R12, R15, 0x4, RZ ;  /* 0x000000040f0c7824 */ /* 0x000fc600078e00ff */
[----:B------:R-:W-:Y:S01]  /*0470*/  SHF.R.U32.HI R7, RZ, 0x1, R7 ;  /* 0x00000001ff077819 */ /* 0x000fe20000011607 */
[----:B------:R-:W1:Y:S03]  /*0480*/  LDC R13, c[0x3][R12] ;  /* 0x00c000000c0d7b82 */ /* 0x000e660000000800 */
[C---:B------:R-:W-:Y:S02]  /*0490*/  @!P1 IADD3 R9, PT, PT, R7.reuse, 0x1, RZ ;  /* 0x0000000107099810 */ /* 0x040fe40007ffe0ff */
[----:B------:R-:W-:Y:S01]  /*04a0*/  SEL R6, R7, R6, P1 ;  /* 0x0000000607067207 */ /* 0x000fe20000800000 */
[C---:B------:R-:W-:Y:S01]  /*04b0*/  IMAD.SHL.U32 R7, R15.reuse, 0x2, RZ ;  /* 0x000000020f077824 */ /* 0x040fe200078e00ff */
[----:B------:R-:W-:Y:S02]  /*04c0*/  LEA R15, R15, 0x1, 0x1 ;  /* 0x000000010f0f7811 */ /* 0x000fe400078e08ff */
[----:B-1----:R-:W-:-:S13]  /*04d0*/  ISETP.GT.U32.AND P1, PT, R13, R10, PT ;  /* 0x0000000a0d00720c */ /* 0x002fda0003f24070 */
[----:B------:R-:W-:Y:S02]  /*04e0*/  @!P1 VIADD R15, R7, 0x2 ;  /* 0x00000002070f9836 */ /* 0x000fe40000000000 */
[----:B------:R-:W-:Y:S02]  /*04f0*/  IMAD.IADD R7, R9, 0x1, R6 ;  /* 0x0000000109077824 */ /* 0x000fe400078e0206 */
[----:B------:R-:W-:-:S03]  /*0500*/  IMAD.SHL.U32 R13, R15, 0x4, RZ ;  /* 0x000000040f0d7824 */ /* 0x000fc600078e00ff */
[----:B------:R-:W-:-:S03]  /*0510*/  SHF.R.U32.HI R7, RZ, 0x1, R7 ;  /* 0x00000001ff077819 */ /* 0x000fc60000011607 */
[----:B------:R-:W1:Y:S01]  /*0520*/  LDC R13, c[0x3][R13] ;  /* 0x00c000000d0d7b82 */ /* 0x000e620000000800 */
[C---:B------:R-:W-:Y:S01]  /*0530*/  SEL R6, R7.reuse, R6, P6 ;  /* 0x0000000607067207 */ /* 0x040fe20003000000 */
[----:B------:R-:W-:Y:S02]  /*0540*/  @!P6 VIADD R9, R7, 0x1 ;  /* 0x000000010709e836 */ /* 0x000fe40000000000 */
[C---:B------:R-:W-:Y:S01]  /*0550*/  IMAD.SHL.U32 R7, R15.reuse, 0x2, RZ ;  /* 0x000000020f077824 */ /* 0x040fe200078e00ff */
[----:B------:R-:W-:Y:S02]  /*0560*/  LEA R15, R15, 0x1, 0x1 ;  /* 0x000000010f0f7811 */ /* 0x000fe400078e08ff */
[----:B-1----:R-:W-:-:S13]  /*0570*/  ISETP.GT.U32.AND P6, PT, R13, R10, PT ;  /* 0x0000000a0d00720c */ /* 0x002fda0003fc4070 */
[----:B------:R-:W-:Y:S02]  /*0580*/  @!P6 VIADD R15, R7, 0x2 ;  /* 0x00000002070fe836 */ /* 0x000fe40000000000 */
[----:B------:R-:W-:Y:S02]  /*0590*/  IMAD.IADD R7, R9, 0x1, R6 ;  /* 0x0000000109077824 */ /* 0x000fe400078e0206 */
[C---:B------:R-:W-:Y:S02]  /*05a0*/  IMAD.SHL.U32 R14, R15.reuse, 0x4, RZ ;  /* 0x000000040f0e7824 */ /* 0x040fe400078e00ff */
[C---:B------:R-:W-:Y:S01]  /*05b0*/  IMAD.SHL.U32 R12, R15.reuse, 0x2, RZ ;  /* 0x000000020f0c7824 */ /* 0x040fe200078e00ff */
[----:B------:R-:W-:Y:S01]  /*05c0*/  SHF.R.U32.HI R7, RZ, 0x1, R7 ;  /* 0x00000001ff077819 */ /* 0x000fe20000011607 */
[----:B------:R-:W1:Y:S01]  /*05d0*/  LDC R17, c[0x3][R14] ;  /* 0x00c000000e117b82 */ /* 0x000e620000000800 */
[----:B------:R-:W-:Y:S02]  /*05e0*/  LEA R15, R15, 0x1, 0x1 ;  /* 0x000000010f0f7811 */ /* 0x000fe400078e08ff */
        /* <DEDUP_REMOVED lines=14> */
[----:B-1----:R-:W-:-:S03]  /*06d0*/  ISETP.GT.U32.AND P4, PT, R17, R10, PT ;  /* 0x0000000a1100720c */ /* 0x002fc60003f84070 */
[----:B------:R-:W-:-:S05]  /*06e0*/  IMAD.IADD R7, R9, 0x1, R6 ;  /* 0x0000000109077824 */ /* 0x000fca00078e0206 */
[----:B------:R-:W-:-:S04]  /*06f0*/  SHF.R.U32.HI R7, RZ, 0x1, R7 ;  /* 0x00000001ff077819 */ /* 0x000fc80000011607 */
[C---:B------:R-:W-:Y:S01]  /*0700*/  @!P2 IADD3 R9, PT, PT, R7.reuse, 0x1, RZ ;  /* 0x000000010709a810 */ /* 0x040fe20007ffe0ff */
[----:B------:R-:W-:Y:S01]  /*0710*/  @!P4 VIADD R15, R12, 0x2 ;  /* 0x000000020c0fc836 */ /* 0x000fe20000000000 */
[----:B------:R-:W-:-:S03]  /*0720*/  SEL R6, R7, R6, P2 ;  /* 0x0000000607067207 */ /* 0x000fc60001000000 */
[----:B------:R-:W-:Y:S02]  /*0730*/  IMAD.SHL.U32 R15, R15, 0x4, RZ ;  /* 0x000000040f0f7824 */ /* 0x000fe400078e00ff */
[----:B------:R-:W-:-:S04]  /*0740*/  IMAD.IADD R7, R9, 0x1, R6 ;  /* 0x0000000109077824 */ /* 0x000fc800078e0206 */
[----:B------:R-:W1:Y:S01]  /*0750*/  LDC R15, c[0x3][R15] ;  /* 0x00c000000f0f7b82 */ /* 0x000e620000000800 */
        /* <DEDUP_REMOVED lines=12> */
[----:B------:R-:W-:Y:S02]  /*0820*/  SHF.R.U32.HI R13, RZ, 0x1, R6 ;  /* 0x00000001ff0d7819 */ /* 0x000fe40000011606 */
[----:B------:R-:W2:Y:S01]  /*0830*/  LDC.64 R6, c[0x0][0x380] ;  /* 0x0000e000ff067b82 */ /* 0x000ea20000000a00 */
[----:B-1----:R-:W-:-:S13]  /*0840*/  ISETP.GT.U32.AND P0, PT, R15, R10, PT ;  /* 0x0000000a0f00720c */ /* 0x002fda0003f04070 */
[----:B------:R-:W-:-:S05]  /*0850*/  @!P0 VIADD R9, R13, 0x1 ;  /* 0x000000010d098836 */ /* 0x000fca0000000000 */
[----:B------:R-:W-:Y:S02]  /*0860*/  VIMNMX.U32 R14, PT, PT, R9, 0x1, !PT ;  /* 0x00000001090e7848 */ /* 0x000fe40007fe0000 */
[----:B------:R-:W-:-:S03]  /*0870*/  SEL R9, R13, R12, P0 ;  /* 0x0000000c0d097207 */ /* 0x000fc60000000000 */
[----:B------:R-:W-:Y:S01]  /*0880*/  VIADD R20, R14, 0xffffffff ;  /* 0xffffffff0e147836 */ /* 0x000fe20000000000 */
[----:B0-----:R-:W-:-:S03]  /*0890*/  LEA R14, P1, R10, UR6, 0x2 ;  /* 0x000000060a0e7c11 */ /* 0x001fc6000f8210ff */
[----:B------:R-:W-:Y:S01]  /*08a0*/  IMAD.MOV.U32 R18, RZ, RZ, R20 ;  /* 0x000000ffff127224 */ /* 0x000fe200078e0014 */
[----:B------:R-:W-:Y:S02]  /*08b0*/  ISETP.GE.U32.AND P0, PT, R20, R9, PT ;  /* 0x000000091400720c */ /* 0x000fe40003f06070 */
[----:B------:R-:W-:-:S11]  /*08c0*/  LEA.HI.X R15, R10, UR7, R11, 0x2, P1 ;  /* 0x000000070a0f7c11 */ /* 0x000fd600088f140b */
[----:B------:R-:W-:Y:S05]  /*08d0*/  @P0 BRA `(.L_x_1396) ;  /* 0x00000000002c0947 */ /* 0x000fea0003800000 */
[----:B------:R-:W0:Y:S01]  /*08e0*/  LDC.64 R12, c[0x0][0x380] ;  /* 0x0000e000ff0c7b82 */ /* 0x000e220000000a00 */
[----:B------:R-:W-:-:S07]  /*08f0*/  IMAD.MOV.U32 R18, RZ, RZ, R20 ;  /* 0x000000ffff127224 */ /* 0x000fce00078e0014 */
.L_x_1397:
[----:B------:R-:W-:-:S05]  /*0900*/  IMAD.IADD R16, R18, 0x1, R9 ;  /* 0x0000000112107824 */ /* 0x000fca00078e0209 */
[----:B------:R-:W-:-:S05]  /*0910*/  SHF.R.U32.HI R19, RZ, 0x1, R16 ;  /* 0x00000001ff137819 */ /* 0x000fca0000011610 */
[----:B0-----:R-:W-:-:S06]  /*0920*/  IMAD.WIDE.U32 R16, R19, 0x4, R12 ;  /* 0x0000000413107825 */ /* 0x001fcc00078e000c */
[----:B------:R-:W3:Y:S02]  /*0930*/  LDG.E R17, desc[UR4][R16.64] ;  /* 0x0000000410117981 */ /* 0x000ee4000c1e1900 */
[----:B---3--:R-:W-:-:S04]  /*0940*/  ISETP.GT.U32.AND P0, PT, R17, R10, PT ;  /* 0x0000000a1100720c */ /* 0x008fc80003f04070 */
[----:B------:R-:W-:-:S09]  /*0950*/  SEL R9, R19, R9, P0 ;  /* 0x0000000913097207 */ /* 0x000fd20000000000 */
[----:B------:R-:W-:-:S05]  /*0960*/  @!P0 VIADD R18, R19, 0x1 ;  /* 0x0000000113128836 */ /* 0x000fca0000000000 */
[----:B------:R-:W-:-:S13]  /*0970*/  ISETP.GE.U32.AND P0, PT, R18, R9, PT ;  /* 0x000000091200720c */ /* 0x000fda0003f06070 */
[----:B------:R-:W-:Y:S05]  /*0980*/  @!P0 BRA `(.L_x_1397) ;  /* 0xfffffffc00dc8947 */ /* 0x000fea000383ffff */
.L_x_1396:
[----:B------:R-:W-:Y:S05]  /*0990*/  BSYNC.RECONVERGENT B1 ;  /* 0x0000000000017941 */ /* 0x000fea0003800200 */
.L_x_1395:
[----:B------:R-:W-:Y:S01]  /*09a0*/  VIMNMX.U32 R9, PT, PT, R18, 0x1, !PT ;  /* 0x0000000112097848 */ /* 0x000fe20007fe0000 */
[----:B------:R-:W3:Y:S01]  /*09b0*/  LDG.E R13, desc[UR4][R14.64] ;  /* 0x000000040e0d7981 */ /* 0x000ee2000c1e1900 */
[----:B------:R-:W3:Y:S02]  /*09c0*/  LDCU.64 UR6, c[0x0][0x380] ;  /* 0x00007000ff0677ac */ /* 0x000ee40008000a00 */
[----:B------:R-:W-:-:S05]  /*09d0*/  VIADDMNMX.U32 R9, R9, 0xffffffff, R20, !PT ;  /* 0xffffffff09097846 */ /* 0x000fca0007800014 */
[----:B--2---:R-:W-:-:S05]  /*09e0*/  IMAD.WIDE.U32 R16, R9, 0x4, R6 ;  /* 0x0000000409107825 */ /* 0x004fca00078e0006 */
[----:B------:R-:W2:Y:S01]  /*09f0*/  LDG.E R12, desc[UR4][R16.64+0x4] ;  /* 0x00000404100c7981 */ /* 0x000ea2000c1e1900 */
[----:B------:R-:W-:Y:S01]  /*0a00*/  VIADD R19, R10, 0x1 ;  /* 0x000000010a137836 */ /* 0x000fe20000000000 */
[C---:B---3--:R-:W-:Y:S01]  /*0a10*/  LEA R20, P1, R13.reuse, UR6, 0x2 ;  /* 0x000000060d147c11 */ /* 0x048fe2000f8210ff */
[----:B------:R-:W-:-:S03]  /*0a20*/  VIADD R9, R13, 0x1 ;  /* 0x000000010d097836 */ /* 0x000fc60000000000 */
[----:B--2---:R-:W-:Y:S02]  /*0a30*/  ISETP.GE.U32.AND P0, PT, R19, R12, PT ;  /* 0x0000000c1300720c */ /* 0x004fe40003f06070 */
[----:B------:R-:W-:Y:S01]  /*0a40*/  LEA.HI.X R21, R13, UR7, RZ, 0x2, P1 ;  /* 0x000000070d157c11 */ /* 0x000fe200088f14ff */
[----:B------:R-:W-:-:S10]  /*0a50*/  IMAD.WIDE.U32 R6, R9, 0x4, R6 ;  /* 0x0000000409067825 */ /* 0x000fd400078e0006 */
[----:B------:R-:W-:Y:S05]  /*0a60*/  @P0 BRA `(.L_x_1394) ;  /* 0x00000004000c0947 */ /* 0x000fea0003800000 */
[----:B------:R0:W5:Y:S04]  /*0a70*/  LDG.E R14, desc[UR4][R20.64] ;  /* 0x00000004140e7981 */ /* 0x000168000c1e1900 */
[----:B------:R0:W5:Y:S01]  /*0a80*/  LDG.E R15, desc[UR4][R6.64] ;  /* 0x00000004060f7981 */ /* 0x000162000c1e1900 */
[----:B------:R-:W-:Y:S01]  /*0a90*/  LOP3.LUT R9, RZ, R13, RZ, 0x33, !PT ;  /* 0x0000000dff097212 */ /* 0x000fe200078e33ff */
[----:B------:R-:W-:Y:S01]  /*0aa0*/  IMAD.IADD R10, R8, 0x1, -R13 ;  /* 0x00000001080a7824 */ /* 0x000fe200078e0a0d */
[----:B------:R-:W1:Y:S01]  /*0ab0*/  LDCU.64 UR8, c[0x0][0x3b0] ;  /* 0x00007600ff0877ac */ /* 0x000e620008000a00 */
[----:B------:R-:W-:Y:S02]  /*0ac0*/  IMAD.MOV.U32 R4, RZ, RZ, RZ ;  /* 0x000000ffff047224 */ /* 0x000fe400078e00ff */
[----:B------:R-:W-:Y:S01]  /*0ad0*/  IMAD.IADD R9, R9, 0x1, R8 ;  /* 0x0000000109097824 */ /* 0x000fe200078e0208 */
[----:B------:R-:W2:Y:S01]  /*0ae0*/  LDCU UR6, c[0x0][0x3a8] ;  /* 0x00007500ff0677ac */ /* 0x000ea20008000800 */
[----:B------:R-:W-:-:S02]  /*0af0*/  IMAD.MOV.U32 R0, RZ, RZ, RZ ;  /* 0x000000ffff007224 */ /* 0x000fc400078e00ff */
[----:B------:R-:W-:-:S05]  /*0b00*/  IMAD.WIDE.U32 R10, R10, R9, RZ ;  /* 0x000000090a0a7225 */ /* 0x000fca00078e00ff */
[--C-:B------:R-:W-:Y:S02]  /*0b10*/  SHF.R.U64 R16, R10, 0x1, R11.reuse ;  /* 0x000000010a107819 */ /* 0x100fe4000000120b */
[----:B------:R-:W-:Y:S02]  /*0b20*/  SHF.R.U32.HI R17, RZ, 0x1, R11 ;  /* 0x00000001ff117819 */ /* 0x000fe4000001160b */
[----:B------:R-:W-:-:S04]  /*0b30*/  IADD3 R16, P0, PT, R13, R16, RZ ;  /* 0x000000100d107210 */ /* 0x000fc80007f1e0ff */
[----:B------:R-:W-:Y:S01]  /*0b40*/  LOP3.LUT R16, RZ, R16, RZ, 0x33, !PT ;  /* 0x00000010ff107212 */ /* 0x000fe200078e33ff */
[----:B------:R-:W-:Y:S01]  /*0b50*/  IMAD.X R17, RZ, RZ, R17, P0 ;  /* 0x000000ffff117224 */ /* 0x000fe200000e0611 */
[----:B--2---:R-:W-:Y:S02]  /*0b60*/  VIMNMX.U32 R18, PT, PT, R8, UR6, !PT ;  /* 0x0000000608127c48 */ /* 0x004fe4000ffe0000 */
[----:B-1----:R-:W-:Y:S02]  /*0b70*/  IADD3 R16, P0, PT, R16, UR8, RZ ;  /* 0x0000000810107c10 */ /* 0x002fe4000ff1e0ff */
[----:B------:R-:W-:Y:S02]  /*0b80*/  LOP3.LUT R17, RZ, R17, RZ, 0x33, !PT ;  /* 0x00000011ff117212 */ /* 0x000fe400078e33ff */
[----:B------:R-:W-:Y:S02]  /*0b90*/  IADD3 R18, PT, PT, R18, -UR6, RZ ;  /* 0x8000000612127c10 */ /* 0x000fe4000fffe0ff */
[----:B0-----:R-:W-:-:S07]  /*0ba0*/  IADD3.X R17, PT, PT, R17, UR9, RZ, P0, !PT ;  /* 0x0000000911117c10 */ /* 0x001fce00087fe4ff */
.L_x_1401:
        /* <DEDUP_REMOVED lines=14> */
[----:B------:R-:W-:Y:S01]  /*0c90*/  VIADD R19, R19, 0x1 ;  /* 0x0000000113137836 */ /* 0x000fe20000000000 */
[----:B------:R-:W-:Y:S01]  /*0ca0*/  BSSY.RECONVERGENT B1, `(.L_x_1398) ;  /* 0x000001c000017945 */ /* 0x000fe20003800200 */
[----:B------:R-:W-:-:S03]  /*0cb0*/  @P0 IMAD.MOV.U32 R9, RZ, RZ, RZ ;  /* 0x000000ffff090224 */ /* 0x000fc600078e00ff */
[----:B------:R-:W-:Y:S02]  /*0cc0*/  ISETP.GE.U32.AND P1, PT, R19, R12, PT ;  /* 0x0000000c1300720c */ /* 0x000fe40003f26070 */
        /* <DEDUP_REMOVED lines=9> */
.L_x_1400:
        /* <DEDUP_REMOVED lines=16> */
.L_x_1399:
[----:B------:R-:W-:Y:S05]  /*0e60*/  BSYNC.RECONVERGENT B1 ;  /* 0x0000000000017941 */ /* 0x000fea0003800200 */
.L_x_1398:
[----:B------:R-:W-:-:S05]  /*0e70*/  IADD3 R4, P0, PT, R4, R8, RZ ;  /* 0x0000000804047210 */ /* 0x000fca0007f1e0ff */
[----:B------:R-:W-:Y:S01]  /*0e80*/  IMAD.X R0, R0, 0x1, R9, P0 ;  /* 0x0000000100007824 */ /* 0x000fe200000e0609 */
[----:B------:R-:W-:Y:S07]  /*0e90*/  @!P1 BRA `(.L_x_1401) ;  /* 0xfffffffc00449947 */ /* 0x000fee000383ffff */
.L_x_1394:
[----:B------:R-:W-:Y:S05]  /*0ea0*/  BSYNC.RECONVERGENT B0 ;  /* 0x0000000000007941 */ /* 0x000fea0003800200 */
.L_x_1393:
        /* <DEDUP_REMOVED lines=13> */
[----:B-1----:R-:W-:-:S04]  /*0f80*/  IMAD R4, R4, UR6, R7 ;  /* 0x0000000604047c24 */ /* 0x002fc8000f8e0207 */
[----:B------:R-:W-:Y:S01]  /*0f90*/  IMAD R4, R4, R5, R2 ;  /* 0x0000000504047224 */ /* 0x000fe200078e0202 */
[----:B0-----:R-:W-:-:S05]  /*0fa0*/  IADD3 R6, P0, PT, R6, R11, RZ ;  /* 0x0000000b06067210 */ /* 0x001fca0007f1e0ff */
[----:B--2---:R-:W-:Y:S01]  /*0fb0*/  IMAD.X R9, R3, 0x1, R8, P0 ;  /* 0x0000000103097824 */ /* 0x004fe200000e0608 */
        /* <DEDUP_REMOVED lines=13> */
.L_x_1402:
        /* <DEDUP_REMOVED lines=15> */
.L_x_1419:


//--------------------- .nv.shared._ZN3cub18CUB_300001_SM_10006detail14segmented_sort33DeviceSegmentedSortFallbackKernelILNS0_9SortOrderE0ENS2_10policy_hubIjNS0_8NullTypeEE9Policy860EjS6_PjS9_lEEvPKT1_PSA_NS1_20device_double_bufferISA_EEPKT2_PSG_NSE_ISG_EET3_T4_ --------------------------
	.section	.nv.shared._ZN3cub18CUB_300001_SM_10006detail14segmented_sort33DeviceSegmentedSortFallbackKernelILNS0_9SortOrderE0ENS2_10policy_hubIjNS0_8NullTypeEE9Policy860EjS6_PjS9_lEEvPKT1_PSA_NS1_20device_double_bufferISA_EEPKT2_PSG_NSE_ISG_EET3_T4_,"aw",@nobits
	.sectionflags	@""
	.align	16
.nv.shared._ZN3cub18CUB_300001_SM_10006detail14segmented_sort33DeviceSegmentedSortFallbackKernelILNS0_9SortOrderE0ENS2_10policy_hubIjNS0_8NullTypeEE9Policy860EjS6_PjS9_lEEvPKT1_PSA_NS1_20device_double_bufferISA_EEPKT2_PSG_NSE_ISG_EET3_T4_:
	.zero		34880


//--------------------- .nv.shared.reserved.0     --------------------------
	.section	.nv.shared.reserved.0,"aw",@nobits
	.weak		__nv_reservedSMEM_offset_0_alias
	.size		__nv_reservedSMEM_offset_0_alias, 0, 64
	.other		__nv_reservedSMEM_offset_0_alias,@"STO_CUDA_RESERVED_SHARED STV_DEFAULT"
__nv_reservedSMEM_offset_0_alias:
	.zero		0
	.zero		64


//--------------------- .nv.global                --------------------------
	.section	.nv.global,"aw",@nobits
.nv.global:
	.type		_ZN34_INTERNAL_d164881a_4_k_cu_6068f71f6thrust24THRUST_300001_SM_1000_NS12placeholders2_6E,@object
	.size		_ZN34_INTERNAL_d164881a_4_k_cu_6068f71f6thrust24THRUST_300001_SM_1000_NS12placeholders2_6E,(_ZN34_INTERNAL_d164881a_4_k_cu_6068f71f4cuda3std3__45__cpo6cbeginE - _ZN34_INTERNAL_d164881a_4_k_cu_6068f71f6thrust24THRUST_300001_SM_1000_NS12placeholders2_6E)
_ZN34_INTERNAL_d164881a_4_k_cu_6068f71f6thrust24THRUST_300001_SM_1000_NS12placeholders2_6E:
	.zero		1
	.type		_ZN34_INTERNAL_d164881a_4_k_cu_6068f71f4cuda3std3__45__cpo6cbeginE,@object
	.size		_ZN34_INTERNAL_d164881a_4_k_cu_6068f71f4cuda3std3__45__cpo6cbeginE,(_ZN34_INTERNAL_d164881a_4_k_cu_6068f71f4cuda3std6ranges3__45__cpo4cendE - _ZN34_INTERNAL_d164881a_4_k_cu_6068f71f4cuda3std3__45__cpo6cbeginE)
_ZN34_INTERNAL_d164881a_4_k_cu_6068f71f4cuda3std3__45__cpo6cbeginE:
	.zero		1
	.type		_ZN34_INTERNAL_d164881a_4_k_cu_6068f71f4cuda3std6ranges3__45__cpo4cendE,@object
	.size		_ZN34_INTERNAL_d164881a_4_k_cu_6068f71f4cuda3std6ranges3__45__cpo4cendE,(_ZN34_INTERNAL_d164881a_4_k_cu_6068f71f4cuda3std3__48in_placeE - _ZN34_INTERNAL_d164881a_4_k_cu_6068f71f4cuda3std6ranges3__45__cpo4cendE)
_ZN34_INTERNAL_d164881a_4_k_cu_6068f71f4cuda3std6ranges3__45__cpo4cendE:
	.zero		1
	.type		_ZN34_INTERNAL_d164881a_4_k_cu_6068f71f4cuda3std3__48in_placeE,@object
	.size		_ZN34_INTERNAL_d164881a_4_k_cu_6068f71f4cuda3std3__48in_placeE,(_ZN34_INTERNAL_d164881a_4_k_cu_6068f71f4cuda3std6ranges3__45__cpo5ssizeE - _ZN34_INTERNAL_d164881a_4_k_cu_6068f71f4cuda3std3__48in_placeE)
_ZN34_INTERNAL_d164881a_4_k_cu_6068f71f4cuda3std3__48in_placeE:
	.zero		1
	.type		_ZN34_INTERNAL_d164881a_4_k_cu_6068f71f4cuda3std6ranges3__45__cpo5ssizeE,@object
	.size		_ZN34_INTERNAL_d164881a_4_k_cu_6068f71f4cuda3std6ranges3__45__cpo5ssizeE,(_ZN34_INTERNAL_d164881a_4_k_cu_6068f71f6thrust24THRUST_300001_SM_1000_NS12placeholders3_10E - _ZN34_INTERNAL_d164881a_4_k_cu_6068f71f4cuda3std6ranges3__45__cpo5ssizeE)
_ZN34_INTERNAL_d164881a_4_k_cu_6068f71f4cuda3std6ranges3__45__cpo5ssizeE:
	.zero		1
	.type		_ZN34_INTERNAL_d164881a_4_k_cu_6068f71f6thrust24THRUST_300001_SM_1000_NS12placeholders3_10E,@object
	.size		_ZN34_INTERNAL_d164881a_4_k_cu_6068f71f6thrust24THRUST_300001_SM_1000_NS12placeholders3_10E,(_ZN34_INTERNAL_d164881a_4_k_cu_6068f71f4cuda3std3__45__cpo7crbeginE - _ZN34_INTERNAL_d164881a_4_k_cu_6068f71f6thrust24THRUST_300001_SM_1000_NS12placeholders3_10E)
_ZN34_INTERNAL_d164881a_4_k_cu_6068f71f6thrust24THRUST_300001_SM_1000_NS12placeholders3_10E:
	.zero		1
	.type		_ZN34_INTERNAL_d164881a_4_k_cu_6068f71f4cuda3std3__45__cpo7crbeginE,@object
	.size		_ZN34_INTERNAL_d164881a_4_k_cu_6068f71f4cuda3std3__45__cpo7crbeginE,(_ZN34_INTERNAL_d164881a_4_k_cu_6068f71f4cuda3std6ranges3__45__cpo4prevE - _ZN34_INTERNAL_d164881a_4_k_cu_6068f71f4cuda3std3__45__cpo7crbeginE)
_ZN34_INTERNAL_d164881a_4_k_cu_6068f71f4cuda3std3__45__cpo7crbeginE:
	.zero		1
	.type		_ZN34_INTERNAL_d164881a_4_k_cu_6068f71f4cuda3std6ranges3__45__cpo4prevE,@object
	.size		_ZN34_INTERNAL_d164881a_4_k_cu_6068f71f4cuda3std6ranges3__45__cpo4prevE,(_ZN34_INTERNAL_d164881a_4_k_cu_6068f71f4cuda3std6ranges3__45__cpo9iter_moveE - _ZN34_INTERNAL_d164881a_4_k_cu_6068f71f4cuda3std6ranges3__45__cpo4prevE)
_ZN34_INTERNAL_d164881a_4_k_cu_6068f71f4cuda3std6ranges3__45__cpo4prevE:
	.zero		1
	.type		_ZN34_INTERNAL_d164881a_4_k_cu_6068f71f4cuda3std6ranges3__45__cpo9iter_moveE,@object
	.size		_ZN34_INTERNAL_d164881a_4_k_cu_6068f71f4cuda3std6ranges3__45__cpo9iter_moveE,(_ZN34_INTERNAL_d164881a_4_k_cu_6068f71f6thrust24THRUST_300001_SM_1000_NS12placeholders2_2E - _ZN34_INTERNAL_d164881a_4_k_cu_6068f71f4cuda3std6ranges3__45__cpo9iter_moveE)
_ZN34_INTERNAL_d164881a_4_k_cu_6068f71f4cuda3std6ranges3__45__cpo9iter_moveE:
	.zero		1
	.type		_ZN34_INTERNAL_d164881a_4_k_cu_6068f71f6thrust24THRUST_300001_SM_1000_NS12placeholders2_2E,@object
	.size		_ZN34_INTERNAL_d164881a_4_k_cu_6068f71f6thrust24THRUST_300001_SM_1000_NS12placeholders2_2E,(_ZN34_INTERNAL_d164881a_4_k_cu_6068f71f6thrust24THRUST_300001_SM_1000_NS12placeholders2_4E - _ZN34_INTERNAL_d164881a_4_k_cu_6068f71f6thrust24THRUST_300001_SM_1000_NS12placeholders2_2E)
_ZN34_INTERNAL_d164881a_4_k_cu_6068f71f6thrust24THRUST_300001_SM_1000_NS12placeholders2_2E:
	.zero		1
	.type		_ZN34_INTERNAL_d164881a_4_k_cu_6068f71f6thrust24THRUST_300001_SM_1000_NS12placeholders2_4E,@object
	.size		_ZN34_INTERNAL_d164881a_4_k_cu_6068f71f6thrust24THRUST_300001_SM_1000_NS12placeholders2_4E,(_ZN34_INTERNAL_d164881a_4_k_cu_6068f71f4cuda3std3__45__cpo5beginE - _ZN34_INTERNAL_d164881a_4_k_cu_6068f71f6thrust24THRUST_300001_SM_1000_NS12placeholders2_4E)
_ZN34_INTERNAL_d164881a_4_k_cu_6068f71f6thrust24THRUST_300001_SM_1000_NS12placeholders2_4E:
	.zero		1
	.type		_ZN34_INTERNAL_d164881a_4_k_cu_6068f71f4cuda3std3__45__cpo5beginE,@object
	.size		_ZN34_INTERNAL_d164881a_4_k_cu_6068f71f4cuda3std3__45__cpo5beginE,(_ZN34_INTERNAL_d164881a_4_k_cu_6068f71f4cuda3std6ranges3__45__cpo3endE - _ZN34_INTERNAL_d164881a_4_k_cu_6068f71f4cuda3std3__45__cpo5beginE)
_ZN34_INTERNAL_d164881a_4_k_cu_6068f71f4cuda3std3__45__cpo5beginE:
	.zero		1
	.type		_ZN34_INTERNAL_d164881a_4_k_cu_6068f71f4cuda3std6ranges3__45__cpo3endE,@object
	.size		_ZN34_INTERNAL_d164881a_4_k_cu_6068f71f4cuda3std6ranges3__45__cpo3endE,(_ZN34_INTERNAL_d164881a_4_k_cu_6068f71f4cuda3std3__436_GLOBAL__N__d164881a_4_k_cu_6068f71f6ignoreE - _ZN34_INTERNAL_d164881a_4_k_cu_6068f71f4cuda3std6ranges3__45__cpo3endE)
_ZN34_INTERNAL_d164881a_4_k_cu_6068f71f4cuda3std6ranges3__45__cpo3endE:
	.zero		1
	.type		_ZN34_INTERNAL_d164881a_4_k_cu_6068f71f4cuda3std3__436_GLOBAL__N__d164881a_4_k_cu_6068f71f6ignoreE,@object
	.size		_ZN34_INTERNAL_d164881a_4_k_cu_6068f71f4cuda3std3__436_GLOBAL__N__d164881a_4_k_cu_6068f71f6ignoreE,(_ZN34_INTERNAL_d164881a_4_k_cu_6068f71f4cuda3std6ranges3__45__cpo5cdataE - _ZN34_INTERNAL_d164881a_4_k_cu_6068f71f4cuda3std3__436_GLOBAL__N__d164881a_4_k_cu_6068f71f6ignoreE)
_ZN34_INTERNAL_d164881a_4_k_cu_6068f71f4cuda3std3__436_GLOBAL__N__d164881a_4_k_cu_6068f71f6ignoreE:
	.zero		1
	.type		_ZN34_INTERNAL_d164881a_4_k_cu_6068f71f4cuda3std6ranges3__45__cpo5cdataE,@object
	.size		_ZN34_INTERNAL_d164881a_4_k_cu_6068f71f4cuda3std6ranges3__45__cpo5cdataE,(_ZN34_INTERNAL_d164881a_4_k_cu_6068f71f6thrust24THRUST_300001_SM_1000_NS12placeholders2_8E - _ZN34_INTERNAL_d164881a_4_k_cu_6068f71f4cuda3std6ranges3__45__cpo5cdataE)
_ZN34_INTERNAL_d164881a_4_k_cu_6068f71f4cuda3std6ranges3__45__cpo5cdataE:
	.zero		1
	.type		_ZN34_INTERNAL_d164881a_4_k_cu_6068f71f6thrust24THRUST_300001_SM_1000_NS12placeholders2_8E,@object
	.size		_ZN34_INTERNAL_d164881a_4_k_cu_6068f71f6thrust24THRUST_300001_SM_1000_NS12placeholders2_8E,(_ZN34_INTERNAL_d164881a_4_k_cu_6068f71f4cuda3std3__45__cpo6rbeginE - _ZN34_INTERNAL_d164881a_4_k_cu_6068f71f6thrust24THRUST_300001_SM_1000_NS12placeholders2_8E)
_ZN34_INTERNAL_d164881a_4_k_cu_6068f71f6thrust24THRUST_300001_SM_1000_NS12placeholders2_8E:
	.zero		1
	.type		_ZN34_INTERNAL_d164881a_4_k_cu_6068f71f4cuda3std3__45__cpo6rbeginE,@object
	.size		_ZN34_INTERNAL_d164881a_4_k_cu_6068f71f4cuda3std3__45__cpo6rbeginE,(_ZN34_INTERNAL_d164881a_4_k_cu_6068f71f4cuda3std6ranges3__45__cpo9iter_swapE - _ZN34_INTERNAL_d164881a_4_k_cu_6068f71f4cuda3std3__45__cpo6rbeginE)
_ZN34_INTERNAL_d164881a_4_k_cu_6068f71f4cuda3std3__45__cpo6rbeginE:
	.zero		1
	.type		_ZN34_INTERNAL_d164881a_4_k_cu_6068f71f4cuda3std6ranges3__45__cpo9iter_swapE,@object
	.size		_ZN34_INTERNAL_d164881a_4_k_cu_6068f71f4cuda3std6ranges3__45__cpo9iter_swapE,(_ZN34_INTERNAL_d164881a_4_k_cu_6068f71f4cuda3std3__47nulloptE - _ZN34_INTERNAL_d164881a_4_k_cu_6068f71f4cuda3std6ranges3__45__cpo9iter_swapE)
_ZN34_INTERNAL_d164881a_4_k_cu_6068f71f4cuda3std6ranges3__45__cpo9iter_swapE:
	.zero		1
	.type		_ZN34_INTERNAL_d164881a_4_k_cu_6068f71f4cuda3std3__47nulloptE,@object
	.size		_ZN34_INTERNAL_d164881a_4_k_cu_6068f71f4cuda3std3__47nulloptE,(_ZN34_INTERNAL_d164881a_4_k_cu_6068f71f6thrust24THRUST_300001_SM_1000_NS6system6detail10sequential3seqE - _ZN34_INTERNAL_d164881a_4_k_cu_6068f71f4cuda3std3__47nulloptE)
_ZN34_INTERNAL_d164881a_4_k_cu_6068f71f4cuda3std3__47nulloptE:
	.zero		1
	.type		_ZN34_INTERNAL_d164881a_4_k_cu_6068f71f6thrust24THRUST_300001_SM_1000_NS6system6detail10sequential3seqE,@object
	.size		_ZN34_INTERNAL_d164881a_4_k_cu_6068f71f6thrust24THRUST_300001_SM_1000_NS6system6detail10sequential3seqE,(_ZN34_INTERNAL_d164881a_4_k_cu_6068f71f6thrust24THRUST_300001_SM_1000_NS12placeholders2_5E - _ZN34_INTERNAL_d164881a_4_k_cu_6068f71f6thrust24THRUST_300001_SM_1000_NS6system6detail10sequential3seqE)
_ZN34_INTERNAL_d164881a_4_k_cu_6068f71f6thrust24THRUST_300001_SM_1000_NS6system6detail10sequential3seqE:
	.zero		1
	.type		_ZN34_INTERNAL_d164881a_4_k_cu_6068f71f6thrust24THRUST_300001_SM_1000_NS12placeholders2_5E,@object
	.size		_ZN34_INTERNAL_d164881a_4_k_cu_6068f71f6thrust24THRUST_300001_SM_1000_NS12placeholders2_5E,(_ZN34_INTERNAL_d164881a_4_k_cu_6068f71f4cuda3std3__45__cpo3endE - _ZN34_INTERNAL_d164881a_4_k_cu_6068f71f6thrust24THRUST_300001_SM_1000_NS12placeholders2_5E)
_ZN34_INTERNAL_d164881a_4_k_cu_6068f71f6thrust24THRUST_300001_SM_1000_NS12placeholders2_5E:
	.zero		1
	.type		_ZN34_INTERNAL_d164881a_4_k_cu_6068f71f4cuda3std3__45__cpo3endE,@object
	.size		_ZN34_INTERNAL_d164881a_4_k_cu_6068f71f4cuda3std3__45__cpo3endE,(_ZN34_INTERNAL_d164881a_4_k_cu_6068f71f4cuda3std6ranges3__45__cpo6cbeginE - _ZN34_INTERNAL_d164881a_4_k_cu_6068f71f4cuda3std3__45__cpo3endE)
_ZN34_INTERNAL_d164881a_4_k_cu_6068f71f4cuda3std3__45__cpo3endE:
	.zero		1
	.type		_ZN34_INTERNAL_d164881a_4_k_cu_6068f71f4cuda3std6ranges3__45__cpo6cbeginE,@object
	.size		_ZN34_INTERNAL_d164881a_4_k_cu_6068f71f4cuda3std6ranges3__45__cpo6cbeginE,(_ZN34_INTERNAL_d164881a_4_k_cu_6068f71f4cuda3std3__419piecewise_constructE - _ZN34_INTERNAL_d164881a_4_k_cu_6068f71f4cuda3std6ranges3__45__cpo6cbeginE)
_ZN34_INTERNAL_d164881a_4_k_cu_6068f71f4cuda3std6ranges3__45__cpo6cbeginE:
	.zero		1
	.type		_ZN34_INTERNAL_d164881a_4_k_cu_6068f71f4cuda3std3__419piecewise_constructE,@object
	.size		_ZN34_INTERNAL_d164881a_4_k_cu_6068f71f4cuda3std3__419piecewise_constructE,(_ZN34_INTERNAL_d164881a_4_k_cu_6068f71f4cuda3std6ranges3__45__cpo4sizeE - _ZN34_INTERNAL_d164881a_4_k_cu_6068f71f4cuda3std3__419piecewise_constructE)
_ZN34_INTERNAL_d164881a_4_k_cu_6068f71f4cuda3std3__419piecewise_constructE:
	.zero		1
	.type		_ZN34_INTERNAL_d164881a_4_k_cu_6068f71f4cuda3std6ranges3__45__cpo4sizeE,@object
	.size		_ZN34_INTERNAL_d164881a_4_k_cu_6068f71f4cuda3std6ranges3__45__cpo4sizeE,(_ZN34_INTERNAL_d164881a_4_k_cu_6068f71f6thrust24THRUST_300001_SM_1000_NS12placeholders2_9E - _ZN34_INTERNAL_d164881a_4_k_cu_6068f71f4cuda3std6ranges3__45__cpo4sizeE)
_ZN34_INTERNAL_d164881a_4_k_cu_6068f71f4cuda3std6ranges3__45__cpo4sizeE:
	.zero		1
	.type		_ZN34_INTERNAL_d164881a_4_k_cu_6068f71f6thrust24THRUST_300001_SM_1000_NS12placeholders2_9E,@object
	.size		_ZN34_INTERNAL_d164881a_4_k_cu_6068f71f6thrust24THRUST_300001_SM_1000_NS12placeholders2_9E,(_ZN34_INTERNAL_d164881a_4_k_cu_6068f71f4cuda3std3__45__cpo4rendE - _ZN34_INTERNAL_d164881a_4_k_cu_6068f71f6thrust24THRUST_300001_SM_1000_NS12placeholders2_9E)
_ZN34_INTERNAL_d164881a_4_k_cu_6068f71f6thrust24THRUST_300001_SM_1000_NS12placeholders2_9E:
	.zero		1
	.type		_ZN34_INTERNAL_d164881a_4_k_cu_6068f71f4cuda3std3__45__cpo4rendE,@object
	.size		_ZN34_INTERNAL_d164881a_4_k_cu_6068f71f4cuda3std3__45__cpo4rendE,(_ZN34_INTERNAL_d164881a_4_k_cu_6068f71f4cuda3std6ranges3__45__cpo4nextE - _ZN34_INTERNAL_d164881a_4_k_cu_6068f71f4cuda3std3__45__cpo4rendE)
_ZN34_INTERNAL_d164881a_4_k_cu_6068f71f4cuda3std3__45__cpo4rendE:
	.zero		1
	.type		_ZN34_INTERNAL_d164881a_4_k_cu_6068f71f4cuda3std6ranges3__45__cpo4nextE,@object
	.size		_ZN34_INTERNAL_d164881a_4_k_cu_6068f71f4cuda3std6ranges3__45__cpo4nextE,(_ZN34_INTERNAL_d164881a_4_k_cu_6068f71f4cuda3std6ranges3__45__cpo4swapE - _ZN34_INTERNAL_d164881a_4_k_cu_6068f71f4cuda3std6ranges3__45__cpo4nextE)
_ZN34_INTERNAL_d164881a_4_k_cu_6068f71f4cuda3std6ranges3__45__cpo4nextE:
	.zero		1
	.type		_ZN34_INTERNAL_d164881a_4_k_cu_6068f71f4cuda3std6ranges3__45__cpo4swapE,@object
	.size		_ZN34_INTERNAL_d164881a_4_k_cu_6068f71f4cuda3std6ranges3__45__cpo4swapE,(_ZN34_INTERNAL_d164881a_4_k_cu_6068f71f6thrust24THRUST_300001_SM_1000_NS12placeholders2_1E - _ZN34_INTERNAL_d164881a_4_k_cu_6068f71f4cuda3std6ranges3__45__cpo4swapE)
_ZN34_INTERNAL_d164881a_4_k_cu_6068f71f4cuda3std6ranges3__45__cpo4swapE:
	.zero		1
	.type		_ZN34_INTERNAL_d164881a_4_k_cu_6068f71f6thrust24THRUST_300001_SM_1000_NS12placeholders2_1E,@object
	.size		_ZN34_INTERNAL_d164881a_4_k_cu_6068f71f6thrust24THRUST_300001_SM_1000_NS12placeholders2_1E,(_ZN34_INTERNAL_d164881a_4_k_cu_6068f71f6thrust24THRUST_300001_SM_1000_NS12placeholders2_7E - _ZN34_INTERNAL_d164881a_4_k_cu_6068f71f6thrust24THRUST_300001_SM_1000_NS12placeholders2_1E)
_ZN34_INTERNAL_d164881a_4_k_cu_6068f71f6thrust24THRUST_300001_SM_1000_NS12placeholders2_1E:
	.zero		1
	.type		_ZN34_INTERNAL_d164881a_4_k_cu_6068f71f6thrust24THRUST_300001_SM_1000_NS12placeholders2_7E,@object
	.size		_ZN34_INTERNAL_d164881a_4_k_cu_6068f71f6thrust24THRUST_300001_SM_1000_NS12placeholders2_7E,(_ZN34_INTERNAL_d164881a_4_k_cu_6068f71f4cuda3std3__45__cpo4cendE - _ZN34_INTERNAL_d164881a_4_k_cu_6068f71f6thrust24THRUST_300001_SM_1000_NS12placeholders2_7E)
_ZN34_INTERNAL_d164881a_4_k_cu_6068f71f6thrust24THRUST_300001_SM_1000_NS12placeholders2_7E:
	.zero		1
	.type		_ZN34_INTERNAL_d164881a_4_k_cu_6068f71f4cuda3std3__45__cpo4cendE,@object
	.size		_ZN34_INTERNAL_d164881a_4_k_cu_6068f71f4cuda3std3__45__cpo4cendE,(_ZN34_INTERNAL_d164881a_4_k_cu_6068f71f4cuda3std6ranges3__45__cpo7advanceE - _ZN34_INTERNAL_d164881a_4_k_cu_6068f71f4cuda3std3__45__cpo4cendE)
_ZN34_INTERNAL_d164881a_4_k_cu_6068f71f4cuda3std3__45__cpo4cendE:
	.zero		1
	.type		_ZN34_INTERNAL_d164881a_4_k_cu_6068f71f4cuda3std6ranges3__45__cpo7advanceE,@object
	.size		_ZN34_INTERNAL_d164881a_4_k_cu_6068f71f4cuda3std6ranges3__45__cpo7advanceE,(_ZN34_INTERNAL_d164881a_4_k_cu_6068f71f4cuda3std3__420unreachable_sentinelE - _ZN34_INTERNAL_d164881a_4_k_cu_6068f71f4cuda3std6ranges3__45__cpo7advanceE)
_ZN34_INTERNAL_d164881a_4_k_cu_6068f71f4cuda3std6ranges3__45__cpo7advanceE:
	.zero		1
	.type		_ZN34_INTERNAL_d164881a_4_k_cu_6068f71f4cuda3std3__420unreachable_sentinelE,@object
	.size		_ZN34_INTERNAL_d164881a_4_k_cu_6068f71f4cuda3std3__420unreachable_sentinelE,(_ZN34_INTERNAL_d164881a_4_k_cu_6068f71f4cuda3std6ranges3__45__cpo8distanceE - _ZN34_INTERNAL_d164881a_4_k_cu_6068f71f4cuda3std3__420unreachable_sentinelE)
_ZN34_INTERNAL_d164881a_4_k_cu_6068f71f4cuda3std3__420unreachable_sentinelE:
	.zero		1
	.type		_ZN34_INTERNAL_d164881a_4_k_cu_6068f71f4cuda3std6ranges3__45__cpo8distanceE,@object
	.size		_ZN34_INTERNAL_d164881a_4_k_cu_6068f71f4cuda3std6ranges3__45__cpo8distanceE,(_ZN34_INTERNAL_d164881a_4_k_cu_6068f71f4cuda3std6ranges3__45__cpo5beginE - _ZN34_INTERNAL_d164881a_4_k_cu_6068f71f4cuda3std6ranges3__45__cpo8distanceE)
_ZN34_INTERNAL_d164881a_4_k_cu_6068f71f4cuda3std6ranges3__45__cpo8distanceE:
	.zero		1
	.type		_ZN34_INTERNAL_d164881a_4_k_cu_6068f71f4cuda3std6ranges3__45__cpo5beginE,@object
	.size		_ZN34_INTERNAL_d164881a_4_k_cu_6068f71f4cuda3std6ranges3__45__cpo5beginE,(_ZN34_INTERNAL_d164881a_4_k_cu_6068f71f6thrust24THRUST_300001_SM_1000_NS12placeholders2_3E - _ZN34_INTERNAL_d164881a_4_k_cu_6068f71f4cuda3std6ranges3__45__cpo5beginE)
_ZN34_INTERNAL_d164881a_4_k_cu_6068f71f4cuda3std6ranges3__45__cpo5beginE:
	.zero		1
	.type		_ZN34_INTERNAL_d164881a_4_k_cu_6068f71f6thrust24THRUST_300001_SM_1000_NS12placeholders2_3E,@object
	.size		_ZN34_INTERNAL_d164881a_4_k_cu_6068f71f6thrust24THRUST_300001_SM_1000_NS12placeholders2_3E,(_ZN34_INTERNAL_d164881a_4_k_cu_6068f71f4cuda3std3__45__cpo5crendE - _ZN34_INTERNAL_d164881a_4_k_cu_6068f71f6thrust24THRUST_300001_SM_1000_NS12placeholders2_3E)
_ZN34_INTERNAL_d164881a_4_k_cu_6068f71f6thrust24THRUST_300001_SM_1000_NS12placeholders2_3E:
	.zero		1
	.type		_ZN34_INTERNAL_d164881a_4_k_cu_6068f71f4cuda3std3__45__cpo5crendE,@object
	.size		_ZN34_INTERNAL_d164881a_4_k_cu_6068f71f4cuda3std3__45__cpo5crendE,(_ZN34_INTERNAL_d164881a_4_k_cu_6068f71f4cuda3std6ranges3__45__cpo4dataE - _ZN34_INTERNAL_d164881a_4_k_cu_6068f71f4cuda3std3__45__cpo5crendE)
_ZN34_INTERNAL_d164881a_4_k_cu_6068f71f4cuda3std3__45__cpo5crendE:
	.zero		1
	.type		_ZN34_INTERNAL_d164881a_4_k_cu_6068f71f4cuda3std6ranges3__45__cpo4dataE,@object
	.size		_ZN34_INTERNAL_d164881a_4_k_cu_6068f71f4cuda3std6ranges3__45__cpo4dataE,(.L_24 - _ZN34_INTERNAL_d164881a_4_k_cu_6068f71f4cuda3std6ranges3__45__cpo4dataE)
_ZN34_INTERNAL_d164881a_4_k_cu_6068f71f4cuda3std6ranges3__45__cpo4dataE:
	.zero		1
.L_24:


//--------------------- .nv.shared._ZN3cub18CUB_300001_SM_10006detail14segmented_sort30DeviceSegmentedSortKernelSmallILNS0_9SortOrderE0ENS2_10policy_hubIjNS0_8NullTypeEE9Policy860EjS6_PjS9_lEEvjjjPKjSB_PKT1_PSC_PKT2_PSG_T3_T4_ --------------------------
	.section	.nv.shared._ZN3cub18CUB_300001_SM_10006detail14segmented_sort30DeviceSegmentedSortKernelSmallILNS0_9SortOrderE0ENS2_10policy_hubIjNS0_8NullTypeEE9Policy860EjS6_PjS9_lEEvjjjPKjSB_PKT1_PSC_PKT2_PSG_T3_T4_,"aw",@nobits
	.sectionflags	@""
	.align	4
.nv.shared._ZN3cub18CUB_300001_SM_10006detail14segmented_sort30DeviceSegmentedSortKernelSmallILNS0_9SortOrderE0ENS2_10policy_hubIjNS0_8NullTypeEE9Policy860EjS6_PjS9_lEEvjjjPKjSB_PKT1_PSC_PKT2_PSG_T3_T4_:
	.zero		10752


//--------------------- .nv.shared._ZN3cub18CUB_300001_SM_10006detail14segmented_sort30DeviceSegmentedSortKernelLargeILNS0_9SortOrderE0ENS2_10policy_hubIjNS0_8NullTypeEE9Policy860EjS6_PjS9_lEEvPKjPKT1_PSC_NS1_20device_double_bufferISC_EEPKT2_PSI_NSG_ISI_EET3_T4_ --------------------------
	.section	.nv.shared._ZN3cub18CUB_300001_SM_10006detail14segmented_sort30DeviceSegmentedSortKernelLargeILNS0_9SortOrderE0ENS2_10policy_hubIjNS0_8NullTypeEE9Policy860EjS6_PjS9_lEEvPKjPKT1_PSC_NS1_20device_double_bufferISC_EEPKT2_PSI_NSG_ISI_EET3_T4_,"aw",@nobits
	.sectionflags	@""
	.align	16
.nv.shared._ZN3cub18CUB_300001_SM_10006detail14segmented_sort30DeviceSegmentedSortKernelLargeILNS0_9SortOrderE0ENS2_10policy_hubIjNS0_8NullTypeEE9Policy860EjS6_PjS9_lEEvPKjPKT1_PSC_NS1_20device_double_bufferISC_EEPKT2_PSI_NSG_ISI_EET3_T4_:
	.zero		34880


//--------------------- .nv.shared._ZN3cub18CUB_300001_SM_10006detail19three_way_partition29DeviceThreeWayPartitionKernelINS2_10policy_hubIjiE10Policy1000EN6thrust24THRUST_300001_SM_1000_NS17counting_iteratorIjNS8_11use_defaultESA_SA_EEPjSC_NS8_16reverse_iteratorISC_EESC_NS0_13ScanTileStateImLb1EEENS0_21DispatchSegmentedSortILNS0_9SortOrderE0EjNS0_8NullTypeElSC_SC_NS1_14segmented_sort10policy_hubIjSJ_EEE22LargeSegmentsSelectorTENSN_22SmallSegmentsSelectorTEiNS2_19streaming_context_tIlEEEEvT0_T1_T2_T3_T4_T5_T6_T7_T8_iT9_ --------------------------
	.section	.nv.shared._ZN3cub18CUB_300001_SM_10006detail19three_way_partition29DeviceThreeWayPartitionKernelINS2_10policy_hubIjiE10Policy1000EN6thrust24THRUST_300001_SM_1000_NS17counting_iteratorIjNS8_11use_defaultESA_SA_EEPjSC_NS8_16reverse_iteratorISC_EESC_NS0_13ScanTileStateImLb1EEENS0_21DispatchSegmentedSortILNS0_9SortOrderE0EjNS0_8NullTypeElSC_SC_NS1_14segmented_sort10policy_hubIjSJ_EEE22LargeSegmentsSelectorTENSN_22SmallSegmentsSelectorTEiNS2_19streaming_context_tIlEEEEvT0_T1_T2_T3_T4_T5_T6_T7_T8_iT9_,"aw",@nobits
	.sectionflags	@""
	.align	16
.nv.shared._ZN3cub18CUB_300001_SM_10006detail19three_way_partition29DeviceThreeWayPartitionKernelINS2_10policy_hubIjiE10Policy1000EN6thrust24THRUST_300001_SM_1000_NS17counting_iteratorIjNS8_11use_defaultESA_SA_EEPjSC_NS8_16reverse_iteratorISC_EESC_NS0_13ScanTileStateImLb1EEENS0_21DispatchSegmentedSortILNS0_9SortOrderE0EjNS0_8NullTypeElSC_SC_NS1_14segmented_sort10policy_hubIjSJ_EEE22LargeSegmentsSelectorTENSN_22SmallSegmentsSelectorTEiNS2_19streaming_context_tIlEEEEvT0_T1_T2_T3_T4_T5_T6_T7_T8_iT9_:
	.zero		23552


//--------------------- .nv.shared._ZN3cub18CUB_300001_SM_10006detail10radix_sort29DeviceRadixSortOnesweepKernelINS1_5radix10policy_hubI19preprocess_vertex_tNS0_8NullTypeEjE10Policy1000ELNS0_9SortOrderE0ES6_S7_jii30preprocess_vertex_decomposer_tEEvPT5_SD_PT3_PKSE_PT1_PKSI_PT2_PKSM_T4_iiT6_ --------------------------
	.section	.nv.shared._ZN3cub18CUB_300001_SM_10006detail10radix_sort29DeviceRadixSortOnesweepKernelINS1_5radix10policy_hubI19preprocess_vertex_tNS0_8NullTypeEjE10Policy1000ELNS0_9SortOrderE0ES6_S7_jii30preprocess_vertex_decomposer_tEEvPT5_SD_PT3_PKSE_PT1_PKSI_PT2_PKSM_T4_iiT6_,"aw",@nobits
	.sectionflags	@""
	.align	16
.nv.shared._ZN3cub18CUB_300001_SM_10006detail10radix_sort29DeviceRadixSortOnesweepKernelINS1_5radix10policy_hubI19preprocess_vertex_tNS0_8NullTypeEjE10Policy1000ELNS0_9SortOrderE0ES6_S7_jii30preprocess_vertex_decomposer_tEEvPT5_SD_PT3_PKSE_PT1_PKSI_PT2_PKSM_T4_iiT6_:
	.zero		48128


//--------------------- .nv.shared._ZN3cub18CUB_300001_SM_10006detail10radix_sort33DeviceRadixSortExclusiveSumKernelINS1_5radix10policy_hubI19preprocess_vertex_tNS0_8NullTypeEjE10Policy1000EjEEvPT0_ --------------------------
	.section	.nv.shared._ZN3cub18CUB_300001_SM_10006detail10radix_sort33DeviceRadixSortExclusiveSumKernelINS1_5radix10policy_hubI19preprocess_vertex_tNS0_8NullTypeEjE10Policy1000EjEEvPT0_,"aw",@nobits
	.sectionflags	@""
	.align	16
.nv.shared._ZN3cub18CUB_300001_SM_10006detail10radix_sort33DeviceRadixSortExclusiveSumKernelINS1_5radix10policy_hubI19preprocess_vertex_tNS0_8NullTypeEjE10Policy1000EjEEvPT0_:
	.zero		2208


//--------------------- .nv.shared._ZN3cub18CUB_300001_SM_10006detail10radix_sort30DeviceRadixSortHistogramKernelINS1_5radix10policy_hubI19preprocess_vertex_tNS0_8NullTypeEjE10Policy1000ELNS0_9SortOrderE0ES6_j30preprocess_vertex_decomposer_tEEvPT2_PKT1_SC_iiT3_ --------------------------
	.section	.nv.shared._ZN3cub18CUB_300001_SM_10006detail10radix_sort30DeviceRadixSortHistogramKernelINS1_5radix10policy_hubI19preprocess_vertex_tNS0_8NullTypeEjE10Policy1000ELNS0_9SortOrderE0ES6_j30preprocess_vertex_decomposer_tEEvPT2_PKT1_SC_iiT3_,"aw",@nobits
	.sectionflags	@""
	.align	4
.nv.shared._ZN3cub18CUB_300001_SM_10006detail10radix_sort30DeviceRadixSortHistogramKernelINS1_5radix10policy_hubI19preprocess_vertex_tNS0_8NullTypeEjE10Policy1000ELNS0_9SortOrderE0ES6_j30preprocess_vertex_decomposer_tEEvPT2_PKT1_SC_iiT3_:
	.zero		25600


//--------------------- .nv.shared._ZN3cub18CUB_300001_SM_10006detail10radix_sort31DeviceRadixSortSingleTileKernelINS1_5radix10policy_hubI19preprocess_vertex_tNS0_8NullTypeEjE10Policy1000ELNS0_9SortOrderE0ES6_S7_j30preprocess_vertex_decomposer_tEEvPKT1_PSC_PKT2_PSG_T3_iiT4_ --------------------------
	.section	.nv.shared._ZN3cub18CUB_300001_SM_10006detail10radix_sort31DeviceRadixSortSingleTileKernelINS1_5radix10policy_hubI19preprocess_vertex_tNS0_8NullTypeEjE10Policy1000ELNS0_9SortOrderE0ES6_S7_j30preprocess_vertex_decomposer_tEEvPKT1_PSC_PKT2_PSG_T3_iiT4_,"aw",@nobits
	.sectionflags	@""
	.align	16
.nv.shared._ZN3cub18CUB_300001_SM_10006detail10radix_sort31DeviceRadixSortSingleTileKernelINS1_5radix10policy_hubI19preprocess_vertex_tNS0_8NullTypeEjE10Policy1000ELNS0_9SortOrderE0ES6_S7_j30preprocess_vertex_decomposer_tEEvPKT1_PSC_PKT2_PSG_T3_iiT4_:
	.zero		34880


//--------------------- .nv.shared._ZN3cub18CUB_300001_SM_10006detail10radix_sort29DeviceRadixSortOnesweepKernelINS1_5radix10policy_hubI6edge_tNS0_8NullTypeEjE10Policy1000ELNS0_9SortOrderE0ES6_S7_jii17edge_decomposer_tEEvPT5_SD_PT3_PKSE_PT1_PKSI_PT2_PKSM_T4_iiT6_ --------------------------
	.section	.nv.shared._ZN3cub18CUB_300001_SM_10006detail10radix_sort29DeviceRadixSortOnesweepKernelINS1_5radix10policy_hubI6edge_tNS0_8NullTypeEjE10Policy1000ELNS0_9SortOrderE0ES6_S7_jii17edge_decomposer_tEEvPT5_SD_PT3_PKSE_PT1_PKSI_PT2_PKSM_T4_iiT6_,"aw",@nobits
	.sectionflags	@""
	.align	16
.nv.shared._ZN3cub18CUB_300001_SM_10006detail10radix_sort29DeviceRadixSortOnesweepKernelINS1_5radix10policy_hubI6edge_tNS0_8NullTypeEjE10Policy1000ELNS0_9SortOrderE0ES6_S7_jii17edge_decomposer_tEEvPT5_SD_PT3_PKSE_PT1_PKSI_PT2_PKSM_T4_iiT6_:
	.zero		48128


//--------------------- .nv.shared._ZN3cub18CUB_300001_SM_10006detail10radix_sort33DeviceRadixSortExclusiveSumKernelINS1_5radix10policy_hubI6edge_tNS0_8NullTypeEjE10Policy1000EjEEvPT0_ --------------------------
	.section	.nv.shared._ZN3cub18CUB_300001_SM_10006detail10radix_sort33DeviceRadixSortExclusiveSumKernelINS1_5radix10policy_hubI6edge_tNS0_8NullTypeEjE10Policy1000EjEEvPT0_,"aw",@nobits
	.sectionflags	@""
	.align	16
.nv.shared._ZN3cub18CUB_300001_SM_10006detail10radix_sort33DeviceRadixSortExclusiveSumKernelINS1_5radix10policy_hubI6edge_tNS0_8NullTypeEjE10Policy1000EjEEvPT0_:
	.zero		2208


//--------------------- .nv.shared._ZN3cub18CUB_300001_SM_10006detail10radix_sort30DeviceRadixSortHistogramKernelINS1_5radix10policy_hubI6edge_tNS0_8NullTypeEjE10Policy1000ELNS0_9SortOrderE0ES6_j17edge_decomposer_tEEvPT2_PKT1_SC_iiT3_ --------------------------
	.section	.nv.shared._ZN3cub18CUB_300001_SM_10006detail10radix_sort30DeviceRadixSortHistogramKernelINS1_5radix10policy_hubI6edge_tNS0_8NullTypeEjE10Policy1000ELNS0_9SortOrderE0ES6_j17edge_decomposer_tEEvPT2_PKT1_SC_iiT3_,"aw",@nobits
	.sectionflags	@""
	.align	4
.nv.shared._ZN3cub18CUB_300001_SM_10006detail10radix_sort30DeviceRadixSortHistogramKernelINS1_5radix10policy_hubI6edge_tNS0_8NullTypeEjE10Policy1000ELNS0_9SortOrderE0ES6_j17edge_decomposer_tEEvPT2_PKT1_SC_iiT3_:
	.zero		9216


//--------------------- .nv.shared._ZN3cub18CUB_300001_SM_10006detail10radix_sort31DeviceRadixSortSingleTileKernelINS1_5radix10policy_hubI6edge_tNS0_8NullTypeEjE10Policy1000ELNS0_9SortOrderE0ES6_S7_j17edge_decomposer_tEEvPKT1_PSC_PKT2_PSG_T3_iiT4_ --------------------------
	.section	.nv.shared._ZN3cub18CUB_300001_SM_10006detail10radix_sort31DeviceRadixSortSingleTileKernelINS1_5radix10policy_hubI6edge_tNS0_8NullTypeEjE10Policy1000ELNS0_9SortOrderE0ES6_S7_j17edge_decomposer_tEEvPKT1_PSC_PKT2_PSG_T3_iiT4_,"aw",@nobits
	.sectionflags	@""
	.align	16
.nv.shared._ZN3cub18CUB_300001_SM_10006detail10radix_sort31DeviceRadixSortSingleTileKernelINS1_5radix10policy_hubI6edge_tNS0_8NullTypeEjE10Policy1000ELNS0_9SortOrderE0ES6_S7_j17edge_decomposer_tEEvPKT1_PSC_PKT2_PSG_T3_iiT4_:
	.zero		34880


//--------------------- .nv.constant0._ZN3cub18CUB_300001_SM_10006detail14segmented_sort33DeviceSegmentedSortFallbackKernelILNS0_9SortOrderE0ENS2_10policy_hubIjNS0_8NullTypeEE9Policy860EjS6_PjS9_lEEvPKT1_PSA_NS1_20device_double_bufferISA_EEPKT2_PSG_NSE_ISG_EET3_T4_ --------------------------
	.section	.nv.constant0._ZN3cub18CUB_300001_SM_10006detail14segmented_sort33DeviceSegmentedSortFallbackKernelILNS0_9SortOrderE0ENS2_10policy_hubIjNS0_8NullTypeEE9Policy860EjS6_PjS9_lEEvPKT1_PSA_NS1_20device_double_bufferISA_EEPKT2_PSG_NSE_ISG_EET3_T4_,"a",@progbits
	.sectionflags	@""
	.align	4
.nv.constant0._ZN3cub18CUB_300001_SM_10006detail14segmented_sort33DeviceSegmentedSortFallbackKernelILNS0_9SortOrderE0ENS2_10policy_hubIjNS0_8NullTypeEE9Policy860EjS6_PjS9_lEEvPKT1_PSA_NS1_20device_double_bufferISA_EEPKT2_PSG_NSE_ISG_EET3_T4_:
	.zero		976


//--------------------- .nv.constant0._ZN3cub18CUB_300001_SM_10006detail14segmented_sort30DeviceSegmentedSortKernelSmallILNS0_9SortOrderE0ENS2_10policy_hubIjNS0_8NullTypeEE9Policy860EjS6_PjS9_lEEvjjjPKjSB_PKT1_PSC_PKT2_PSG_T3_T4_ --------------------------
	.section	.nv.constant0._ZN3cub18CUB_300001_SM_10006detail14segmented_sort30DeviceSegmentedSortKernelSmallILNS0_9SortOrderE0ENS2_10policy_hubIjNS0_8NullTypeEE9Policy860EjS6_PjS9_lEEvjjjPKjSB_PKT1_PSC_PKT2_PSG_T3_T4_,"a",@progbits
	.sectionflags	@""
	.align	4
.nv.constant0._ZN3cub18CUB_300001_SM_10006detail14segmented_sort30DeviceSegmentedSortKernelSmallILNS0_9SortOrderE0ENS2_10policy_hubIjNS0_8NullTypeEE9Policy860EjS6_PjS9_lEEvjjjPKjSB_PKT1_PSC_PKT2_PSG_T3_T4_:
	.zero		976


//--------------------- .nv.constant0._ZN3cub18CUB_300001_SM_10006detail14segmented_sort30DeviceSegmentedSortKernelLargeILNS0_9SortOrderE0ENS2_10policy_hubIjNS0_8NullTypeEE9Policy860EjS6_PjS9_lEEvPKjPKT1_PSC_NS1_20device_double_bufferISC_EEPKT2_PSI_NSG_ISI_EET3_T4_ --------------------------
	.section	.nv.constant0._ZN3cub18CUB_300001_SM_10006detail14segmented_sort30DeviceSegmentedSortKernelLargeILNS0_9SortOrderE0ENS2_10policy_hubIjNS0_8NullTypeEE9Policy860EjS6_PjS9_lEEvPKjPKT1_PSC_NS1_20device_double_bufferISC_EEPKT2_PSI_NSG_ISI_EET3_T4_,"a",@progbits
	.sectionflags	@""
	.align	4
.nv.constant0._ZN3cub18CUB_300001_SM_10006detail14segmented_sort30DeviceSegmentedSortKernelLargeILNS0_9SortOrderE0ENS2_10policy_hubIjNS0_8NullTypeEE9Policy860EjS6_PjS9_lEEvPKjPKT1_PSC_NS1_20device_double_bufferISC_EEPKT2_PSI_NSG_ISI_EET3_T4_:
	.zero		984


//--------------------- .nv.constant0._ZN3cub18CUB_300001_SM_10006detail19three_way_partition29DeviceThreeWayPartitionKernelINS2_10policy_hubIjiE10Policy1000EN6thrust24THRUST_300001_SM_1000_NS17counting_iteratorIjNS8_11use_defaultESA_SA_EEPjSC_NS8_16reverse_iteratorISC_EESC_NS0_13ScanTileStateImLb1EEENS0_21DispatchSegmentedSortILNS0_9SortOrderE0EjNS0_8NullTypeElSC_SC_NS1_14segmented_sort10policy_hubIjSJ_EEE22LargeSegmentsSelectorTENSN_22SmallSegmentsSelectorTEiNS2_19streaming_context_tIlEEEEvT0_T1_T2_T3_T4_T5_T6_T7_T8_iT9_ --------------------------
	.section	.nv.constant0._ZN3cub18CUB_300001_SM_10006detail19three_way_partition29DeviceThreeWayPartitionKernelINS2_10policy_hubIjiE10Policy1000EN6thrust24THRUST_300001_SM_1000_NS17counting_iteratorIjNS8_11use_defaultESA_SA_EEPjSC_NS8_16reverse_iteratorISC_EESC_NS0_13ScanTileStateImLb1EEENS0_21DispatchSegmentedSortILNS0_9SortOrderE0EjNS0_8NullTypeElSC_SC_NS1_14segmented_sort10policy_hubIjSJ_EEE22LargeSegmentsSelectorTENSN_22SmallSegmentsSelectorTEiNS2_19streaming_context_tIlEEEEvT0_T1_T2_T3_T4_T5_T6_T7_T8_iT9_,"a",@progbits
	.sectionflags	@""
	.align	4
.nv.constant0._ZN3cub18CUB_300001_SM_10006detail19three_way_partition29DeviceThreeWayPartitionKernelINS2_10policy_hubIjiE10Policy1000EN6thrust24THRUST_300001_SM_1000_NS17counting_iteratorIjNS8_11use_defaultESA_SA_EEPjSC_NS8_16reverse_iteratorISC_EESC_NS0_13ScanTileStateImLb1EEENS0_21DispatchSegmentedSortILNS0_9SortOrderE0EjNS0_8NullTypeElSC_SC_NS1_14segmented_sort10policy_hubIjSJ_EEE22LargeSegmentsSelectorTENSN_22SmallSegmentsSelectorTEiNS2_19streaming_context_tIlEEEEvT0_T1_T2_T3_T4_T5_T6_T7_T8_iT9_:
	.zero		1048


//--------------------- .nv.constant0._ZN3cub18CUB_300001_SM_10006detail19three_way_partition33DeviceThreeWayPartitionInitKernelINS0_13ScanTileStateImLb1EEEPjEEvT_iT0_ --------------------------
	.section	.nv.constant0._ZN3cub18CUB_300001_SM_10006detail19three_way_partition33DeviceThreeWayPartitionInitKernelINS0_13ScanTileStateImLb1EEEPjEEvT_iT0_,"a",@progbits
	.sectionflags	@""
	.align	4
.nv.constant0._ZN3cub18CUB_300001_SM_10006detail19three_way_partition33DeviceThreeWayPartitionInitKernelINS0_13ScanTileStateImLb1EEEPjEEvT_iT0_:
	.zero		920


//--------------------- .nv.constant0._ZN3cub18CUB_300001_SM_10006detail10radix_sort29DeviceRadixSortOnesweepKernelINS1_5radix10policy_hubI19preprocess_vertex_tNS0_8NullTypeEjE10Policy1000ELNS0_9SortOrderE0ES6_S7_jii30preprocess_vertex_decomposer_tEEvPT5_SD_PT3_PKSE_PT1_PKSI_PT2_PKSM_T4_iiT6_ --------------------------
	.section	.nv.constant0._ZN3cub18CUB_300001_SM_10006detail10radix_sort29DeviceRadixSortOnesweepKernelINS1_5radix10policy_hubI19preprocess_vertex_tNS0_8NullTypeEjE10Policy1000ELNS0_9SortOrderE0ES6_S7_jii30preprocess_vertex_decomposer_tEEvPT5_SD_PT3_PKSE_PT1_PKSI_PT2_PKSM_T4_iiT6_,"a",@progbits
	.sectionflags	@""
	.align	4
.nv.constant0._ZN3cub18CUB_300001_SM_10006detail10radix_sort29DeviceRadixSortOnesweepKernelINS1_5radix10policy_hubI19preprocess_vertex_tNS0_8NullTypeEjE10Policy1000ELNS0_9SortOrderE0ES6_S7_jii30preprocess_vertex_decomposer_tEEvPT5_SD_PT3_PKSE_PT1_PKSI_PT2_PKSM_T4_iiT6_:
	.zero		973


//--------------------- .nv.constant0._ZN3cub18CUB_300001_SM_10006detail10radix_sort33DeviceRadixSortExclusiveSumKernelINS1_5radix10policy_hubI19preprocess_vertex_tNS0_8NullTypeEjE10Policy1000EjEEvPT0_ --------------------------
	.section	.nv.constant0._ZN3cub18CUB_300001_SM_10006detail10radix_sort33DeviceRadixSortExclusiveSumKernelINS1_5radix10policy_hubI19preprocess_vertex_tNS0_8NullTypeEjE10Policy1000EjEEvPT0_,"a",@progbits
	.sectionflags	@""
	.align	4
.nv.constant0._ZN3cub18CUB_300001_SM_10006detail10radix_sort33DeviceRadixSortExclusiveSumKernelINS1_5radix10policy_hubI19preprocess_vertex_tNS0_8NullTypeEjE10Policy1000EjEEvPT0_:
	.zero		904


//--------------------- .nv.constant0._ZN3cub18CUB_300001_SM_10006detail10radix_sort30DeviceRadixSortHistogramKernelINS1_5radix10policy_hubI19preprocess_vertex_tNS0_8NullTypeEjE10Policy1000ELNS0_9SortOrderE0ES6_j30preprocess_vertex_decomposer_tEEvPT2_PKT1_SC_iiT3_ --------------------------
	.section	.nv.constant0._ZN3cub18CUB_300001_SM_10006detail10radix_sort30DeviceRadixSortHistogramKernelINS1_5radix10policy_hubI19preprocess_vertex_tNS0_8NullTypeEjE10Policy1000ELNS0_9SortOrderE0ES6_j30preprocess_vertex_decomposer_tEEvPT2_PKT1_SC_iiT3_,"a",@progbits
	.sectionflags	@""
	.align	4
.nv.constant0._ZN3cub18CUB_300001_SM_10006detail10radix_sort30DeviceRadixSortHistogramKernelINS1_5radix10policy_hubI19preprocess_vertex_tNS0_8NullTypeEjE10Policy1000ELNS0_9SortOrderE0ES6_j30preprocess_vertex_decomposer_tEEvPT2_PKT1_SC_iiT3_:
	.zero		925


//--------------------- .nv.constant0._ZN3cub18CUB_300001_SM_10006detail10radix_sort31DeviceRadixSortSingleTileKernelINS1_5radix10policy_hubI19preprocess_vertex_tNS0_8NullTypeEjE10Policy1000ELNS0_9SortOrderE0ES6_S7_j30preprocess_vertex_decomposer_tEEvPKT1_PSC_PKT2_PSG_T3_iiT4_ --------------------------
	.section	.nv.constant0._ZN3cub18CUB_300001_SM_10006detail10radix_sort31DeviceRadixSortSingleTileKernelINS1_5radix10policy_hubI19preprocess_vertex_tNS0_8NullTypeEjE10Policy1000ELNS0_9SortOrderE0ES6_S7_j30preprocess_vertex_decomposer_tEEvPKT1_PSC_PKT2_PSG_T3_iiT4_,"a",@progbits
	.sectionflags	@""
	.align	4
.nv.constant0._ZN3cub18CUB_300001_SM_10006detail10radix_sort31DeviceRadixSortSingleTileKernelINS1_5radix10policy_hubI19preprocess_vertex_tNS0_8NullTypeEjE10Policy1000ELNS0_9SortOrderE0ES6_S7_j30preprocess_vertex_decomposer_tEEvPKT1_PSC_PKT2_PSG_T3_iiT4_:
	.zero		941


//--------------------- .nv.constant0._ZN3cub18CUB_300001_SM_10006detail10radix_sort29DeviceRadixSortOnesweepKernelINS1_5radix10policy_hubI6edge_tNS0_8NullTypeEjE10Policy1000ELNS0_9SortOrderE0ES6_S7_jii17edge_decomposer_tEEvPT5_SD_PT3_PKSE_PT1_PKSI_PT2_PKSM_T4_iiT6_ --------------------------
	.section	.nv.constant0._ZN3cub18CUB_300001_SM_10006detail10radix_sort29DeviceRadixSortOnesweepKernelINS1_5radix10policy_hubI6edge_tNS0_8NullTypeEjE10Policy1000ELNS0_9SortOrderE0ES6_S7_jii17edge_decomposer_tEEvPT5_SD_PT3_PKSE_PT1_PKSI_PT2_PKSM_T4_iiT6_,"a",@progbits
	.sectionflags	@""
	.align	4
.nv.constant0._ZN3cub18CUB_300001_SM_10006detail10radix_sort29DeviceRadixSortOnesweepKernelINS1_5radix10policy_hubI6edge_tNS0_8NullTypeEjE10Policy1000ELNS0_9SortOrderE0ES6_S7_jii17edge_decomposer_tEEvPT5_SD_PT3_PKSE_PT1_PKSI_PT2_PKSM_T4_iiT6_:
	.zero		973


//--------------------- .nv.constant0._ZN3cub18CUB_300001_SM_10006detail10radix_sort33DeviceRadixSortExclusiveSumKernelINS1_5radix10policy_hubI6edge_tNS0_8NullTypeEjE10Policy1000EjEEvPT0_ --------------------------
	.section	.nv.constant0._ZN3cub18CUB_300001_SM_10006detail10radix_sort33DeviceRadixSortExclusiveSumKernelINS1_5radix10policy_hubI6edge_tNS0_8NullTypeEjE10Policy1000EjEEvPT0_,"a",@progbits
	.sectionflags	@""
	.align	4
.nv.constant0._ZN3cub18CUB_300001_SM_10006detail10radix_sort33DeviceRadixSortExclusiveSumKernelINS1_5radix10policy_hubI6edge_tNS0_8NullTypeEjE10Policy1000EjEEvPT0_:
	.zero		904


//--------------------- .nv.constant0._ZN3cub18CUB_300001_SM_10006detail10radix_sort30DeviceRadixSortHistogramKernelINS1_5radix10policy_hubI6edge_tNS0_8NullTypeEjE10Policy1000ELNS0_9SortOrderE0ES6_j17edge_decomposer_tEEvPT2_PKT1_SC_iiT3_ --------------------------
	.section	.nv.constant0._ZN3cub18CUB_300001_SM_10006detail10radix_sort30DeviceRadixSortHistogramKernelINS1_5radix10policy_hubI6edge_tNS0_8NullTypeEjE10Policy1000ELNS0_9SortOrderE0ES6_j17edge_decomposer_tEEvPT2_PKT1_SC_iiT3_,"a",@progbits
	.sectionflags	@""
	.align	4
.nv.constant0._ZN3cub18CUB_300001_SM_10006detail10radix_sort30DeviceRadixSortHistogramKernelINS1_5radix10policy_hubI6edge_tNS0_8NullTypeEjE10Policy1000ELNS0_9SortOrderE0ES6_j17edge_decomposer_tEEvPT2_PKT1_SC_iiT3_:
	.zero		925


//--------------------- .nv.constant0._ZN3cub18CUB_300001_SM_10006detail10radix_sort31DeviceRadixSortSingleTileKernelINS1_5radix10policy_hubI6edge_tNS0_8NullTypeEjE10Policy1000ELNS0_9SortOrderE0ES6_S7_j17edge_decomposer_tEEvPKT1_PSC_PKT2_PSG_T3_iiT4_ --------------------------
	.section	.nv.constant0._ZN3cub18CUB_300001_SM_10006detail10radix_sort31DeviceRadixSortSingleTileKernelINS1_5radix10policy_hubI6edge_tNS0_8NullTypeEjE10Policy1000ELNS0_9SortOrderE0ES6_S7_j17edge_decomposer_tEEvPKT1_PSC_PKT2_PSG_T3_iiT4_,"a",@progbits
	.sectionflags	@""
	.align	4
.nv.constant0._ZN3cub18CUB_300001_SM_10006detail10radix_sort31DeviceRadixSortSingleTileKernelINS1_5radix10policy_hubI6edge_tNS0_8NullTypeEjE10Policy1000ELNS0_9SortOrderE0ES6_S7_j17edge_decomposer_tEEvPKT1_PSC_PKT2_PSG_T3_iiT4_:
	.zero		941


//--------------------- .nv.constant0._ZN3cub18CUB_300001_SM_10006detail11EmptyKernelIvEEvv --------------------------
	.section	.nv.constant0._ZN3cub18CUB_300001_SM_10006detail11EmptyKernelIvEEvv,"a",@progbits
	.sectionflags	@""
	.align	4
.nv.constant0._ZN3cub18CUB_300001_SM_10006detail11EmptyKernelIvEEvv:
	.zero		896


//--------------------- .nv.constant0._Z24tc_edge_mixed_GPU_kernelPKjS0_jjPmS0_jm --------------------------
	.section	.nv.constant0._Z24tc_edge_mixed_GPU_kernelPKjS0_jjPmS0_jm,"a",@progbits
	.sectionflags	@""
	.align	4
.nv.constant0._Z24tc_edge_mixed_GPU_kernelPKjS0_jjPmS0_jm:
	.zero		952


//--------------------- .nv.constant0._Z24tc_edge_arrow_GPU_kernelPKjS0_jjPmS0_jm --------------------------
	.section	.nv.constant0._Z24tc_edge_arrow_GPU_kernelPKjS0_jjPmS0_jm,"a",@progbits
	.sectionflags	@""
	.align	4
.nv.constant0._Z24tc_edge_arrow_GPU_kernelPKjS0_jjPmS0_jm:
	.zero		952


//--------------------- .nv.constant0._Z27tc_edge_outgoing_GPU_kernelPKjS0_jjPmS0_jm --------------------------
	.section	.nv.constant0._Z27tc_edge_outgoing_GPU_kernelPKjS0_jjPmS0_jm,"a",@progbits
	.sectionflags	@""
	.align	4
.nv.constant0._Z27tc_edge_outgoing_GPU_kernelPKjS0_jjPmS0_jm:
	.zero		952


//--------------------- SYMBOLS --------------------------

	.type		.nv.reservedSmem.offset0,@object
	.size		.nv.reservedSmem.offset0,0x4
	.type		.nv.reservedSmem.cap,@object
	.size		.nv.reservedSmem.cap,0x4
